// auto-generated by cutlass_sweep.gemm — config: {"arch": "sm_100", "cluster_m": 2, "cluster_n": 2, "dtype": "nvfp4", "dtype_b": "nvfp4", "layout": "nt", "stages": 0, "tile_k": 256, "tile_m": 128, "tile_n": 128}
#include "cutlass/cutlass.h"
#include "cutlass/gemm/collective/collective_builder.hpp"
#include "cutlass/gemm/device/gemm_universal_adapter.h"
#include "cutlass/gemm/kernel/gemm_universal.hpp"
#include "cutlass/epilogue/collective/collective_builder.hpp"

using ElemA = cutlass::nv_float4_t<cutlass::float_e2m1_t>;
using ElemB = cutlass::nv_float4_t<cutlass::float_e2m1_t>;
using ElemCD = cutlass::bfloat16_t;
using Acc  = float;
using TileShape    = cute::Shape<cute::_128, cute::_128, cute::_256>;
using ClusterShape = cute::Shape<cute::_2, cute::_2, cute::_1>;

using CollectiveEpilogue = typename cutlass::epilogue::collective::CollectiveBuilder<
    cutlass::arch::Sm100, cutlass::arch::OpClassTensorOp,
    TileShape, ClusterShape,
    cutlass::epilogue::collective::EpilogueTileAuto,
    Acc, Acc,
    ElemCD, cutlass::layout::RowMajor, 128 / cutlass::sizeof_bits<ElemCD>::value,
    ElemCD, cutlass::layout::RowMajor, 128 / cutlass::sizeof_bits<ElemCD>::value,
    cutlass::epilogue::collective::EpilogueScheduleAuto
  >::CollectiveOp;

using CollectiveMainloop = typename cutlass::gemm::collective::CollectiveBuilder<
    cutlass::arch::Sm100, cutlass::arch::OpClassBlockScaledTensorOp,
    ElemA, cutlass::layout::RowMajor, 32,
    ElemB, cutlass::layout::ColumnMajor, 32,
    Acc,
    TileShape, ClusterShape,
    cutlass::gemm::collective::StageCountAutoCarveout<static_cast<int>(sizeof(typename CollectiveEpilogue::SharedStorage))>,
    cutlass::gemm::collective::KernelScheduleAuto
  >::CollectiveOp;

using GemmKernel = cutlass::gemm::kernel::GemmUniversal<
    cute::Shape<int,int,int,int>,
    CollectiveMainloop,
    CollectiveEpilogue
>;
using Gemm = cutlass::gemm::device::GemmUniversalAdapter<GemmKernel>;

// Force the device kernel symbol into the cubin without needing a host main.
auto* _anchor = &cutlass::device_kernel<GemmKernel>;


// ===== COMPILED SASS (sm_100a) =====

	.target	sm_100a

	.elftype	@"ET_EXEC"


//--------------------- .note.nv.tkinfo           --------------------------
	.section	.note.nv.tkinfo,"",@"SHT_NOTE"
	.sectionflags	@"SHF_NOTE_NV_TKINFO"
	.tkinfo
        /*0018*/ 	.word	0x00000002
        /*0030*/ 	.string	""
        /*0030*/ 	.string	"ptxas"
        /*0030*/ 	.string	"Cuda compilation tools, release 13.0, V13.0.88"
        /*0030*/ 	.string	"Build cuda_13.0.r13.0/compiler.36424714_0"
        /*0030*/ 	.string	"-arch sm_100a -m 64 "



//--------------------- .note.nv.cuinfo           --------------------------
	.section	.note.nv.cuinfo,"",@"SHT_NOTE"
	.sectionflags	@"SHF_NOTE_NV_CUINFO"
        /*0018*/ 	.short	0x0002
        /*001a*/ 	.short	0x0064
        /*001c*/ 	.short	0x0082
	.zero		2


//--------------------- .nv.info                  --------------------------
	.section	.nv.info,"",@"SHT_CUDA_INFO"
	.align	4


	//----- nvinfo : EIATTR_REGCOUNT
	.align		4
        /*0000*/ 	.byte	0x04, 0x2f
        /*0002*/ 	.short	(.L_19 - .L_18)
	.align		4
.L_18:
        /*0004*/ 	.word	index@(_ZN7cutlass13device_kernelINS_4gemm6kernel13GemmUniversalIN4cute5tupleIJiiiiEEENS1_10collective13CollectiveMmaINS1_46MainloopSm100TmaUmmaWarpSpecializedBlockScaledILi5ELi2ELi2ENS5_IJNS4_1CILi2EEESB_NSA_ILi1EEEEEEEENS5_IJNSA_ILi128EEESF_NSA_ILi256EEEEEENS5_IJNS_12float_e2m1_tENS_13float_ue4m3_tEEEENS5_IJNS5_IJlSC_lEEENS4_6LayoutINS5_IJNS5_IJNS5_IJNSA_ILi32EEENSA_ILi4EEEEEEiEEENS5_IJNS5_IJNSA_ILi16EEESO_EEEiEEENS5_IJSC_iEEEEEENS5_IJST_NS5_IJNS5_IJNSA_ILi0EEESC_EEENSA_ILi512EEEEEENS5_IJSW_iEEEEEEEEEEESK_S13_NS4_8TiledMMAINS4_8MMA_AtomIJNS4_17SM100_MMA_MXF4_SSISI_SI_fSJ_Li128ELi128ELi16ELNS4_4UMMA5MajorE0ELS18_0ELNS17_7ScaleInE0ELS19_0EEEEEENSM_INS5_IJSC_SC_SC_EEENS5_IJSW_SW_SW_EEEEENS5_IJNS4_10UnderscoreES1F_S1F_EEEEENS5_IJNS4_23SM90_TMA_LOAD_MULTICASTES1I_EEENS5_IJNS4_14ComposedLayoutINS4_7SwizzleILi3ELi4ELi3EEENS4_18smem_ptr_flag_bitsILi4EEENSM_INS5_IJNSA_ILi8EEESG_EEENS5_IJSG_SC_EEEEEEENSM_INS5_IJNS5_IJNS5_IJSP_SC_EEESS_EEESC_NS5_IJSC_SO_EEEEEENS5_IJNS5_IJNS5_IJSS_SY_EEESX_EEESW_NS5_IJSO_SY_EEEEEEEEEEEvNS4_8identityES1J_S23_vS24_EENS_8epilogue10collective18CollectiveEpilogueINS26_23Sm100TmaWarpSpecializedILi4ELi2ELi16ELb1ELb0EEEJNS5_IJNSA_ILi64EEESF_SG_EEENS5_IJNSM_IS2B_SC_EENSM_INS5_IJSR_SB_EEENS5_IJSC_S2B_EEEEEEEENS_10bfloat16_tESL_S2I_SL_NS26_6fusion15FusionCallbacksIS2A_NS2J_17LinearCombinationIS2I_fS2I_fLNS_15FloatRoundStyleE2EEES2C_S2H_JEEENS4_5SM1004TMEM4LOAD26SM100_TMEM_LOAD_32dp32b16xENS4_13SM90_TMA_LOADENS1K_INS1L_ILi1ELi4ELi3EEENS1N_ILi16EEENSM_INS5_IJS1P_SR_EEENS5_IJSR_SC_EEEEEEENS4_39AutoVectorizingCopyWithAssumedAlignmentILi128EEENS4_14SM90_TMA_STOREES2Z_S31_S31_EEEvvEEEEvNT_6ParamsE)
        /*0008*/ 	.word	0x0000007a


	//----- nvinfo : EIATTR_FRAME_SIZE
	.align		4
.L_19:
        /*000c*/ 	.byte	0x04, 0x11
        /*000e*/ 	.short	(.L_21 - .L_20)
	.align		4
.L_20:
        /*0010*/ 	.word	index@($__internal_2_$__cuda_sm10x_tcgen05_guardrail_trap_unallocated_columns_being_dealloced)
        /*0014*/ 	.word	0x00000000


	//----- nvinfo : EIATTR_FRAME_SIZE
	.align		4
.L_21:
        /*0018*/ 	.byte	0x04, 0x11
        /*001a*/ 	.short	(.L_23 - .L_22)
	.align		4
.L_22:
        /*001c*/ 	.word	index@($__internal_1_$__cuda_sm10x_tcgen05_guardrail_trap_phase_invalid_during_alloc)
        /*0020*/ 	.word	0x00000000


	//----- nvinfo : EIATTR_FRAME_SIZE
	.align		4
.L_23:
        /*0024*/ 	.byte	0x04, 0x11
        /*0026*/ 	.short	(.L_25 - .L_24)
	.align		4
.L_24:
        /*0028*/ 	.word	index@($__internal_0_$__cuda_sm10x_tcgen05_guardrail_trap_col_being_dealloced_not_returned_by_alloc)
        /*002c*/ 	.word	0x00000000


	//----- nvinfo : EIATTR_FRAME_SIZE
	.align		4
.L_25:
        /*0030*/ 	.byte	0x04, 0x11
        /*0032*/ 	.short	(.L_27 - .L_26)
	.align		4
.L_26:
        /*0034*/ 	.word	index@(_ZN7cutlass13device_kernelINS_4gemm6kernel13GemmUniversalIN4cute5tupleIJiiiiEEENS1_10collective13CollectiveMmaINS1_46MainloopSm100TmaUmmaWarpSpecializedBlockScaledILi5ELi2ELi2ENS5_IJNS4_1CILi2EEESB_NSA_ILi1EEEEEEEENS5_IJNSA_ILi128EEESF_NSA_ILi256EEEEEENS5_IJNS_12float_e2m1_tENS_13float_ue4m3_tEEEENS5_IJNS5_IJlSC_lEEENS4_6LayoutINS5_IJNS5_IJNS5_IJNSA_ILi32EEENSA_ILi4EEEEEEiEEENS5_IJNS5_IJNSA_ILi16EEESO_EEEiEEENS5_IJSC_iEEEEEENS5_IJST_NS5_IJNS5_IJNSA_ILi0EEESC_EEENSA_ILi512EEEEEENS5_IJSW_iEEEEEEEEEEESK_S13_NS4_8TiledMMAINS4_8MMA_AtomIJNS4_17SM100_MMA_MXF4_SSISI_SI_fSJ_Li128ELi128ELi16ELNS4_4UMMA5MajorE0ELS18_0ELNS17_7ScaleInE0ELS19_0EEEEEENSM_INS5_IJSC_SC_SC_EEENS5_IJSW_SW_SW_EEEEENS5_IJNS4_10UnderscoreES1F_S1F_EEEEENS5_IJNS4_23SM90_TMA_LOAD_MULTICASTES1I_EEENS5_IJNS4_14ComposedLayoutINS4_7SwizzleILi3ELi4ELi3EEENS4_18smem_ptr_flag_bitsILi4EEENSM_INS5_IJNSA_ILi8EEESG_EEENS5_IJSG_SC_EEEEEEENSM_INS5_IJNS5_IJNS5_IJSP_SC_EEESS_EEESC_NS5_IJSC_SO_EEEEEENS5_IJNS5_IJNS5_IJSS_SY_EEESX_EEESW_NS5_IJSO_SY_EEEEEEEEEEEvNS4_8identityES1J_S23_vS24_EENS_8epilogue10collective18CollectiveEpilogueINS26_23Sm100TmaWarpSpecializedILi4ELi2ELi16ELb1ELb0EEEJNS5_IJNSA_ILi64EEESF_SG_EEENS5_IJNSM_IS2B_SC_EENSM_INS5_IJSR_SB_EEENS5_IJSC_S2B_EEEEEEEENS_10bfloat16_tESL_S2I_SL_NS26_6fusion15FusionCallbacksIS2A_NS2J_17LinearCombinationIS2I_fS2I_fLNS_15FloatRoundStyleE2EEES2C_S2H_JEEENS4_5SM1004TMEM4LOAD26SM100_TMEM_LOAD_32dp32b16xENS4_13SM90_TMA_LOADENS1K_INS1L_ILi1ELi4ELi3EEENS1N_ILi16EEENSM_INS5_IJS1P_SR_EEENS5_IJSR_SC_EEEEEEENS4_39AutoVectorizingCopyWithAssumedAlignmentILi128EEENS4_14SM90_TMA_STOREES2Z_S31_S31_EEEvvEEEEvNT_6ParamsE)
        /*0038*/ 	.word	0x00000000


	//----- nvinfo : EIATTR_MIN_STACK_SIZE
	.align		4
.L_27:
        /*003c*/ 	.byte	0x04, 0x12
        /*003e*/ 	.short	(.L_29 - .L_28)
	.align		4
.L_28:
        /*0040*/ 	.word	index@(_ZN7cutlass13device_kernelINS_4gemm6kernel13GemmUniversalIN4cute5tupleIJiiiiEEENS1_10collective13CollectiveMmaINS1_46MainloopSm100TmaUmmaWarpSpecializedBlockScaledILi5ELi2ELi2ENS5_IJNS4_1CILi2EEESB_NSA_ILi1EEEEEEEENS5_IJNSA_ILi128EEESF_NSA_ILi256EEEEEENS5_IJNS_12float_e2m1_tENS_13float_ue4m3_tEEEENS5_IJNS5_IJlSC_lEEENS4_6LayoutINS5_IJNS5_IJNS5_IJNSA_ILi32EEENSA_ILi4EEEEEEiEEENS5_IJNS5_IJNSA_ILi16EEESO_EEEiEEENS5_IJSC_iEEEEEENS5_IJST_NS5_IJNS5_IJNSA_ILi0EEESC_EEENSA_ILi512EEEEEENS5_IJSW_iEEEEEEEEEEESK_S13_NS4_8TiledMMAINS4_8MMA_AtomIJNS4_17SM100_MMA_MXF4_SSISI_SI_fSJ_Li128ELi128ELi16ELNS4_4UMMA5MajorE0ELS18_0ELNS17_7ScaleInE0ELS19_0EEEEEENSM_INS5_IJSC_SC_SC_EEENS5_IJSW_SW_SW_EEEEENS5_IJNS4_10UnderscoreES1F_S1F_EEEEENS5_IJNS4_23SM90_TMA_LOAD_MULTICASTES1I_EEENS5_IJNS4_14ComposedLayoutINS4_7SwizzleILi3ELi4ELi3EEENS4_18smem_ptr_flag_bitsILi4EEENSM_INS5_IJNSA_ILi8EEESG_EEENS5_IJSG_SC_EEEEEEENSM_INS5_IJNS5_IJNS5_IJSP_SC_EEESS_EEESC_NS5_IJSC_SO_EEEEEENS5_IJNS5_IJNS5_IJSS_SY_EEESX_EEESW_NS5_IJSO_SY_EEEEEEEEEEEvNS4_8identityES1J_S23_vS24_EENS_8epilogue10collective18CollectiveEpilogueINS26_23Sm100TmaWarpSpecializedILi4ELi2ELi16ELb1ELb0EEEJNS5_IJNSA_ILi64EEESF_SG_EEENS5_IJNSM_IS2B_SC_EENSM_INS5_IJSR_SB_EEENS5_IJSC_S2B_EEEEEEEENS_10bfloat16_tESL_S2I_SL_NS26_6fusion15FusionCallbacksIS2A_NS2J_17LinearCombinationIS2I_fS2I_fLNS_15FloatRoundStyleE2EEES2C_S2H_JEEENS4_5SM1004TMEM4LOAD26SM100_TMEM_LOAD_32dp32b16xENS4_13SM90_TMA_LOADENS1K_INS1L_ILi1ELi4ELi3EEENS1N_ILi16EEENSM_INS5_IJS1P_SR_EEENS5_IJSR_SC_EEEEEEENS4_39AutoVectorizingCopyWithAssumedAlignmentILi128EEENS4_14SM90_TMA_STOREES2Z_S31_S31_EEEvvEEEEvNT_6ParamsE)
        /*0044*/ 	.word	0x00000000
.L_29:


//--------------------- .nv.compat                --------------------------
	.section	.nv.compat,"",@"SHT_CUDA_COMPAT_INFO"
	.align	4
        /*0000*/ 	.byte	0x02, 0x09, 0x01, 0x00, 0x02, 0x02, 0x02, 0x00, 0x02, 0x05, 0x05, 0x00, 0x03, 0x07, 0x01, 0x01
        /*0010*/ 	.byte	0x02, 0x03, 0x01, 0x00, 0x02, 0x06, 0x01, 0x00, 0x04, 0x0b, 0x08, 0x00, 0x09, 0x00, 0x00, 0x00
        /*0020*/ 	.byte	0x00, 0x00, 0x00, 0x00


//--------------------- .nv.info._ZN7cutlass13device_kernelINS_4gemm6kernel13GemmUniversalIN4cute5tupleIJiiiiEEENS1_10collective13CollectiveMmaINS1_46MainloopSm100TmaUmmaWarpSpecializedBlockScaledILi5ELi2ELi2ENS5_IJNS4_1CILi2EEESB_NSA_ILi1EEEEEEEENS5_IJNSA_ILi128EEESF_NSA_ILi256EEEEEENS5_IJNS_12float_e2m1_tENS_13float_ue4m3_tEEEENS5_IJNS5_IJlSC_lEEENS4_6LayoutINS5_IJNS5_IJNS5_IJNSA_ILi32EEENSA_ILi4EEEEEEiEEENS5_IJNS5_IJNSA_ILi16EEESO_EEEiEEENS5_IJSC_iEEEEEENS5_IJST_NS5_IJNS5_IJNSA_ILi0EEESC_EEENSA_ILi512EEEEEENS5_IJSW_iEEEEEEEEEEESK_S13_NS4_8TiledMMAINS4_8MMA_AtomIJNS4_17SM100_MMA_MXF4_SSISI_SI_fSJ_Li128ELi128ELi16ELNS4_4UMMA5MajorE0ELS18_0ELNS17_7ScaleInE0ELS19_0EEEEEENSM_INS5_IJSC_SC_SC_EEENS5_IJSW_SW_SW_EEEEENS5_IJNS4_10UnderscoreES1F_S1F_EEEEENS5_IJNS4_23SM90_TMA_LOAD_MULTICASTES1I_EEENS5_IJNS4_14ComposedLayoutINS4_7SwizzleILi3ELi4ELi3EEENS4_18smem_ptr_flag_bitsILi4EEENSM_INS5_IJNSA_ILi8EEESG_EEENS5_IJSG_SC_EEEEEEENSM_INS5_IJNS5_IJNS5_IJSP_SC_EEESS_EEESC_NS5_IJSC_SO_EEEEEENS5_IJNS5_IJNS5_IJSS_SY_EEESX_EEESW_NS5_IJSO_SY_EEEEEEEEEEEvNS4_8identityES1J_S23_vS24_EENS_8epilogue10collective18CollectiveEpilogueINS26_23Sm100TmaWarpSpecializedILi4ELi2ELi16ELb1ELb0EEEJNS5_IJNSA_ILi64EEESF_SG_EEENS5_IJNSM_IS2B_SC_EENSM_INS5_IJSR_SB_EEENS5_IJSC_S2B_EEEEEEEENS_10bfloat16_tESL_S2I_SL_NS26_6fusion15FusionCallbacksIS2A_NS2J_17LinearCombinationIS2I_fS2I_fLNS_15FloatRoundStyleE2EEES2C_S2H_JEEENS4_5SM1004TMEM4LOAD26SM100_TMEM_LOAD_32dp32b16xENS4_13SM90_TMA_LOADENS1K_INS1L_ILi1ELi4ELi3EEENS1N_ILi16EEENSM_INS5_IJS1P_SR_EEENS5_IJSR_SC_EEEEEEENS4_39AutoVectorizingCopyWithAssumedAlignmentILi128EEENS4_14SM90_TMA_STOREES2Z_S31_S31_EEEvvEEEEvNT_6ParamsE --------------------------
	.section	.nv.info._ZN7cutlass13device_kernelINS_4gemm6kernel13GemmUniversalIN4cute5tupleIJiiiiEEENS1_10collective13CollectiveMmaINS1_46MainloopSm100TmaUmmaWarpSpecializedBlockScaledILi5ELi2ELi2ENS5_IJNS4_1CILi2EEESB_NSA_ILi1EEEEEEEENS5_IJNSA_ILi128EEESF_NSA_ILi256EEEEEENS5_IJNS_12float_e2m1_tENS_13float_ue4m3_tEEEENS5_IJNS5_IJlSC_lEEENS4_6LayoutINS5_IJNS5_IJNS5_IJNSA_ILi32EEENSA_ILi4EEEEEEiEEENS5_IJNS5_IJNSA_ILi16EEESO_EEEiEEENS5_IJSC_iEEEEEENS5_IJST_NS5_IJNS5_IJNSA_ILi0EEESC_EEENSA_ILi512EEEEEENS5_IJSW_iEEEEEEEEEEESK_S13_NS4_8TiledMMAINS4_8MMA_AtomIJNS4_17SM100_MMA_MXF4_SSISI_SI_fSJ_Li128ELi128ELi16ELNS4_4UMMA5MajorE0ELS18_0ELNS17_7ScaleInE0ELS19_0EEEEEENSM_INS5_IJSC_SC_SC_EEENS5_IJSW_SW_SW_EEEEENS5_IJNS4_10UnderscoreES1F_S1F_EEEEENS5_IJNS4_23SM90_TMA_LOAD_MULTICASTES1I_EEENS5_IJNS4_14ComposedLayoutINS4_7SwizzleILi3ELi4ELi3EEENS4_18smem_ptr_flag_bitsILi4EEENSM_INS5_IJNSA_ILi8EEESG_EEENS5_IJSG_SC_EEEEEEENSM_INS5_IJNS5_IJNS5_IJSP_SC_EEESS_EEESC_NS5_IJSC_SO_EEEEEENS5_IJNS5_IJNS5_IJSS_SY_EEESX_EEESW_NS5_IJSO_SY_EEEEEEEEEEEvNS4_8identityES1J_S23_vS24_EENS_8epilogue10collective18CollectiveEpilogueINS26_23Sm100TmaWarpSpecializedILi4ELi2ELi16ELb1ELb0EEEJNS5_IJNSA_ILi64EEESF_SG_EEENS5_IJNSM_IS2B_SC_EENSM_INS5_IJSR_SB_EEENS5_IJSC_S2B_EEEEEEEENS_10bfloat16_tESL_S2I_SL_NS26_6fusion15FusionCallbacksIS2A_NS2J_17LinearCombinationIS2I_fS2I_fLNS_15FloatRoundStyleE2EEES2C_S2H_JEEENS4_5SM1004TMEM4LOAD26SM100_TMEM_LOAD_32dp32b16xENS4_13SM90_TMA_LOADENS1K_INS1L_ILi1ELi4ELi3EEENS1N_ILi16EEENSM_INS5_IJS1P_SR_EEENS5_IJSR_SC_EEEEEEENS4_39AutoVectorizingCopyWithAssumedAlignmentILi128EEENS4_14SM90_TMA_STOREES2Z_S31_S31_EEEvvEEEEvNT_6ParamsE,"",@"SHT_CUDA_INFO"
	.sectionflags	@""
	.align	4


	//----- nvinfo : EIATTR_CUDA_API_VERSION
	.align		4
        /*0000*/ 	.byte	0x04, 0x37
        /*0002*/ 	.short	(.L_31 - .L_30)
.L_30:
        /*0004*/ 	.word	0x00000082


	//----- nvinfo : EIATTR_KPARAM_INFO
	.align		4
.L_31:
        /*0008*/ 	.byte	0x04, 0x17
        /*000a*/ 	.short	(.L_33 - .L_32)
.L_32:
        /*000c*/ 	.word	0x00000000
        /*0010*/ 	.short	0x0000
        /*0012*/ 	.short	0x0000
        /*0014*/ 	.byte	0x00, 0xf0, 0x01, 0x30


	//----- nvinfo : EIATTR_AT_ENTRY_FRAGMENTS
	.align		4
.L_33:
        /*0018*/ 	.byte	0x04, 0x4f
        /*001a*/ 	.short	(.L_35 - .L_34)


	//   ....[0]....
.L_34:
        /*001c*/ 	.word	0x00000006


	//----- nvinfo : EIATTR_RESERVED_SMEM_USED
	.align		4
.L_35:
        /*0020*/ 	.byte	0x01, 0x41
	.zero		2


	//----- nvinfo : EIATTR_SPARSE_MMA_MASK
	.align		4
        /*0024*/ 	.byte	0x03, 0x50
        /*0026*/ 	.short	0x0000


	//----- nvinfo : EIATTR_TCGEN05_1CTA_USED
	.align		4
        /*0028*/ 	.byte	0x01, 0x51
	.zero		2


	//----- nvinfo : EIATTR_MAXREG_COUNT
	.align		4
        /*002c*/ 	.byte	0x03, 0x1b
        /*002e*/ 	.short	0x00ff


	//----- nvinfo : EIATTR_NUM_BARRIERS
	.align		4
        /*0030*/ 	.byte	0x02, 0x4c
        /*0032*/ 	.byte	0x07
	.zero		1


	//----- nvinfo : EIATTR_EXTERNS
	.align		4
        /*0034*/ 	.byte	0x04, 0x0f
        /*0036*/ 	.short	(.L_37 - .L_36)


	//   ....[0]....
	.align		4
.L_36:
        /*0038*/ 	.word	index@(__assertfail)


	//----- nvinfo : EIATTR_MERCURY_ISA_VERSION
	.align		4
.L_37:
        /*003c*/ 	.byte	0x03, 0x5f
        /*003e*/ 	.short	0x0101


	//----- nvinfo : EIATTR_INT_WARP_WIDE_INSTR_OFFSETS
	.align		4
        /*0040*/ 	.byte	0x04, 0x31
        /*0042*/ 	.short	(.L_39 - .L_38)


	//   ....[0]....
.L_38:
        /*0044*/ 	.word	0x000025a0


	//   ....[1]....
        /*0048*/ 	.word	0x00004390


	//   ....[2]....
        /*004c*/ 	.word	0x000043c0


	//   ....[3]....
        /*0050*/ 	.word	0x00004410


	//   ....[4]....
        /*0054*/ 	.word	0x00004cc0


	//   ....[5]....
        /*0058*/ 	.word	0x00004ce0


	//   ....[6]....
        /*005c*/ 	.word	0x00004d40


	//   ....[7]....
        /*0060*/ 	.word	0x00004e80


	//   ....[8]....
        /*0064*/ 	.word	0x00004ea0


	//   ....[9]....
        /*0068*/ 	.word	0x00004f60


	//   ....[10]....
        /*006c*/ 	.word	0x00005060


	//   ....[11]....
        /*0070*/ 	.word	0x000050a0


	//   ....[12]....
        /*0074*/ 	.word	0x00005140


	//   ....[13]....
        /*0078*/ 	.word	0x00005240


	//   ....[14]....
        /*007c*/ 	.word	0x00005260


	//   ....[15]....
        /*0080*/ 	.word	0x00005330


	//   ....[16]....
        /*0084*/ 	.word	0x00005430


	//   ....[17]....
        /*0088*/ 	.word	0x00005470


	//   ....[18]....
        /*008c*/ 	.word	0x00005530


	//   ....[19]....
        /*0090*/ 	.word	0x00005610


	//   ....[20]....
        /*0094*/ 	.word	0x00005630


	//   ....[21]....
        /*0098*/ 	.word	0x00005710


	//   ....[22]....
        /*009c*/ 	.word	0x000057f0


	//   ....[23]....
        /*00a0*/ 	.word	0x00005860


	//   ....[24]....
        /*00a4*/ 	.word	0x00005910


	//   ....[25]....
        /*00a8*/ 	.word	0x00005ab0


	//   ....[26]....
        /*00ac*/ 	.word	0x00005ac0


	//   ....[27]....
        /*00b0*/ 	.word	0x00005ba0


	//----- nvinfo : EIATTR_COOP_GROUP_MASK_REGIDS
	.align		4
.L_39:
        /*00b4*/ 	.byte	0x04, 0x29
        /*00b6*/ 	.short	(.L_41 - .L_40)


	//   ....[0]....
.L_40:
        /*00b8*/ 	.word	0xffffffff


	//   ....[1]....
        /*00bc*/ 	.word	0xffffffff


	//   ....[2]....
        /*00c0*/ 	.word	0xffffffff


	//   ....[3]....
        /*00c4*/ 	.word	0xffffffff


	//   ....[4]....
        /*00c8*/ 	.word	0xffffffff


	//   ....[5]....
        /*00cc*/ 	.word	0xffffffff


	//   ....[6]....
        /*00d0*/ 	.word	0xffffffff


	//   ....[7]....
        /*00d4*/ 	.word	0xffffffff


	//   ....[8]....
        /*00d8*/ 	.word	0xffffffff


	//   ....[9]....
        /*00dc*/ 	.word	0xffffffff


	//   ....[10]....
        /*00e0*/ 	.word	0xffffffff


	//   ....[11]....
        /*00e4*/ 	.word	0xffffffff


	//   ....[12]....
        /*00e8*/ 	.word	0xffffffff


	//   ....[13]....
        /*00ec*/ 	.word	0xffffffff


	//----- nvinfo : EIATTR_COOP_GROUP_INSTR_OFFSETS
	.align		4
.L_41:
        /*00f0*/ 	.byte	0x04, 0x28
        /*00f2*/ 	.short	(.L_43 - .L_42)


	//   ....[0]....
.L_42:
        /*00f4*/ 	.word	0x00000090


	//   ....[1]....
        /*00f8*/ 	.word	0x00000530


	//   ....[2]....
        /*00fc*/ 	.word	0x00000700


	//   ....[3]....
        /*0100*/ 	.word	0x000008a0


	//   ....[4]....
        /*0104*/ 	.word	0x000009a0


	//   ....[5]....
        /*0108*/ 	.word	0x00000b10


	//   ....[6]....
        /*010c*/ 	.word	0x00000c70


	//   ....[7]....
        /*0110*/ 	.word	0x00000e20


	//   ....[8]....
        /*0114*/ 	.word	0x00002480


	//   ....[9]....
        /*0118*/ 	.word	0x00003300


	//   ....[10]....
        /*011c*/ 	.word	0x00003510


	//   ....[11]....
        /*0120*/ 	.word	0x00003540


	//   ....[12]....
        /*0124*/ 	.word	0x00004280


	//   ....[13]....
        /*0128*/ 	.word	0x000044b0


	//----- nvinfo : EIATTR_VRC_CTA_INIT_COUNT
	.align		4
.L_43:
        /*012c*/ 	.byte	0x02, 0x4a
        /*012e*/ 	.byte	0x80
	.zero		1


	//----- nvinfo : EIATTR_SYSCALL_OFFSETS
	.align		4
        /*0130*/ 	.byte	0x04, 0x46
        /*0132*/ 	.short	(.L_45 - .L_44)


	//   ....[0]....
.L_44:
        /*0134*/ 	.word	0x000066a0


	//   ....[1]....
        /*0138*/ 	.word	0x00006790


	//   ....[2]....
        /*013c*/ 	.word	0x00007080


	//   ....[3]....
        /*0140*/ 	.word	0x000071f0


	//   ....[4]....
        /*0144*/ 	.word	0x00007f10


	//   ....[5]....
        /*0148*/ 	.word	0x00008080


	//   ....[6]....
        /*014c*/ 	.word	0x00008d90


	//   ....[7]....
        /*0150*/ 	.word	0x00008f00


	//   ....[8]....
        /*0154*/ 	.word	0x00009c40


	//   ....[9]....
        /*0158*/ 	.word	0x00009db0


	//   ....[10]....
        /*015c*/ 	.word	0x0000ab00


	//   ....[11]....
        /*0160*/ 	.word	0x0000ac70


	//   ....[12]....
        /*0164*/ 	.word	0x0000b9d0


	//   ....[13]....
        /*0168*/ 	.word	0x0000bb40


	//   ....[14]....
        /*016c*/ 	.word	0x0000c890


	//   ....[15]....
        /*0170*/ 	.word	0x0000ca00


	//   ....[16]....
        /*0174*/ 	.word	0x0000d6f0


	//   ....[17]....
        /*0178*/ 	.word	0x0000d860


	//----- nvinfo : EIATTR_MBARRIER_INSTR_OFFSETS
	.align		4
.L_45:
        /*017c*/ 	.byte	0x04, 0x39
        /*017e*/ 	.short	(.L_47 - .L_46)


	//   ....[0]....
.L_46:
        /*0180*/ 	.word	0x00000650
        /*0184*/ 	.word	0x000000ff
        /*0188*/ 	.word	0x00000000
        /*018c*/ 	.short	0x0100
        /*018e*/ 	.byte	0x07
	.zero		1


	//   ....[1]....
        /*0190*/ 	.word	0x00000660
        /*0194*/ 	.word	0x000000ff
        /*0198*/ 	.word	0x00000028
        /*019c*/ 	.short	0x0100
        /*019e*/ 	.byte	0x07
	.zero		1


	//   ....[2]....
        /*01a0*/ 	.word	0x00000670
        /*01a4*/ 	.word	0x000000ff
        /*01a8*/ 	.word	0x00000008
        /*01ac*/ 	.short	0x0100
        /*01ae*/ 	.byte	0x07
	.zero		1


	//   ....[3]....
        /*01b0*/ 	.word	0x00000680
        /*01b4*/ 	.word	0x000000ff
        /*01b8*/ 	.word	0x00000030
        /*01bc*/ 	.short	0x0100
        /*01be*/ 	.byte	0x07
	.zero		1


	//   ....[4]....
        /*01c0*/ 	.word	0x00000690
        /*01c4*/ 	.word	0x000000ff
        /*01c8*/ 	.word	0x00000010
        /*01cc*/ 	.short	0x0100
        /*01ce*/ 	.byte	0x07
	.zero		1


	//   ....[5]....
        /*01d0*/ 	.word	0x000006a0
        /*01d4*/ 	.word	0x000000ff
        /*01d8*/ 	.word	0x00000038
        /*01dc*/ 	.short	0x0100
        /*01de*/ 	.byte	0x07
	.zero		1


	//   ....[6]....
        /*01e0*/ 	.word	0x000006b0
        /*01e4*/ 	.word	0x000000ff
        /*01e8*/ 	.word	0x00000018
        /*01ec*/ 	.short	0x0100
        /*01ee*/ 	.byte	0x07
	.zero		1


	//   ....[7]....
        /*01f0*/ 	.word	0x000006c0
        /*01f4*/ 	.word	0x000000ff
        /*01f8*/ 	.word	0x00000040
        /*01fc*/ 	.short	0x0100
        /*01fe*/ 	.byte	0x07
	.zero		1


	//   ....[8]....
        /*0200*/ 	.word	0x000006d0
        /*0204*/ 	.word	0x000000ff
        /*0208*/ 	.word	0x00000020
        /*020c*/ 	.short	0x0100
        /*020e*/ 	.byte	0x07
	.zero		1


	//   ....[9]....
        /*0210*/ 	.word	0x000006e0
        /*0214*/ 	.word	0x000000ff
        /*0218*/ 	.word	0x00000048
        /*021c*/ 	.short	0x0100
        /*021e*/ 	.byte	0x07
	.zero		1


	//   ....[10]....
        /*0220*/ 	.word	0x00000810
        /*0224*/ 	.word	0x000000ff
        /*0228*/ 	.word	0x00000050
        /*022c*/ 	.short	0x0100
        /*022e*/ 	.byte	0x07
	.zero		1


	//   ....[11]....
        /*0230*/ 	.word	0x00000820
        /*0234*/ 	.word	0x000000ff
        /*0238*/ 	.word	0x00000070
        /*023c*/ 	.short	0x0100
        /*023e*/ 	.byte	0x07
	.zero		1


	//   ....[12]....
        /*0240*/ 	.word	0x00000830
        /*0244*/ 	.word	0x000000ff
        /*0248*/ 	.word	0x00000058
        /*024c*/ 	.short	0x0100
        /*024e*/ 	.byte	0x07
	.zero		1


	//   ....[13]....
        /*0250*/ 	.word	0x00000840
        /*0254*/ 	.word	0x000000ff
        /*0258*/ 	.word	0x00000078
        /*025c*/ 	.short	0x0100
        /*025e*/ 	.byte	0x07
	.zero		1


	//   ....[14]....
        /*0260*/ 	.word	0x00000850
        /*0264*/ 	.word	0x000000ff
        /*0268*/ 	.word	0x00000060
        /*026c*/ 	.short	0x0100
        /*026e*/ 	.byte	0x07
	.zero		1


	//   ....[15]....
        /*0270*/ 	.word	0x00000860
        /*0274*/ 	.word	0x000000ff
        /*0278*/ 	.word	0x00000080
        /*027c*/ 	.short	0x0100
        /*027e*/ 	.byte	0x07
	.zero		1


	//   ....[16]....
        /*0280*/ 	.word	0x00000870
        /*0284*/ 	.word	0x000000ff
        /*0288*/ 	.word	0x00000068
        /*028c*/ 	.short	0x0100
        /*028e*/ 	.byte	0x07
	.zero		1


	//   ....[17]....
        /*0290*/ 	.word	0x00000880
        /*0294*/ 	.word	0x000000ff
        /*0298*/ 	.word	0x00000088
        /*029c*/ 	.short	0x0100
        /*029e*/ 	.byte	0x07
	.zero		1


	//   ....[18]....
        /*02a0*/ 	.word	0x00000970
        /*02a4*/ 	.word	0x000000ff
        /*02a8*/ 	.word	0x00000090
        /*02ac*/ 	.short	0x0100
        /*02ae*/ 	.byte	0x06
	.zero		1


	//   ....[19]....
        /*02b0*/ 	.word	0x00000980
        /*02b4*/ 	.word	0x000000ff
        /*02b8*/ 	.word	0x00000098
        /*02bc*/ 	.short	0x0100
        /*02be*/ 	.byte	0x06
	.zero		1


	//   ....[20]....
        /*02c0*/ 	.word	0x00000ac0
        /*02c4*/ 	.word	0x000000ff
        /*02c8*/ 	.word	0x000000a0
        /*02cc*/ 	.short	0x0100
        /*02ce*/ 	.byte	0x06
	.zero		1


	//   ....[21]....
        /*02d0*/ 	.word	0x00000ad0
        /*02d4*/ 	.word	0x000000ff
        /*02d8*/ 	.word	0x000000b0
        /*02dc*/ 	.short	0x0100
        /*02de*/ 	.byte	0x06
	.zero		1


	//   ....[22]....
        /*02e0*/ 	.word	0x00000ae0
        /*02e4*/ 	.word	0x000000ff
        /*02e8*/ 	.word	0x000000a8
        /*02ec*/ 	.short	0x0100
        /*02ee*/ 	.byte	0x06
	.zero		1


	//   ....[23]....
        /*02f0*/ 	.word	0x00000af0
        /*02f4*/ 	.word	0x000000ff
        /*02f8*/ 	.word	0x000000b8
        /*02fc*/ 	.short	0x0100
        /*02fe*/ 	.byte	0x06
	.zero		1


	//   ....[24]....
        /*0300*/ 	.word	0x00000c20
        /*0304*/ 	.word	0x000000ff
        /*0308*/ 	.word	0x000000c0
        /*030c*/ 	.short	0x0100
        /*030e*/ 	.byte	0x07
	.zero		1


	//   ....[25]....
        /*0310*/ 	.word	0x00000c30
        /*0314*/ 	.word	0x000000ff
        /*0318*/ 	.word	0x000000d0
        /*031c*/ 	.short	0x0100
        /*031e*/ 	.byte	0x07
	.zero		1


	//   ....[26]....
        /*0320*/ 	.word	0x00000c40
        /*0324*/ 	.word	0x000000ff
        /*0328*/ 	.word	0x000000c8
        /*032c*/ 	.short	0x0100
        /*032e*/ 	.byte	0x07
	.zero		1


	//   ....[27]....
        /*0330*/ 	.word	0x00000c50
        /*0334*/ 	.word	0x000000ff
        /*0338*/ 	.word	0x000000d8
        /*033c*/ 	.short	0x0100
        /*033e*/ 	.byte	0x07
	.zero		1


	//   ....[28]....
        /*0340*/ 	.word	0x00000d40
        /*0344*/ 	.word	0x000000ff
        /*0348*/ 	.word	0x000000e0
        /*034c*/ 	.short	0x0100
        /*034e*/ 	.byte	0x06
	.zero		1


	//   ....[29]....
        /*0350*/ 	.word	0x00000d50
        /*0354*/ 	.word	0x000000ff
        /*0358*/ 	.word	0x000000f0
        /*035c*/ 	.short	0x0100
        /*035e*/ 	.byte	0x06
	.zero		1


	//   ....[30]....
        /*0360*/ 	.word	0x00000d60
        /*0364*/ 	.word	0x000000ff
        /*0368*/ 	.word	0x000000e8
        /*036c*/ 	.short	0x0100
        /*036e*/ 	.byte	0x06
	.zero		1


	//   ....[31]....
        /*0370*/ 	.word	0x00000d70
        /*0374*/ 	.word	0x000000ff
        /*0378*/ 	.word	0x000000f8
        /*037c*/ 	.short	0x0100
        /*037e*/ 	.byte	0x06
	.zero		1


	//   ....[32]....
        /*0380*/ 	.word	0x000019b0
        /*0384*/ 	.word	0x00000002
        /*0388*/ 	.word	0x000000f0
        /*038c*/ 	.short	0x010a
        /*038e*/ 	.byte	0xff
	.zero		1


	//   ....[33]....
        /*0390*/ 	.word	0x000019e0
        /*0394*/ 	.word	0x00000002
        /*0398*/ 	.word	0x000000e0
        /*039c*/ 	.short	0x0101
        /*039e*/ 	.byte	0xff
	.zero		1


	//   ....[34]....
        /*03a0*/ 	.word	0x00001ac0
        /*03a4*/ 	.word	0x000000ff
        /*03a8*/ 	.word	0x00000028
        /*03ac*/ 	.short	0x010a
        /*03ae*/ 	.byte	0x08
	.zero		1


	//   ....[35]....
        /*03b0*/ 	.word	0x00001b40
        /*03b4*/ 	.word	0x000000ff
        /*03b8*/ 	.word	0x00000028
        /*03bc*/ 	.short	0x010a
        /*03be*/ 	.byte	0x21
	.zero		1


	//   ....[36]....
        /*03c0*/ 	.word	0x00001c80
        /*03c4*/ 	.word	0x000000ff
        /*03c8*/ 	.word	0x00000028
        /*03cc*/ 	.short	0x010a
        /*03ce*/ 	.byte	0x08
	.zero		1


	//   ....[37]....
        /*03d0*/ 	.word	0x00001fa0
        /*03d4*/ 	.word	0x000000ff
        /*03d8*/ 	.word	0x00000098
        /*03dc*/ 	.short	0x0101
        /*03de*/ 	.byte	0x04
	.zero		1


	//   ....[38]....
        /*03e0*/ 	.word	0x00001fc0
        /*03e4*/ 	.word	0x000000ff
        /*03e8*/ 	.word	0x00000028
        /*03ec*/ 	.short	0x010a
        /*03ee*/ 	.byte	0x08
	.zero		1


	//   ....[39]....
        /*03f0*/ 	.word	0x00002040
        /*03f4*/ 	.word	0x000000ff
        /*03f8*/ 	.word	0x00000028
        /*03fc*/ 	.short	0x010a
        /*03fe*/ 	.byte	0x21
	.zero		1


	//   ....[40]....
        /*0400*/ 	.word	0x00002180
        /*0404*/ 	.word	0x000000ff
        /*0408*/ 	.word	0x00000028
        /*040c*/ 	.short	0x010a
        /*040e*/ 	.byte	0x08
	.zero		1


	//   ....[41]....
        /*0410*/ 	.word	0x000024b0
        /*0414*/ 	.word	0x00000002
        /*0418*/ 	.word	0x000000a0
        /*041c*/ 	.short	0x010a
        /*041e*/ 	.byte	0xff
	.zero		1


	//   ....[42]....
        /*0420*/ 	.word	0x00002570
        /*0424*/ 	.word	0x00000002
        /*0428*/ 	.word	0x00000000
        /*042c*/ 	.short	0x0101
        /*042e*/ 	.byte	0xff
	.zero		1


	//   ....[43]....
        /*0430*/ 	.word	0x00002af0
        /*0434*/ 	.word	0x000000ff
        /*0438*/ 	.word	0x00000000
        /*043c*/ 	.short	0x010a
        /*043e*/ 	.byte	0x05
	.zero		1


	//   ....[44]....
        /*0440*/ 	.word	0x00002b80
        /*0444*/ 	.word	0x000000ff
        /*0448*/ 	.word	0x00000000
        /*044c*/ 	.short	0x010a
        /*044e*/ 	.byte	0x05
	.zero		1


	//   ....[45]....
        /*0450*/ 	.word	0x00002c10
        /*0454*/ 	.word	0x000000ff
        /*0458*/ 	.word	0x00000000
        /*045c*/ 	.short	0x010a
        /*045e*/ 	.byte	0x05
	.zero		1


	//   ....[46]....
        /*0460*/ 	.word	0x00002ca0
        /*0464*/ 	.word	0x000000ff
        /*0468*/ 	.word	0x00000000
        /*046c*/ 	.short	0x010a
        /*046e*/ 	.byte	0x05
	.zero		1


	//   ....[47]....
        /*0470*/ 	.word	0x00002d40
        /*0474*/ 	.word	0x00000000
        /*0478*/ 	.word	0x00000000
        /*047c*/ 	.short	0x010a
        /*047e*/ 	.byte	0xff
	.zero		1


	//   ....[48]....
        /*0480*/ 	.word	0x00002e60
        /*0484*/ 	.word	0x00000000
        /*0488*/ 	.word	0x000000e0
        /*048c*/ 	.short	0x010a
        /*048e*/ 	.byte	0xff
	.zero		1


	//   ....[49]....
        /*0490*/ 	.word	0x00002ed0
        /*0494*/ 	.word	0x00000000
        /*0498*/ 	.word	0x00000000
        /*049c*/ 	.short	0x0101
        /*049e*/ 	.byte	0xff
	.zero		1


	//   ....[50]....
        /*04a0*/ 	.word	0x00002ef0
        /*04a4*/ 	.word	0x000000ff
        /*04a8*/ 	.word	0x000000b0
        /*04ac*/ 	.short	0x010a
        /*04ae*/ 	.byte	0x05
	.zero		1


	//   ....[51]....
        /*04b0*/ 	.word	0x00003010
        /*04b4*/ 	.word	0x00000000
        /*04b8*/ 	.word	0x000000a0
        /*04bc*/ 	.short	0x010a
        /*04be*/ 	.byte	0xff
	.zero		1


	//   ....[52]....
        /*04c0*/ 	.word	0x00003110
        /*04c4*/ 	.word	0x00000000
        /*04c8*/ 	.word	0x00000000
        /*04cc*/ 	.short	0x0101
        /*04ce*/ 	.byte	0xff
	.zero		1


	//   ....[53]....
        /*04d0*/ 	.word	0x000031a0
        /*04d4*/ 	.word	0x000000ff
        /*04d8*/ 	.word	0x000000b0
        /*04dc*/ 	.short	0x0106
        /*04de*/ 	.byte	0x05
	.zero		1


	//   ....[54]....
        /*04e0*/ 	.word	0x000031c0
        /*04e4*/ 	.word	0x000000ff
        /*04e8*/ 	.word	0x000000b0
        /*04ec*/ 	.short	0x010a
        /*04ee*/ 	.byte	0x05
	.zero		1


	//   ....[55]....
        /*04f0*/ 	.word	0x00003250
        /*04f4*/ 	.word	0x000000ff
        /*04f8*/ 	.word	0x000000b0
        /*04fc*/ 	.short	0x0106
        /*04fe*/ 	.byte	0x04
	.zero		1


	//   ....[56]....
        /*0500*/ 	.word	0x00003290
        /*0504*/ 	.word	0x00000000
        /*0508*/ 	.word	0x000000b0
        /*050c*/ 	.short	0x010a
        /*050e*/ 	.byte	0xff
	.zero		1


	//   ....[57]....
        /*0510*/ 	.word	0x00003a60
        /*0514*/ 	.word	0x00000000
        /*0518*/ 	.word	0x000000a0
        /*051c*/ 	.short	0x010a
        /*051e*/ 	.byte	0xff
	.zero		1


	//   ....[58]....
        /*0520*/ 	.word	0x00003b60
        /*0524*/ 	.word	0x00000003
        /*0528*/ 	.word	0x00000000
        /*052c*/ 	.short	0x0101
        /*052e*/ 	.byte	0xff
	.zero		1


	//   ....[59]....
        /*0530*/ 	.word	0x00003b70
        /*0534*/ 	.word	0x000000ff
        /*0538*/ 	.word	0x00000000
        /*053c*/ 	.short	0x010a
        /*053e*/ 	.byte	0x0f
	.zero		1


	//   ....[60]....
        /*0540*/ 	.word	0x00003ba0
        /*0544*/ 	.word	0x000000ff
        /*0548*/ 	.word	0x000000d0
        /*054c*/ 	.short	0x010a
        /*054e*/ 	.byte	0x0e
	.zero		1


	//   ....[61]....
        /*0550*/ 	.word	0x00003c70
        /*0554*/ 	.word	0x000000ff
        /*0558*/ 	.word	0x00000000
        /*055c*/ 	.short	0x010a
        /*055e*/ 	.byte	0x16
	.zero		1


	//   ....[62]....
        /*0560*/ 	.word	0x00003da0
        /*0564*/ 	.word	0x000000ff
        /*0568*/ 	.word	0x00000000
        /*056c*/ 	.short	0x010a
        /*056e*/ 	.byte	0x1e
	.zero		1


	//   ....[63]....
        /*0570*/ 	.word	0x000041d0
        /*0574*/ 	.word	0x000000ff
        /*0578*/ 	.word	0x00000000
        /*057c*/ 	.short	0x010a
        /*057e*/ 	.byte	0x05
	.zero		1


	//   ....[64]....
        /*0580*/ 	.word	0x00004260
        /*0584*/ 	.word	0x000000ff
        /*0588*/ 	.word	0x00000000
        /*058c*/ 	.short	0x010a
        /*058e*/ 	.byte	0x06
	.zero		1


	//   ....[65]....
        /*0590*/ 	.word	0x00004670
        /*0594*/ 	.word	0x00000000
        /*0598*/ 	.word	0x000000a0
        /*059c*/ 	.short	0x010a
        /*059e*/ 	.byte	0xff
	.zero		1


	//   ....[66]....
        /*05a0*/ 	.word	0x000047b0
        /*05a4*/ 	.word	0x00000000
        /*05a8*/ 	.word	0x00000000
        /*05ac*/ 	.short	0x0101
        /*05ae*/ 	.byte	0xff
	.zero		1


	//   ....[67]....
        /*05b0*/ 	.word	0x00004ad0
        /*05b4*/ 	.word	0x000000ff
        /*05b8*/ 	.word	0x00000098
        /*05bc*/ 	.short	0x010a
        /*05be*/ 	.byte	0x05
	.zero		1


	//   ....[68]....
        /*05c0*/ 	.word	0x00004c40
        /*05c4*/ 	.word	0x000000ff
        /*05c8*/ 	.word	0x00000070
        /*05cc*/ 	.short	0x010a
        /*05ce*/ 	.byte	0x05
	.zero		1


	//   ....[69]....
        /*05d0*/ 	.word	0x00004e30
        /*05d4*/ 	.word	0x000000ff
        /*05d8*/ 	.word	0x00000050
        /*05dc*/ 	.short	0x010b
        /*05de*/ 	.byte	0x05
	.zero		1


	//   ....[70]....
        /*05e0*/ 	.word	0x00004e40
        /*05e4*/ 	.word	0x000000ff
        /*05e8*/ 	.word	0x00000000
        /*05ec*/ 	.short	0x0101
        /*05ee*/ 	.byte	0x0e
	.zero		1


	//   ....[71]....
        /*05f0*/ 	.word	0x00004e50
        /*05f4*/ 	.word	0x000000ff
        /*05f8*/ 	.word	0x00000078
        /*05fc*/ 	.short	0x010a
        /*05fe*/ 	.byte	0x05
	.zero		1


	//   ....[72]....
        /*0600*/ 	.word	0x00005010
        /*0604*/ 	.word	0x000000ff
        /*0608*/ 	.word	0x00000058
        /*060c*/ 	.short	0x010b
        /*060e*/ 	.byte	0x05
	.zero		1


	//   ....[73]....
        /*0610*/ 	.word	0x00005020
        /*0614*/ 	.word	0x000000ff
        /*0618*/ 	.word	0x00000000
        /*061c*/ 	.short	0x0101
        /*061e*/ 	.byte	0x0d
	.zero		1


	//   ....[74]....
        /*0620*/ 	.word	0x00005030
        /*0624*/ 	.word	0x000000ff
        /*0628*/ 	.word	0x00000080
        /*062c*/ 	.short	0x010a
        /*062e*/ 	.byte	0x05
	.zero		1


	//   ....[75]....
        /*0630*/ 	.word	0x000051f0
        /*0634*/ 	.word	0x000000ff
        /*0638*/ 	.word	0x00000060
        /*063c*/ 	.short	0x010b
        /*063e*/ 	.byte	0x05
	.zero		1


	//   ....[76]....
        /*0640*/ 	.word	0x00005200
        /*0644*/ 	.word	0x000000ff
        /*0648*/ 	.word	0x00000000
        /*064c*/ 	.short	0x0101
        /*064e*/ 	.byte	0x07
	.zero		1


	//   ....[77]....
        /*0650*/ 	.word	0x00005210
        /*0654*/ 	.word	0x000000ff
        /*0658*/ 	.word	0x00000088
        /*065c*/ 	.short	0x010a
        /*065e*/ 	.byte	0x05
	.zero		1


	//   ....[78]....
        /*0660*/ 	.word	0x000053e0
        /*0664*/ 	.word	0x000000ff
        /*0668*/ 	.word	0x00000068
        /*066c*/ 	.short	0x010b
        /*066e*/ 	.byte	0x05
	.zero		1


	//   ....[79]....
        /*0670*/ 	.word	0x000053f0
        /*0674*/ 	.word	0x000000ff
        /*0678*/ 	.word	0x00000000
        /*067c*/ 	.short	0x0101
        /*067e*/ 	.byte	0x06
	.zero		1


	//   ....[80]....
        /*0680*/ 	.word	0x00005400
        /*0684*/ 	.word	0x000000ff
        /*0688*/ 	.word	0x00000070
        /*068c*/ 	.short	0x010a
        /*068e*/ 	.byte	0x05
	.zero		1


	//   ....[81]....
        /*0690*/ 	.word	0x000055c0
        /*0694*/ 	.word	0x000000ff
        /*0698*/ 	.word	0x00000050
        /*069c*/ 	.short	0x010b
        /*069e*/ 	.byte	0x05
	.zero		1


	//   ....[82]....
        /*06a0*/ 	.word	0x000055d0
        /*06a4*/ 	.word	0x000000ff
        /*06a8*/ 	.word	0x00000000
        /*06ac*/ 	.short	0x0101
        /*06ae*/ 	.byte	0x0e
	.zero		1


	//   ....[83]....
        /*06b0*/ 	.word	0x000055e0
        /*06b4*/ 	.word	0x000000ff
        /*06b8*/ 	.word	0x00000078
        /*06bc*/ 	.short	0x010a
        /*06be*/ 	.byte	0x05
	.zero		1


	//   ....[84]....
        /*06c0*/ 	.word	0x00005790
        /*06c4*/ 	.word	0x000000ff
        /*06c8*/ 	.word	0x00000058
        /*06cc*/ 	.short	0x010b
        /*06ce*/ 	.byte	0x05
	.zero		1


	//   ....[85]....
        /*06d0*/ 	.word	0x000057a0
        /*06d4*/ 	.word	0x000000ff
        /*06d8*/ 	.word	0x00000000
        /*06dc*/ 	.short	0x0101
        /*06de*/ 	.byte	0x0d
	.zero		1


	//   ....[86]....
        /*06e0*/ 	.word	0x000057b0
        /*06e4*/ 	.word	0x000000ff
        /*06e8*/ 	.word	0x00000080
        /*06ec*/ 	.short	0x010a
        /*06ee*/ 	.byte	0x05
	.zero		1


	//   ....[87]....
        /*06f0*/ 	.word	0x00005990
        /*06f4*/ 	.word	0x000000ff
        /*06f8*/ 	.word	0x00000060
        /*06fc*/ 	.short	0x010b
        /*06fe*/ 	.byte	0x05
	.zero		1


	//   ....[88]....
        /*0700*/ 	.word	0x00005a00
        /*0704*/ 	.word	0x000000ff
        /*0708*/ 	.word	0x00000000
        /*070c*/ 	.short	0x0101
        /*070e*/ 	.byte	0x07
	.zero		1


	//   ....[89]....
        /*0710*/ 	.word	0x00005a10
        /*0714*/ 	.word	0x000000ff
        /*0718*/ 	.word	0x00000088
        /*071c*/ 	.short	0x010a
        /*071e*/ 	.byte	0x05
	.zero		1


	//   ....[90]....
        /*0720*/ 	.word	0x00005c80
        /*0724*/ 	.word	0x000000ff
        /*0728*/ 	.word	0x00000068
        /*072c*/ 	.short	0x010b
        /*072e*/ 	.byte	0x05
	.zero		1


	//   ....[91]....
        /*0730*/ 	.word	0x00005ca0
        /*0734*/ 	.word	0x000000ff
        /*0738*/ 	.word	0x00000000
        /*073c*/ 	.short	0x0101
        /*073e*/ 	.byte	0x06
	.zero		1


	//   ....[92]....
        /*0740*/ 	.word	0x00005ce0
        /*0744*/ 	.word	0x000000ff
        /*0748*/ 	.word	0x00000070
        /*074c*/ 	.short	0x010a
        /*074e*/ 	.byte	0x05
	.zero		1


	//   ....[93]....
        /*0750*/ 	.word	0x00005d00
        /*0754*/ 	.word	0x000000ff
        /*0758*/ 	.word	0x00000078
        /*075c*/ 	.short	0x010a
        /*075e*/ 	.byte	0x05
	.zero		1


	//   ....[94]....
        /*0760*/ 	.word	0x00005d20
        /*0764*/ 	.word	0x000000ff
        /*0768*/ 	.word	0x00000080
        /*076c*/ 	.short	0x010a
        /*076e*/ 	.byte	0x05
	.zero		1


	//   ....[95]....
        /*0770*/ 	.word	0x00005d70
        /*0774*/ 	.word	0x00000002
        /*0778*/ 	.word	0x00000088
        /*077c*/ 	.short	0x010a
        /*077e*/ 	.byte	0xff
	.zero		1


	//   ....[96]....
        /*0780*/ 	.word	0x00006080
        /*0784*/ 	.word	0x00000000
        /*0788*/ 	.word	0x000000a0
        /*078c*/ 	.short	0x010a
        /*078e*/ 	.byte	0xff
	.zero		1


	//   ....[97]....
        /*0790*/ 	.word	0x00006190
        /*0794*/ 	.word	0x00000000
        /*0798*/ 	.word	0x00000000
        /*079c*/ 	.short	0x0101
        /*079e*/ 	.byte	0xff
	.zero		1


	//   ....[98]....
        /*07a0*/ 	.word	0x00006bd0
        /*07a4*/ 	.word	0x000000ff
        /*07a8*/ 	.word	0x00000050
        /*07ac*/ 	.short	0x010a
        /*07ae*/ 	.byte	0x32
	.zero		1


	//   ....[99]....
        /*07b0*/ 	.word	0x00006be0
        /*07b4*/ 	.word	0x0000003a
        /*07b8*/ 	.word	0x000000c0
        /*07bc*/ 	.short	0x010a
        /*07be*/ 	.byte	0xff
	.zero		1


	//   ....[100]....
        /*07c0*/ 	.word	0x00006d50
        /*07c4*/ 	.word	0x000000ff
        /*07c8*/ 	.word	0x00000050
        /*07cc*/ 	.short	0x010a
        /*07ce*/ 	.byte	0x32
	.zero		1


	//   ....[101]....
        /*07d0*/ 	.word	0x00006e30
        /*07d4*/ 	.word	0x0000003a
        /*07d8*/ 	.word	0x000000c0
        /*07dc*/ 	.short	0x010a
        /*07de*/ 	.byte	0xff
	.zero		1


	//   ....[102]....
        /*07e0*/ 	.word	0x00007c20
        /*07e4*/ 	.word	0x00000000
        /*07e8*/ 	.word	0x00000000
        /*07ec*/ 	.short	0x0101
        /*07ee*/ 	.byte	0xff
	.zero		1


	//   ....[103]....
        /*07f0*/ 	.word	0x00007c30
        /*07f4*/ 	.word	0x00000002
        /*07f8*/ 	.word	0x00000050
        /*07fc*/ 	.short	0x010a
        /*07fe*/ 	.byte	0xff
	.zero		1


	//   ....[104]....
        /*0800*/ 	.word	0x00007cf0
        /*0804*/ 	.word	0x00000002
        /*0808*/ 	.word	0x00000050
        /*080c*/ 	.short	0x010a
        /*080e*/ 	.byte	0xff
	.zero		1


	//   ....[105]....
        /*0810*/ 	.word	0x00008ad0
        /*0814*/ 	.word	0x0000006a
        /*0818*/ 	.word	0x00000000
        /*081c*/ 	.short	0x0101
        /*081e*/ 	.byte	0xff
	.zero		1


	//   ....[106]....
        /*0820*/ 	.word	0x00008af0
        /*0824*/ 	.word	0x00000000
        /*0828*/ 	.word	0x00000050
        /*082c*/ 	.short	0x010a
        /*082e*/ 	.byte	0xff
	.zero		1


	//   ....[107]....
        /*0830*/ 	.word	0x00008ba0
        /*0834*/ 	.word	0x00000000
        /*0838*/ 	.word	0x00000050
        /*083c*/ 	.short	0x010a
        /*083e*/ 	.byte	0xff
	.zero		1


	//   ....[108]....
        /*0840*/ 	.word	0x00009900
        /*0844*/ 	.word	0x0000006a
        /*0848*/ 	.word	0x00000000
        /*084c*/ 	.short	0x0101
        /*084e*/ 	.byte	0xff
	.zero		1


	//   ....[109]....
        /*0850*/ 	.word	0x00009920
        /*0854*/ 	.word	0x00000000
        /*0858*/ 	.word	0x00000050
        /*085c*/ 	.short	0x010a
        /*085e*/ 	.byte	0xff
	.zero		1


	//   ....[110]....
        /*0860*/ 	.word	0x000099e0
        /*0864*/ 	.word	0x00000000
        /*0868*/ 	.word	0x00000050
        /*086c*/ 	.short	0x010a
        /*086e*/ 	.byte	0xff
	.zero		1


	//   ....[111]....
        /*0870*/ 	.word	0x0000a7f0
        /*0874*/ 	.word	0x0000006b
        /*0878*/ 	.word	0x00000000
        /*087c*/ 	.short	0x0101
        /*087e*/ 	.byte	0xff
	.zero		1


	//   ....[112]....
        /*0880*/ 	.word	0x0000a810
        /*0884*/ 	.word	0x00000000
        /*0888*/ 	.word	0x00000050
        /*088c*/ 	.short	0x010a
        /*088e*/ 	.byte	0xff
	.zero		1


	//   ....[113]....
        /*0890*/ 	.word	0x0000a8c0
        /*0894*/ 	.word	0x00000000
        /*0898*/ 	.word	0x00000050
        /*089c*/ 	.short	0x010a
        /*089e*/ 	.byte	0xff
	.zero		1


	//   ....[114]....
        /*08a0*/ 	.word	0x0000b690
        /*08a4*/ 	.word	0x0000006b
        /*08a8*/ 	.word	0x00000000
        /*08ac*/ 	.short	0x0101
        /*08ae*/ 	.byte	0xff
	.zero		1


	//   ....[115]....
        /*08b0*/ 	.word	0x0000b6b0
        /*08b4*/ 	.word	0x00000000
        /*08b8*/ 	.word	0x00000050
        /*08bc*/ 	.short	0x010a
        /*08be*/ 	.byte	0xff
	.zero		1


	//   ....[116]....
        /*08c0*/ 	.word	0x0000b760
        /*08c4*/ 	.word	0x00000000
        /*08c8*/ 	.word	0x00000050
        /*08cc*/ 	.short	0x010a
        /*08ce*/ 	.byte	0xff
	.zero		1


	//   ....[117]....
        /*08d0*/ 	.word	0x0000c580
        /*08d4*/ 	.word	0x0000006b
        /*08d8*/ 	.word	0x00000000
        /*08dc*/ 	.short	0x0101
        /*08de*/ 	.byte	0xff
	.zero		1


	//   ....[118]....
        /*08e0*/ 	.word	0x0000c5a0
        /*08e4*/ 	.word	0x00000000
        /*08e8*/ 	.word	0x00000050
        /*08ec*/ 	.short	0x010a
        /*08ee*/ 	.byte	0xff
	.zero		1


	//   ....[119]....
        /*08f0*/ 	.word	0x0000c650
        /*08f4*/ 	.word	0x00000000
        /*08f8*/ 	.word	0x00000050
        /*08fc*/ 	.short	0x010a
        /*08fe*/ 	.byte	0xff
	.zero		1


	//   ....[120]....
        /*0900*/ 	.word	0x0000d400
        /*0904*/ 	.word	0x0000006b
        /*0908*/ 	.word	0x00000000
        /*090c*/ 	.short	0x0101
        /*090e*/ 	.byte	0xff
	.zero		1


	//   ....[121]....
        /*0910*/ 	.word	0x0000d420
        /*0914*/ 	.word	0x00000000
        /*0918*/ 	.word	0x00000050
        /*091c*/ 	.short	0x010a
        /*091e*/ 	.byte	0xff
	.zero		1


	//   ....[122]....
        /*0920*/ 	.word	0x0000d4d0
        /*0924*/ 	.word	0x00000000
        /*0928*/ 	.word	0x00000050
        /*092c*/ 	.short	0x010a
        /*092e*/ 	.byte	0xff
	.zero		1


	//   ....[123]....
        /*0930*/ 	.word	0x0000dd40
        /*0934*/ 	.word	0x000000ff
        /*0938*/ 	.word	0x00000000
        /*093c*/ 	.short	0x0101
        /*093e*/ 	.byte	0x04
	.zero		1


	//   ....[124]....
        /*0940*/ 	.word	0x0000e2c0
        /*0944*/ 	.word	0x00000000
        /*0948*/ 	.word	0x00000000
        /*094c*/ 	.short	0x0101
        /*094e*/ 	.byte	0xff
	.zero		1


	//   ....[125]....
        /*0950*/ 	.word	0x0000e550
        /*0954*/ 	.word	0x000000ff
        /*0958*/ 	.word	0x00000000
        /*095c*/ 	.short	0x0101
        /*095e*/ 	.byte	0x04
	.zero		1


	//   ....[126]....
        /*0960*/ 	.word	0x0000e570
        /*0964*/ 	.word	0x00000002
        /*0968*/ 	.word	0x000000f0
        /*096c*/ 	.short	0x010a
        /*096e*/ 	.byte	0xff
	.zero		1


	//   ....[127]....
        /*0970*/ 	.word	0x0000e5d0
        /*0974*/ 	.word	0x00000002
        /*0978*/ 	.word	0x00000028
        /*097c*/ 	.short	0x010a
        /*097e*/ 	.byte	0xff
	.zero		1


	//   ....[128]....
        /*0980*/ 	.word	0x0000e630
        /*0984*/ 	.word	0x00000002
        /*0988*/ 	.word	0x00000028
        /*098c*/ 	.short	0x010a
        /*098e*/ 	.byte	0xff
	.zero		1


	//   ....[129]....
        /*0990*/ 	.word	0x0000e680
        /*0994*/ 	.word	0x00000002
        /*0998*/ 	.word	0x000000a0
        /*099c*/ 	.short	0x010a
        /*099e*/ 	.byte	0xff
	.zero		1


	//   ....[130]....
        /*09a0*/ 	.word	0x0000e6e0
        /*09a4*/ 	.word	0x00000000
        /*09a8*/ 	.word	0x00000000
        /*09ac*/ 	.short	0x010a
        /*09ae*/ 	.byte	0xff
	.zero		1


	//   ....[131]....
        /*09b0*/ 	.word	0x0000e740
        /*09b4*/ 	.word	0x00000000
        /*09b8*/ 	.word	0x00000000
        /*09bc*/ 	.short	0x010a
        /*09be*/ 	.byte	0xff
	.zero		1


	//   ....[132]....
        /*09c0*/ 	.word	0x0000e7a0
        /*09c4*/ 	.word	0x00000000
        /*09c8*/ 	.word	0x00000000
        /*09cc*/ 	.short	0x010a
        /*09ce*/ 	.byte	0xff
	.zero		1


	//   ....[133]....
        /*09d0*/ 	.word	0x0000e800
        /*09d4*/ 	.word	0x00000000
        /*09d8*/ 	.word	0x00000000
        /*09dc*/ 	.short	0x010a
        /*09de*/ 	.byte	0xff
	.zero		1


	//   ....[134]....
        /*09e0*/ 	.word	0x0000e850
        /*09e4*/ 	.word	0x00000000
        /*09e8*/ 	.word	0x000000e0
        /*09ec*/ 	.short	0x010a
        /*09ee*/ 	.byte	0xff
	.zero		1


	//   ....[135]....
        /*09f0*/ 	.word	0x0000e8b0
        /*09f4*/ 	.word	0x00000000
        /*09f8*/ 	.word	0x000000b0
        /*09fc*/ 	.short	0x010a
        /*09fe*/ 	.byte	0xff
	.zero		1


	//   ....[136]....
        /*0a00*/ 	.word	0x0000e900
        /*0a04*/ 	.word	0x00000000
        /*0a08*/ 	.word	0x000000a0
        /*0a0c*/ 	.short	0x010a
        /*0a0e*/ 	.byte	0xff
	.zero		1


	//   ....[137]....
        /*0a10*/ 	.word	0x0000e960
        /*0a14*/ 	.word	0x00000000
        /*0a18*/ 	.word	0x000000b0
        /*0a1c*/ 	.short	0x010a
        /*0a1e*/ 	.byte	0xff
	.zero		1


	//   ....[138]....
        /*0a20*/ 	.word	0x0000e9b0
        /*0a24*/ 	.word	0x00000000
        /*0a28*/ 	.word	0x000000a0
        /*0a2c*/ 	.short	0x010a
        /*0a2e*/ 	.byte	0xff
	.zero		1


	//   ....[139]....
        /*0a30*/ 	.word	0x0000ea10
        /*0a34*/ 	.word	0x00000002
        /*0a38*/ 	.word	0x000000d0
        /*0a3c*/ 	.short	0x010a
        /*0a3e*/ 	.byte	0xff
	.zero		1


	//   ....[140]....
        /*0a40*/ 	.word	0x0000ea70
        /*0a44*/ 	.word	0x00000000
        /*0a48*/ 	.word	0x00000000
        /*0a4c*/ 	.short	0x010a
        /*0a4e*/ 	.byte	0xff
	.zero		1


	//   ....[141]....
        /*0a50*/ 	.word	0x0000ead0
        /*0a54*/ 	.word	0x00000000
        /*0a58*/ 	.word	0x00000000
        /*0a5c*/ 	.short	0x010a
        /*0a5e*/ 	.byte	0xff
	.zero		1


	//   ....[142]....
        /*0a60*/ 	.word	0x0000eb30
        /*0a64*/ 	.word	0x00000000
        /*0a68*/ 	.word	0x00000000
        /*0a6c*/ 	.short	0x010a
        /*0a6e*/ 	.byte	0xff
	.zero		1


	//   ....[143]....
        /*0a70*/ 	.word	0x0000eb80
        /*0a74*/ 	.word	0x00000000
        /*0a78*/ 	.word	0x000000a0
        /*0a7c*/ 	.short	0x010a
        /*0a7e*/ 	.byte	0xff
	.zero		1


	//   ....[144]....
        /*0a80*/ 	.word	0x0000ebe0
        /*0a84*/ 	.word	0x00000000
        /*0a88*/ 	.word	0x00000098
        /*0a8c*/ 	.short	0x010a
        /*0a8e*/ 	.byte	0xff
	.zero		1


	//   ....[145]....
        /*0a90*/ 	.word	0x0000ec40
        /*0a94*/ 	.word	0x00000000
        /*0a98*/ 	.word	0x00000070
        /*0a9c*/ 	.short	0x010a
        /*0a9e*/ 	.byte	0xff
	.zero		1


	//   ....[146]....
        /*0aa0*/ 	.word	0x0000eca0
        /*0aa4*/ 	.word	0x00000000
        /*0aa8*/ 	.word	0x00000078
        /*0aac*/ 	.short	0x010a
        /*0aae*/ 	.byte	0xff
	.zero		1


	//   ....[147]....
        /*0ab0*/ 	.word	0x0000ed00
        /*0ab4*/ 	.word	0x00000000
        /*0ab8*/ 	.word	0x00000080
        /*0abc*/ 	.short	0x010a
        /*0abe*/ 	.byte	0xff
	.zero		1


	//   ....[148]....
        /*0ac0*/ 	.word	0x0000ed60
        /*0ac4*/ 	.word	0x00000000
        /*0ac8*/ 	.word	0x00000088
        /*0acc*/ 	.short	0x010a
        /*0ace*/ 	.byte	0xff
	.zero		1


	//   ....[149]....
        /*0ad0*/ 	.word	0x0000edc0
        /*0ad4*/ 	.word	0x00000000
        /*0ad8*/ 	.word	0x00000070
        /*0adc*/ 	.short	0x010a
        /*0ade*/ 	.byte	0xff
	.zero		1


	//   ....[150]....
        /*0ae0*/ 	.word	0x0000ee20
        /*0ae4*/ 	.word	0x00000000
        /*0ae8*/ 	.word	0x00000078
        /*0aec*/ 	.short	0x010a
        /*0aee*/ 	.byte	0xff
	.zero		1


	//   ....[151]....
        /*0af0*/ 	.word	0x0000ee80
        /*0af4*/ 	.word	0x00000000
        /*0af8*/ 	.word	0x00000080
        /*0afc*/ 	.short	0x010a
        /*0afe*/ 	.byte	0xff
	.zero		1


	//   ....[152]....
        /*0b00*/ 	.word	0x0000eee0
        /*0b04*/ 	.word	0x00000000
        /*0b08*/ 	.word	0x00000088
        /*0b0c*/ 	.short	0x010a
        /*0b0e*/ 	.byte	0xff
	.zero		1


	//   ....[153]....
        /*0b10*/ 	.word	0x0000ef40
        /*0b14*/ 	.word	0x00000000
        /*0b18*/ 	.word	0x00000070
        /*0b1c*/ 	.short	0x010a
        /*0b1e*/ 	.byte	0xff
	.zero		1


	//   ....[154]....
        /*0b20*/ 	.word	0x0000efa0
        /*0b24*/ 	.word	0x00000000
        /*0b28*/ 	.word	0x00000078
        /*0b2c*/ 	.short	0x010a
        /*0b2e*/ 	.byte	0xff
	.zero		1


	//   ....[155]....
        /*0b30*/ 	.word	0x0000f000
        /*0b34*/ 	.word	0x00000002
        /*0b38*/ 	.word	0x00000080
        /*0b3c*/ 	.short	0x010a
        /*0b3e*/ 	.byte	0xff
	.zero		1


	//   ....[156]....
        /*0b40*/ 	.word	0x0000f050
        /*0b44*/ 	.word	0x00000000
        /*0b48*/ 	.word	0x000000a0
        /*0b4c*/ 	.short	0x010a
        /*0b4e*/ 	.byte	0xff
	.zero		1


	//   ....[157]....
        /*0b50*/ 	.word	0x0000f0b0
        /*0b54*/ 	.word	0x00000004
        /*0b58*/ 	.word	0x00000050
        /*0b5c*/ 	.short	0x010a
        /*0b5e*/ 	.byte	0xff
	.zero		1


	//   ....[158]....
        /*0b60*/ 	.word	0x0000f100
        /*0b64*/ 	.word	0x0000003a
        /*0b68*/ 	.word	0x000000c0
        /*0b6c*/ 	.short	0x010a
        /*0b6e*/ 	.byte	0xff
	.zero		1


	//   ....[159]....
        /*0b70*/ 	.word	0x0000f150
        /*0b74*/ 	.word	0x00000002
        /*0b78*/ 	.word	0x00000050
        /*0b7c*/ 	.short	0x010a
        /*0b7e*/ 	.byte	0xff
	.zero		1


	//   ....[160]....
        /*0b80*/ 	.word	0x0000f1a0
        /*0b84*/ 	.word	0x00000000
        /*0b88*/ 	.word	0x00000050
        /*0b8c*/ 	.short	0x010a
        /*0b8e*/ 	.byte	0xff
	.zero		1


	//   ....[161]....
        /*0b90*/ 	.word	0x0000f1f0
        /*0b94*/ 	.word	0x00000000
        /*0b98*/ 	.word	0x00000050
        /*0b9c*/ 	.short	0x010a
        /*0b9e*/ 	.byte	0xff
	.zero		1


	//   ....[162]....
        /*0ba0*/ 	.word	0x0000f240
        /*0ba4*/ 	.word	0x00000000
        /*0ba8*/ 	.word	0x00000050
        /*0bac*/ 	.short	0x010a
        /*0bae*/ 	.byte	0xff
	.zero		1


	//   ....[163]....
        /*0bb0*/ 	.word	0x0000f290
        /*0bb4*/ 	.word	0x00000000
        /*0bb8*/ 	.word	0x00000050
        /*0bbc*/ 	.short	0x010a
        /*0bbe*/ 	.byte	0xff
	.zero		1


	//   ....[164]....
        /*0bc0*/ 	.word	0x0000f2e0
        /*0bc4*/ 	.word	0x00000000
        /*0bc8*/ 	.word	0x00000050
        /*0bcc*/ 	.short	0x010a
        /*0bce*/ 	.byte	0xff
	.zero		1


	//   ....[165]....
        /*0bd0*/ 	.word	0x0000f330
        /*0bd4*/ 	.word	0x00000000
        /*0bd8*/ 	.word	0x00000050
        /*0bdc*/ 	.short	0x010a
        /*0bde*/ 	.byte	0xff
	.zero		1


	//----- nvinfo : EIATTR_NUM_MBARRIERS
	.align		4
.L_47:
        /*0be0*/ 	.byte	0x03, 0x38
        /*0be2*/ 	.short	0x0020


	//----- nvinfo : EIATTR_EXIT_INSTR_OFFSETS
	.align		4
        /*0be4*/ 	.byte	0x04, 0x1c
        /*0be6*/ 	.short	(.L_49 - .L_48)


	//   ....[0]....
.L_48:
        /*0be8*/ 	.word	0x00002d70


	//   ....[1]....
        /*0bec*/ 	.word	0x00003260


	//   ....[2]....
        /*0bf0*/ 	.word	0x000032c0


	//   ....[3]....
        /*0bf4*/ 	.word	0x000044c0


	//   ....[4]....
        /*0bf8*/ 	.word	0x00005da0


	//   ....[5]....
        /*0bfc*/ 	.word	0x00005de0


	//   ....[6]....
        /*0c00*/ 	.word	0x0000e440


	//   ....[7]....
        /*0c04*/ 	.word	0x0000e4c0


	//   ....[8]....
        /*0c08*/ 	.word	0x0000e4f0


	//   ....[9]....
        /*0c0c*/ 	.word	0x0000e560


	//----- nvinfo : EIATTR_MAX_THREADS
	.align		4
.L_49:
        /*0c10*/ 	.byte	0x04, 0x05
        /*0c12*/ 	.short	(.L_51 - .L_50)
.L_50:
        /*0c14*/ 	.word	0x00000100
        /*0c18*/ 	.word	0x00000001
        /*0c1c*/ 	.word	0x00000001


	//----- nvinfo : EIATTR_CRS_STACK_SIZE
	.align		4
.L_51:
        /*0c20*/ 	.byte	0x04, 0x1e
        /*0c22*/ 	.short	(.L_53 - .L_52)
.L_52:
        /*0c24*/ 	.word	0x00000000


	//----- nvinfo : EIATTR_CBANK_PARAM_SIZE
	.align		4
.L_53:
        /*0c28*/ 	.byte	0x03, 0x19
        /*0c2a*/ 	.short	0x0c00


	//----- nvinfo : EIATTR_PARAM_CBANK
	.align		4
        /*0c2c*/ 	.byte	0x04, 0x0a
        /*0c2e*/ 	.short	(.L_55 - .L_54)
	.align		4
.L_54:
        /*0c30*/ 	.word	index@(.nv.constant0._ZN7cutlass13device_kernelINS_4gemm6kernel13GemmUniversalIN4cute5tupleIJiiiiEEENS1_10collective13CollectiveMmaINS1_46MainloopSm100TmaUmmaWarpSpecializedBlockScaledILi5ELi2ELi2ENS5_IJNS4_1CILi2EEESB_NSA_ILi1EEEEEEEENS5_IJNSA_ILi128EEESF_NSA_ILi256EEEEEENS5_IJNS_12float_e2m1_tENS_13float_ue4m3_tEEEENS5_IJNS5_IJlSC_lEEENS4_6LayoutINS5_IJNS5_IJNS5_IJNSA_ILi32EEENSA_ILi4EEEEEEiEEENS5_IJNS5_IJNSA_ILi16EEESO_EEEiEEENS5_IJSC_iEEEEEENS5_IJST_NS5_IJNS5_IJNSA_ILi0EEESC_EEENSA_ILi512EEEEEENS5_IJSW_iEEEEEEEEEEESK_S13_NS4_8TiledMMAINS4_8MMA_AtomIJNS4_17SM100_MMA_MXF4_SSISI_SI_fSJ_Li128ELi128ELi16ELNS4_4UMMA5MajorE0ELS18_0ELNS17_7ScaleInE0ELS19_0EEEEEENSM_INS5_IJSC_SC_SC_EEENS5_IJSW_SW_SW_EEEEENS5_IJNS4_10UnderscoreES1F_S1F_EEEEENS5_IJNS4_23SM90_TMA_LOAD_MULTICASTES1I_EEENS5_IJNS4_14ComposedLayoutINS4_7SwizzleILi3ELi4ELi3EEENS4_18smem_ptr_flag_bitsILi4EEENSM_INS5_IJNSA_ILi8EEESG_EEENS5_IJSG_SC_EEEEEEENSM_INS5_IJNS5_IJNS5_IJSP_SC_EEESS_EEESC_NS5_IJSC_SO_EEEEEENS5_IJNS5_IJNS5_IJSS_SY_EEESX_EEESW_NS5_IJSO_SY_EEEEEEEEEEEvNS4_8identityES1J_S23_vS24_EENS_8epilogue10collective18CollectiveEpilogueINS26_23Sm100TmaWarpSpecializedILi4ELi2ELi16ELb1ELb0EEEJNS5_IJNSA_ILi64EEESF_SG_EEENS5_IJNSM_IS2B_SC_EENSM_INS5_IJSR_SB_EEENS5_IJSC_S2B_EEEEEEEENS_10bfloat16_tESL_S2I_SL_NS26_6fusion15FusionCallbacksIS2A_NS2J_17LinearCombinationIS2I_fS2I_fLNS_15FloatRoundStyleE2EEES2C_S2H_JEEENS4_5SM1004TMEM4LOAD26SM100_TMEM_LOAD_32dp32b16xENS4_13SM90_TMA_LOADENS1K_INS1L_ILi1ELi4ELi3EEENS1N_ILi16EEENSM_INS5_IJS1P_SR_EEENS5_IJSR_SC_EEEEEEENS4_39AutoVectorizingCopyWithAssumedAlignmentILi128EEENS4_14SM90_TMA_STOREES2Z_S31_S31_EEEvvEEEEvNT_6ParamsE)
        /*0c34*/ 	.short	0x0380
        /*0c36*/ 	.short	0x0c00


	//----- nvinfo : EIATTR_SW_WAR
	.align		4
.L_55:
        /*0c38*/ 	.byte	0x04, 0x36
        /*0c3a*/ 	.short	(.L_57 - .L_56)
.L_56:
        /*0c3c*/ 	.word	0x00000008
.L_57:


//--------------------- .nv.callgraph             --------------------------
	.section	.nv.callgraph,"",@"SHT_CUDA_CALLGRAPH"
	.align	4
	.sectionentsize	8
	.align		4
        /*0000*/ 	.word	0x00000000
	.align		4
        /*0004*/ 	.word	0xffffffff
	.align		4
        /*0008*/ 	.word	index@(_ZN7cutlass13device_kernelINS_4gemm6kernel13GemmUniversalIN4cute5tupleIJiiiiEEENS1_10collective13CollectiveMmaINS1_46MainloopSm100TmaUmmaWarpSpecializedBlockScaledILi5ELi2ELi2ENS5_IJNS4_1CILi2EEESB_NSA_ILi1EEEEEEEENS5_IJNSA_ILi128EEESF_NSA_ILi256EEEEEENS5_IJNS_12float_e2m1_tENS_13float_ue4m3_tEEEENS5_IJNS5_IJlSC_lEEENS4_6LayoutINS5_IJNS5_IJNS5_IJNSA_ILi32EEENSA_ILi4EEEEEEiEEENS5_IJNS5_IJNSA_ILi16EEESO_EEEiEEENS5_IJSC_iEEEEEENS5_IJST_NS5_IJNS5_IJNSA_ILi0EEESC_EEENSA_ILi512EEEEEENS5_IJSW_iEEEEEEEEEEESK_S13_NS4_8TiledMMAINS4_8MMA_AtomIJNS4_17SM100_MMA_MXF4_SSISI_SI_fSJ_Li128ELi128ELi16ELNS4_4UMMA5MajorE0ELS18_0ELNS17_7ScaleInE0ELS19_0EEEEEENSM_INS5_IJSC_SC_SC_EEENS5_IJSW_SW_SW_EEEEENS5_IJNS4_10UnderscoreES1F_S1F_EEEEENS5_IJNS4_23SM90_TMA_LOAD_MULTICASTES1I_EEENS5_IJNS4_14ComposedLayoutINS4_7SwizzleILi3ELi4ELi3EEENS4_18smem_ptr_flag_bitsILi4EEENSM_INS5_IJNSA_ILi8EEESG_EEENS5_IJSG_SC_EEEEEEENSM_INS5_IJNS5_IJNS5_IJSP_SC_EEESS_EEESC_NS5_IJSC_SO_EEEEEENS5_IJNS5_IJNS5_IJSS_SY_EEESX_EEESW_NS5_IJSO_SY_EEEEEEEEEEEvNS4_8identityES1J_S23_vS24_EENS_8epilogue10collective18CollectiveEpilogueINS26_23Sm100TmaWarpSpecializedILi4ELi2ELi16ELb1ELb0EEEJNS5_IJNSA_ILi64EEESF_SG_EEENS5_IJNSM_IS2B_SC_EENSM_INS5_IJSR_SB_EEENS5_IJSC_S2B_EEEEEEEENS_10bfloat16_tESL_S2I_SL_NS26_6fusion15FusionCallbacksIS2A_NS2J_17LinearCombinationIS2I_fS2I_fLNS_15FloatRoundStyleE2EEES2C_S2H_JEEENS4_5SM1004TMEM4LOAD26SM100_TMEM_LOAD_32dp32b16xENS4_13SM90_TMA_LOADENS1K_INS1L_ILi1ELi4ELi3EEENS1N_ILi16EEENSM_INS5_IJS1P_SR_EEENS5_IJSR_SC_EEEEEEENS4_39AutoVectorizingCopyWithAssumedAlignmentILi128EEENS4_14SM90_TMA_STOREES2Z_S31_S31_EEEvvEEEEvNT_6ParamsE)
	.align		4
        /*000c*/ 	.word	index@(__assertfail)
	.align		4
        /*0010*/ 	.word	0x00000000
	.align		4
        /*0014*/ 	.word	0xfffffffe
	.align		4
        /*0018*/ 	.word	0x00000000
	.align		4
        /*001c*/ 	.word	0xfffffffd
	.align		4
        /*0020*/ 	.word	0x00000000
	.align		4
        /*0024*/ 	.word	0xfffffffc


//--------------------- .nv.constant4             --------------------------
	.section	.nv.constant4,"a",@progbits
	.align	8
	.align		8
.nv.constant4:
        /*0000*/ 	.dword	__assertfail
	.align		8
        /*0008*/ 	.dword	__unnamed_1
	.align		8
        /*0010*/ 	.dword	__unnamed_2
	.align		8
        /*0018*/ 	.dword	_ZN40_INTERNAL_10a81f98_4_k_cu_86a220b9_193314cuda3std3__45__cpo5beginE
	.align		8
        /*0020*/ 	.dword	_ZN40_INTERNAL_10a81f98_4_k_cu_86a220b9_193314cuda3std3__45__cpo3endE
	.align		8
        /*0028*/ 	.dword	_ZN40_INTERNAL_10a81f98_4_k_cu_86a220b9_193314cuda3std3__45__cpo6cbeginE
	.align		8
        /*0030*/ 	.dword	_ZN40_INTERNAL_10a81f98_4_k_cu_86a220b9_193314cuda3std3__45__cpo4cendE
	.align		8
        /*0038*/ 	.dword	_ZN40_INTERNAL_10a81f98_4_k_cu_86a220b9_193314cuda3std3__442_GLOBAL__N__10a81f98_4_k_cu_86a220b9_193316ignoreE
	.align		8
        /*0040*/ 	.dword	_ZN40_INTERNAL_10a81f98_4_k_cu_86a220b9_193314cuda3std3__419piecewise_constructE
	.align		8
        /*0048*/ 	.dword	_ZN40_INTERNAL_10a81f98_4_k_cu_86a220b9_193314cuda3std3__48in_placeE
	.align		8
        /*0050*/ 	.dword	_ZN40_INTERNAL_10a81f98_4_k_cu_86a220b9_193314cuda3std6ranges3__45__cpo4swapE
	.align		8
        /*0058*/ 	.dword	_ZN40_INTERNAL_10a81f98_4_k_cu_86a220b9_193314cuda3std6ranges3__45__cpo9iter_moveE
	.align		8
        /*0060*/ 	.dword	_ZN40_INTERNAL_10a81f98_4_k_cu_86a220b9_193314cute7productE
	.align		8
        /*0068*/ 	.dword	_ZN40_INTERNAL_10a81f98_4_k_cu_86a220b9_193314cute1_E
	.align		8
        /*0070*/ 	.dword	$str$25
	.align		8
        /*0078*/ 	.dword	$str$26
	.align		8
        /*0080*/ 	.dword	$str$29
	.align		8
        /*0088*/ 	.dword	$str$30


//--------------------- .text._ZN7cutlass13device_kernelINS_4gemm6kernel13GemmUniversalIN4cute5tupleIJiiiiEEENS1_10collective13CollectiveMmaINS1_46MainloopSm100TmaUmmaWarpSpecializedBlockScaledILi5ELi2ELi2ENS5_IJNS4_1CILi2EEESB_NSA_ILi1EEEEEEEENS5_IJNSA_ILi128EEESF_NSA_ILi256EEEEEENS5_IJNS_12float_e2m1_tENS_13float_ue4m3_tEEEENS5_IJNS5_IJlSC_lEEENS4_6LayoutINS5_IJNS5_IJNS5_IJNSA_ILi32EEENSA_ILi4EEEEEEiEEENS5_IJNS5_IJNSA_ILi16EEESO_EEEiEEENS5_IJSC_iEEEEEENS5_IJST_NS5_IJNS5_IJNSA_ILi0EEESC_EEENSA_ILi512EEEEEENS5_IJSW_iEEEEEEEEEEESK_S13_NS4_8TiledMMAINS4_8MMA_AtomIJNS4_17SM100_MMA_MXF4_SSISI_SI_fSJ_Li128ELi128ELi16ELNS4_4UMMA5MajorE0ELS18_0ELNS17_7ScaleInE0ELS19_0EEEEEENSM_INS5_IJSC_SC_SC_EEENS5_IJSW_SW_SW_EEEEENS5_IJNS4_10UnderscoreES1F_S1F_EEEEENS5_IJNS4_23SM90_TMA_LOAD_MULTICASTES1I_EEENS5_IJNS4_14ComposedLayoutINS4_7SwizzleILi3ELi4ELi3EEENS4_18smem_ptr_flag_bitsILi4EEENSM_INS5_IJNSA_ILi8EEESG_EEENS5_IJSG_SC_EEEEEEENSM_INS5_IJNS5_IJNS5_IJSP_SC_EEESS_EEESC_NS5_IJSC_SO_EEEEEENS5_IJNS5_IJNS5_IJSS_SY_EEESX_EEESW_NS5_IJSO_SY_EEEEEEEEEEEvNS4_8identityES1J_S23_vS24_EENS_8epilogue10collective18CollectiveEpilogueINS26_23Sm100TmaWarpSpecializedILi4ELi2ELi16ELb1ELb0EEEJNS5_IJNSA_ILi64EEESF_SG_EEENS5_IJNSM_IS2B_SC_EENSM_INS5_IJSR_SB_EEENS5_IJSC_S2B_EEEEEEEENS_10bfloat16_tESL_S2I_SL_NS26_6fusion15FusionCallbacksIS2A_NS2J_17LinearCombinationIS2I_fS2I_fLNS_15FloatRoundStyleE2EEES2C_S2H_JEEENS4_5SM1004TMEM4LOAD26SM100_TMEM_LOAD_32dp32b16xENS4_13SM90_TMA_LOADENS1K_INS1L_ILi1ELi4ELi3EEENS1N_ILi16EEENSM_INS5_IJS1P_SR_EEENS5_IJSR_SC_EEEEEEENS4_39AutoVectorizingCopyWithAssumedAlignmentILi128EEENS4_14SM90_TMA_STOREES2Z_S31_S31_EEEvvEEEEvNT_6ParamsE --------------------------
	.section	.text._ZN7cutlass13device_kernelINS_4gemm6kernel13GemmUniversalIN4cute5tupleIJiiiiEEENS1_10collective13CollectiveMmaINS1_46MainloopSm100TmaUmmaWarpSpecializedBlockScaledILi5ELi2ELi2ENS5_IJNS4_1CILi2EEESB_NSA_ILi1EEEEEEEENS5_IJNSA_ILi128EEESF_NSA_ILi256EEEEEENS5_IJNS_12float_e2m1_tENS_13float_ue4m3_tEEEENS5_IJNS5_IJlSC_lEEENS4_6LayoutINS5_IJNS5_IJNS5_IJNSA_ILi32EEENSA_ILi4EEEEEEiEEENS5_IJNS5_IJNSA_ILi16EEESO_EEEiEEENS5_IJSC_iEEEEEENS5_IJST_NS5_IJNS5_IJNSA_ILi0EEESC_EEENSA_ILi512EEEEEENS5_IJSW_iEEEEEEEEEEESK_S13_NS4_8TiledMMAINS4_8MMA_AtomIJNS4_17SM100_MMA_MXF4_SSISI_SI_fSJ_Li128ELi128ELi16ELNS4_4UMMA5MajorE0ELS18_0ELNS17_7ScaleInE0ELS19_0EEEEEENSM_INS5_IJSC_SC_SC_EEENS5_IJSW_SW_SW_EEEEENS5_IJNS4_10UnderscoreES1F_S1F_EEEEENS5_IJNS4_23SM90_TMA_LOAD_MULTICASTES1I_EEENS5_IJNS4_14ComposedLayoutINS4_7SwizzleILi3ELi4ELi3EEENS4_18smem_ptr_flag_bitsILi4EEENSM_INS5_IJNSA_ILi8EEESG_EEENS5_IJSG_SC_EEEEEEENSM_INS5_IJNS5_IJNS5_IJSP_SC_EEESS_EEESC_NS5_IJSC_SO_EEEEEENS5_IJNS5_IJNS5_IJSS_SY_EEESX_EEESW_NS5_IJSO_SY_EEEEEEEEEEEvNS4_8identityES1J_S23_vS24_EENS_8epilogue10collective18CollectiveEpilogueINS26_23Sm100TmaWarpSpecializedILi4ELi2ELi16ELb1ELb0EEEJNS5_IJNSA_ILi64EEESF_SG_EEENS5_IJNSM_IS2B_SC_EENSM_INS5_IJSR_SB_EEENS5_IJSC_S2B_EEEEEEEENS_10bfloat16_tESL_S2I_SL_NS26_6fusion15FusionCallbacksIS2A_NS2J_17LinearCombinationIS2I_fS2I_fLNS_15FloatRoundStyleE2EEES2C_S2H_JEEENS4_5SM1004TMEM4LOAD26SM100_TMEM_LOAD_32dp32b16xENS4_13SM90_TMA_LOADENS1K_INS1L_ILi1ELi4ELi3EEENS1N_ILi16EEENSM_INS5_IJS1P_SR_EEENS5_IJSR_SC_EEEEEEENS4_39AutoVectorizingCopyWithAssumedAlignmentILi128EEENS4_14SM90_TMA_STOREES2Z_S31_S31_EEEvvEEEEvNT_6ParamsE,"ax",@progbits
	.align	128
.text._ZN7cutlass13device_kernelINS_4gemm6kernel13GemmUniversalIN4cute5tupleIJiiiiEEENS1_10collective13CollectiveMmaINS1_46MainloopSm100TmaUmmaWarpSpecializedBlockScaledILi5ELi2ELi2ENS5_IJNS4_1CILi2EEESB_NSA_ILi1EEEEEEEENS5_IJNSA_ILi128EEESF_NSA_ILi256EEEEEENS5_IJNS_12float_e2m1_tENS_13float_ue4m3_tEEEENS5_IJNS5_IJlSC_lEEENS4_6LayoutINS5_IJNS5_IJNS5_IJNSA_ILi32EEENSA_ILi4EEEEEEiEEENS5_IJNS5_IJNSA_ILi16EEESO_EEEiEEENS5_IJSC_iEEEEEENS5_IJST_NS5_IJNS5_IJNSA_ILi0EEESC_EEENSA_ILi512EEEEEENS5_IJSW_iEEEEEEEEEEESK_S13_NS4_8TiledMMAINS4_8MMA_AtomIJNS4_17SM100_MMA_MXF4_SSISI_SI_fSJ_Li128ELi128ELi16ELNS4_4UMMA5MajorE0ELS18_0ELNS17_7ScaleInE0ELS19_0EEEEEENSM_INS5_IJSC_SC_SC_EEENS5_IJSW_SW_SW_EEEEENS5_IJNS4_10UnderscoreES1F_S1F_EEEEENS5_IJNS4_23SM90_TMA_LOAD_MULTICASTES1I_EEENS5_IJNS4_14ComposedLayoutINS4_7SwizzleILi3ELi4ELi3EEENS4_18smem_ptr_flag_bitsILi4EEENSM_INS5_IJNSA_ILi8EEESG_EEENS5_IJSG_SC_EEEEEEENSM_INS5_IJNS5_IJNS5_IJSP_SC_EEESS_EEESC_NS5_IJSC_SO_EEEEEENS5_IJNS5_IJNS5_IJSS_SY_EEESX_EEESW_NS5_IJSO_SY_EEEEEEEEEEEvNS4_8identityES1J_S23_vS24_EENS_8epilogue10collective18CollectiveEpilogueINS26_23Sm100TmaWarpSpecializedILi4ELi2ELi16ELb1ELb0EEEJNS5_IJNSA_ILi64EEESF_SG_EEENS5_IJNSM_IS2B_SC_EENSM_INS5_IJSR_SB_EEENS5_IJSC_S2B_EEEEEEEENS_10bfloat16_tESL_S2I_SL_NS26_6fusion15FusionCallbacksIS2A_NS2J_17LinearCombinationIS2I_fS2I_fLNS_15FloatRoundStyleE2EEES2C_S2H_JEEENS4_5SM1004TMEM4LOAD26SM100_TMEM_LOAD_32dp32b16xENS4_13SM90_TMA_LOADENS1K_INS1L_ILi1ELi4ELi3EEENS1N_ILi16EEENSM_INS5_IJS1P_SR_EEENS5_IJSR_SC_EEEEEEENS4_39AutoVectorizingCopyWithAssumedAlignmentILi128EEENS4_14SM90_TMA_STOREES2Z_S31_S31_EEEvvEEEEvNT_6ParamsE:
        .type           _ZN7cutlass13device_kernelINS_4gemm6kernel13GemmUniversalIN4cute5tupleIJiiiiEEENS1_10collective13CollectiveMmaINS1_46MainloopSm100TmaUmmaWarpSpecializedBlockScaledILi5ELi2ELi2ENS5_IJNS4_1CILi2EEESB_NSA_ILi1EEEEEEEENS5_IJNSA_ILi128EEESF_NSA_ILi256EEEEEENS5_IJNS_12float_e2m1_tENS_13float_ue4m3_tEEEENS5_IJNS5_IJlSC_lEEENS4_6LayoutINS5_IJNS5_IJNS5_IJNSA_ILi32EEENSA_ILi4EEEEEEiEEENS5_IJNS5_IJNSA_ILi16EEESO_EEEiEEENS5_IJSC_iEEEEEENS5_IJST_NS5_IJNS5_IJNSA_ILi0EEESC_EEENSA_ILi512EEEEEENS5_IJSW_iEEEEEEEEEEESK_S13_NS4_8TiledMMAINS4_8MMA_AtomIJNS4_17SM100_MMA_MXF4_SSISI_SI_fSJ_Li128ELi128ELi16ELNS4_4UMMA5MajorE0ELS18_0ELNS17_7ScaleInE0ELS19_0EEEEEENSM_INS5_IJSC_SC_SC_EEENS5_IJSW_SW_SW_EEEEENS5_IJNS4_10UnderscoreES1F_S1F_EEEEENS5_IJNS4_23SM90_TMA_LOAD_MULTICASTES1I_EEENS5_IJNS4_14ComposedLayoutINS4_7SwizzleILi3ELi4ELi3EEENS4_18smem_ptr_flag_bitsILi4EEENSM_INS5_IJNSA_ILi8EEESG_EEENS5_IJSG_SC_EEEEEEENSM_INS5_IJNS5_IJNS5_IJSP_SC_EEESS_EEESC_NS5_IJSC_SO_EEEEEENS5_IJNS5_IJNS5_IJSS_SY_EEESX_EEESW_NS5_IJSO_SY_EEEEEEEEEEEvNS4_8identityES1J_S23_vS24_EENS_8epilogue10collective18CollectiveEpilogueINS26_23Sm100TmaWarpSpecializedILi4ELi2ELi16ELb1ELb0EEEJNS5_IJNSA_ILi64EEESF_SG_EEENS5_IJNSM_IS2B_SC_EENSM_INS5_IJSR_SB_EEENS5_IJSC_S2B_EEEEEEEENS_10bfloat16_tESL_S2I_SL_NS26_6fusion15FusionCallbacksIS2A_NS2J_17LinearCombinationIS2I_fS2I_fLNS_15FloatRoundStyleE2EEES2C_S2H_JEEENS4_5SM1004TMEM4LOAD26SM100_TMEM_LOAD_32dp32b16xENS4_13SM90_TMA_LOADENS1K_INS1L_ILi1ELi4ELi3EEENS1N_ILi16EEENSM_INS5_IJS1P_SR_EEENS5_IJSR_SC_EEEEEEENS4_39AutoVectorizingCopyWithAssumedAlignmentILi128EEENS4_14SM90_TMA_STOREES2Z_S31_S31_EEEvvEEEEvNT_6ParamsE,@function
        .size           _ZN7cutlass13device_kernelINS_4gemm6kernel13GemmUniversalIN4cute5tupleIJiiiiEEENS1_10collective13CollectiveMmaINS1_46MainloopSm100TmaUmmaWarpSpecializedBlockScaledILi5ELi2ELi2ENS5_IJNS4_1CILi2EEESB_NSA_ILi1EEEEEEEENS5_IJNSA_ILi128EEESF_NSA_ILi256EEEEEENS5_IJNS_12float_e2m1_tENS_13float_ue4m3_tEEEENS5_IJNS5_IJlSC_lEEENS4_6LayoutINS5_IJNS5_IJNS5_IJNSA_ILi32EEENSA_ILi4EEEEEEiEEENS5_IJNS5_IJNSA_ILi16EEESO_EEEiEEENS5_IJSC_iEEEEEENS5_IJST_NS5_IJNS5_IJNSA_ILi0EEESC_EEENSA_ILi512EEEEEENS5_IJSW_iEEEEEEEEEEESK_S13_NS4_8TiledMMAINS4_8MMA_AtomIJNS4_17SM100_MMA_MXF4_SSISI_SI_fSJ_Li128ELi128ELi16ELNS4_4UMMA5MajorE0ELS18_0ELNS17_7ScaleInE0ELS19_0EEEEEENSM_INS5_IJSC_SC_SC_EEENS5_IJSW_SW_SW_EEEEENS5_IJNS4_10UnderscoreES1F_S1F_EEEEENS5_IJNS4_23SM90_TMA_LOAD_MULTICASTES1I_EEENS5_IJNS4_14ComposedLayoutINS4_7SwizzleILi3ELi4ELi3EEENS4_18smem_ptr_flag_bitsILi4EEENSM_INS5_IJNSA_ILi8EEESG_EEENS5_IJSG_SC_EEEEEEENSM_INS5_IJNS5_IJNS5_IJSP_SC_EEESS_EEESC_NS5_IJSC_SO_EEEEEENS5_IJNS5_IJNS5_IJSS_SY_EEESX_EEESW_NS5_IJSO_SY_EEEEEEEEEEEvNS4_8identityES1J_S23_vS24_EENS_8epilogue10collective18CollectiveEpilogueINS26_23Sm100TmaWarpSpecializedILi4ELi2ELi16ELb1ELb0EEEJNS5_IJNSA_ILi64EEESF_SG_EEENS5_IJNSM_IS2B_SC_EENSM_INS5_IJSR_SB_EEENS5_IJSC_S2B_EEEEEEEENS_10bfloat16_tESL_S2I_SL_NS26_6fusion15FusionCallbacksIS2A_NS2J_17LinearCombinationIS2I_fS2I_fLNS_15FloatRoundStyleE2EEES2C_S2H_JEEENS4_5SM1004TMEM4LOAD26SM100_TMEM_LOAD_32dp32b16xENS4_13SM90_TMA_LOADENS1K_INS1L_ILi1ELi4ELi3EEENS1N_ILi16EEENSM_INS5_IJS1P_SR_EEENS5_IJSR_SC_EEEEEEENS4_39AutoVectorizingCopyWithAssumedAlignmentILi128EEENS4_14SM90_TMA_STOREES2Z_S31_S31_EEEvvEEEEvNT_6ParamsE,(.L_x_244 - _ZN7cutlass13device_kernelINS_4gemm6kernel13GemmUniversalIN4cute5tupleIJiiiiEEENS1_10collective13CollectiveMmaINS1_46MainloopSm100TmaUmmaWarpSpecializedBlockScaledILi5ELi2ELi2ENS5_IJNS4_1CILi2EEESB_NSA_ILi1EEEEEEEENS5_IJNSA_ILi128EEESF_NSA_ILi256EEEEEENS5_IJNS_12float_e2m1_tENS_13float_ue4m3_tEEEENS5_IJNS5_IJlSC_lEEENS4_6LayoutINS5_IJNS5_IJNS5_IJNSA_ILi32EEENSA_ILi4EEEEEEiEEENS5_IJNS5_IJNSA_ILi16EEESO_EEEiEEENS5_IJSC_iEEEEEENS5_IJST_NS5_IJNS5_IJNSA_ILi0EEESC_EEENSA_ILi512EEEEEENS5_IJSW_iEEEEEEEEEEESK_S13_NS4_8TiledMMAINS4_8MMA_AtomIJNS4_17SM100_MMA_MXF4_SSISI_SI_fSJ_Li128ELi128ELi16ELNS4_4UMMA5MajorE0ELS18_0ELNS17_7ScaleInE0ELS19_0EEEEEENSM_INS5_IJSC_SC_SC_EEENS5_IJSW_SW_SW_EEEEENS5_IJNS4_10UnderscoreES1F_S1F_EEEEENS5_IJNS4_23SM90_TMA_LOAD_MULTICASTES1I_EEENS5_IJNS4_14ComposedLayoutINS4_7SwizzleILi3ELi4ELi3EEENS4_18smem_ptr_flag_bitsILi4EEENSM_INS5_IJNSA_ILi8EEESG_EEENS5_IJSG_SC_EEEEEEENSM_INS5_IJNS5_IJNS5_IJSP_SC_EEESS_EEESC_NS5_IJSC_SO_EEEEEENS5_IJNS5_IJNS5_IJSS_SY_EEESX_EEESW_NS5_IJSO_SY_EEEEEEEEEEEvNS4_8identityES1J_S23_vS24_EENS_8epilogue10collective18CollectiveEpilogueINS26_23Sm100TmaWarpSpecializedILi4ELi2ELi16ELb1ELb0EEEJNS5_IJNSA_ILi64EEESF_SG_EEENS5_IJNSM_IS2B_SC_EENSM_INS5_IJSR_SB_EEENS5_IJSC_S2B_EEEEEEEENS_10bfloat16_tESL_S2I_SL_NS26_6fusion15FusionCallbacksIS2A_NS2J_17LinearCombinationIS2I_fS2I_fLNS_15FloatRoundStyleE2EEES2C_S2H_JEEENS4_5SM1004TMEM4LOAD26SM100_TMEM_LOAD_32dp32b16xENS4_13SM90_TMA_LOADENS1K_INS1L_ILi1ELi4ELi3EEENS1N_ILi16EEENSM_INS5_IJS1P_SR_EEENS5_IJSR_SC_EEEEEEENS4_39AutoVectorizingCopyWithAssumedAlignmentILi128EEENS4_14SM90_TMA_STOREES2Z_S31_S31_EEEvvEEEEvNT_6ParamsE)
        .other          _ZN7cutlass13device_kernelINS_4gemm6kernel13GemmUniversalIN4cute5tupleIJiiiiEEENS1_10collective13CollectiveMmaINS1_46MainloopSm100TmaUmmaWarpSpecializedBlockScaledILi5ELi2ELi2ENS5_IJNS4_1CILi2EEESB_NSA_ILi1EEEEEEEENS5_IJNSA_ILi128EEESF_NSA_ILi256EEEEEENS5_IJNS_12float_e2m1_tENS_13float_ue4m3_tEEEENS5_IJNS5_IJlSC_lEEENS4_6LayoutINS5_IJNS5_IJNS5_IJNSA_ILi32EEENSA_ILi4EEEEEEiEEENS5_IJNS5_IJNSA_ILi16EEESO_EEEiEEENS5_IJSC_iEEEEEENS5_IJST_NS5_IJNS5_IJNSA_ILi0EEESC_EEENSA_ILi512EEEEEENS5_IJSW_iEEEEEEEEEEESK_S13_NS4_8TiledMMAINS4_8MMA_AtomIJNS4_17SM100_MMA_MXF4_SSISI_SI_fSJ_Li128ELi128ELi16ELNS4_4UMMA5MajorE0ELS18_0ELNS17_7ScaleInE0ELS19_0EEEEEENSM_INS5_IJSC_SC_SC_EEENS5_IJSW_SW_SW_EEEEENS5_IJNS4_10UnderscoreES1F_S1F_EEEEENS5_IJNS4_23SM90_TMA_LOAD_MULTICASTES1I_EEENS5_IJNS4_14ComposedLayoutINS4_7SwizzleILi3ELi4ELi3EEENS4_18smem_ptr_flag_bitsILi4EEENSM_INS5_IJNSA_ILi8EEESG_EEENS5_IJSG_SC_EEEEEEENSM_INS5_IJNS5_IJNS5_IJSP_SC_EEESS_EEESC_NS5_IJSC_SO_EEEEEENS5_IJNS5_IJNS5_IJSS_SY_EEESX_EEESW_NS5_IJSO_SY_EEEEEEEEEEEvNS4_8identityES1J_S23_vS24_EENS_8epilogue10collective18CollectiveEpilogueINS26_23Sm100TmaWarpSpecializedILi4ELi2ELi16ELb1ELb0EEEJNS5_IJNSA_ILi64EEESF_SG_EEENS5_IJNSM_IS2B_SC_EENSM_INS5_IJSR_SB_EEENS5_IJSC_S2B_EEEEEEEENS_10bfloat16_tESL_S2I_SL_NS26_6fusion15FusionCallbacksIS2A_NS2J_17LinearCombinationIS2I_fS2I_fLNS_15FloatRoundStyleE2EEES2C_S2H_JEEENS4_5SM1004TMEM4LOAD26SM100_TMEM_LOAD_32dp32b16xENS4_13SM90_TMA_LOADENS1K_INS1L_ILi1ELi4ELi3EEENS1N_ILi16EEENSM_INS5_IJS1P_SR_EEENS5_IJSR_SC_EEEEEEENS4_39AutoVectorizingCopyWithAssumedAlignmentILi128EEENS4_14SM90_TMA_STOREES2Z_S31_S31_EEEvvEEEEvNT_6ParamsE,@"STO_CUDA_ENTRY STV_DEFAULT"
_ZN7cutlass13device_kernelINS_4gemm6kernel13GemmUniversalIN4cute5tupleIJiiiiEEENS1_10collective13CollectiveMmaINS1_46MainloopSm100TmaUmmaWarpSpecializedBlockScaledILi5ELi2ELi2ENS5_IJNS4_1CILi2EEESB_NSA_ILi1EEEEEEEENS5_IJNSA_ILi128EEESF_NSA_ILi256EEEEEENS5_IJNS_12float_e2m1_tENS_13float_ue4m3_tEEEENS5_IJNS5_IJlSC_lEEENS4_6LayoutINS5_IJNS5_IJNS5_IJNSA_ILi32EEENSA_ILi4EEEEEEiEEENS5_IJNS5_IJNSA_ILi16EEESO_EEEiEEENS5_IJSC_iEEEEEENS5_IJST_NS5_IJNS5_IJNSA_ILi0EEESC_EEENSA_ILi512EEEEEENS5_IJSW_iEEEEEEEEEEESK_S13_NS4_8TiledMMAINS4_8MMA_AtomIJNS4_17SM100_MMA_MXF4_SSISI_SI_fSJ_Li128ELi128ELi16ELNS4_4UMMA5MajorE0ELS18_0ELNS17_7ScaleInE0ELS19_0EEEEEENSM_INS5_IJSC_SC_SC_EEENS5_IJSW_SW_SW_EEEEENS5_IJNS4_10UnderscoreES1F_S1F_EEEEENS5_IJNS4_23SM90_TMA_LOAD_MULTICASTES1I_EEENS5_IJNS4_14ComposedLayoutINS4_7SwizzleILi3ELi4ELi3EEENS4_18smem_ptr_flag_bitsILi4EEENSM_INS5_IJNSA_ILi8EEESG_EEENS5_IJSG_SC_EEEEEEENSM_INS5_IJNS5_IJNS5_IJSP_SC_EEESS_EEESC_NS5_IJSC_SO_EEEEEENS5_IJNS5_IJNS5_IJSS_SY_EEESX_EEESW_NS5_IJSO_SY_EEEEEEEEEEEvNS4_8identityES1J_S23_vS24_EENS_8epilogue10collective18CollectiveEpilogueINS26_23Sm100TmaWarpSpecializedILi4ELi2ELi16ELb1ELb0EEEJNS5_IJNSA_ILi64EEESF_SG_EEENS5_IJNSM_IS2B_SC_EENSM_INS5_IJSR_SB_EEENS5_IJSC_S2B_EEEEEEEENS_10bfloat16_tESL_S2I_SL_NS26_6fusion15FusionCallbacksIS2A_NS2J_17LinearCombinationIS2I_fS2I_fLNS_15FloatRoundStyleE2EEES2C_S2H_JEEENS4_5SM1004TMEM4LOAD26SM100_TMEM_LOAD_32dp32b16xENS4_13SM90_TMA_LOADENS1K_INS1L_ILi1ELi4ELi3EEENS1N_ILi16EEENSM_INS5_IJS1P_SR_EEENS5_IJSR_SC_EEEEEEENS4_39AutoVectorizingCopyWithAssumedAlignmentILi128EEENS4_14SM90_TMA_STOREES2Z_S31_S31_EEEvvEEEEvNT_6ParamsE:
[----:B------:R-:W1:Y:S01]  /*0000*/  LDC R1, c[0x0][0x37c] ;  /* 0x0000df00ff017b82 */ /* 0x000e620000000800 */
[----:B------:R-:W2:Y:S01]  /*0010*/  S2R R3, SR_TID.X ;  /* 0x0000000000037919 */ /* 0x000ea20000002100 */
[----:B------:R-:W3:Y:S01]  /*0020*/  LDCU.64 UR4, c[0x0][0xc90] ;  /* 0x00019200ff0477ac */ /* 0x000ee20008000a00 */
[----:B------:R-:W-:Y:S02]  /*0030*/  PRMT R86, RZ, 0x7610, R86 ;  /* 0x00007610ff567816 */ /* 0x000fe40000000056 */
[----:B------:R-:W-:Y:S01]  /*0040*/  ELECT P5, URZ, PT ;  /* 0x0000000000ff782f */ /* 0x000fe200038a0000 */
[----:B------:R-:W4:Y:S01]  /*0050*/  LDCU.64 UR46, c[0x0][0x358] ;  /* 0x00006b00ff2e77ac */ /* 0x000f220008000a00 */
[----:B---3--:R-:W-:-:S04]  /*0060*/  UISETP.NE.U32.AND UP0, UPT, UR4, URZ, UPT ;  /* 0x000000ff0400728c */ /* 0x008fc8000bf05070 */
[----:B------:R-:W-:Y:S01]  /*0070*/  UISETP.NE.AND.EX UP0, UPT, UR5, URZ, UPT, UP0 ;  /* 0x000000ff0500728c */ /* 0x000fe2000bf05300 */
[----:B--2---:R-:W-:-:S05]  /*0080*/  SHF.R.U32.HI R99, RZ, 0x5, R3 ;  /* 0x00000005ff637819 */ /* 0x004fca0000011603 */
[----:B------:R-:W2:Y:S02]  /*0090*/  SHFL.IDX PT, R0, R99, RZ, 0x1f ;  /* 0x00001fff63007589 */ /* 0x000ea400000e0000 */
[----:B--2---:R-:W-:Y:S01]  /*00a0*/  R2UR UR13, R0 ;  /* 0x00000000000d72ca */ /* 0x004fe200000e0000 */
[----:B-1--4-:R-:W-:-:S14]  /*00b0*/  BRA.U UP0, `(.L_x_0) ;  /* 0x00000001002c7547 */ /* 0x012fdc000b800000 */
[----:B------:R-:W1:Y:S02]  /*00c0*/  LDCU.64 UR6, c[0x0][0xc88] ;  /* 0x00019100ff0677ac */ /* 0x000e640008000a00 */
[----:B-1----:R-:W-:-:S04]  /*00d0*/  UISETP.NE.U32.AND UP0, UPT, UR6, URZ, UPT ;  /* 0x000000ff0600728c */ /* 0x002fc8000bf05070 */
[----:B------:R-:W-:-:S09]  /*00e0*/  UISETP.NE.AND.EX UP0, UPT, UR7, URZ, UPT, UP0 ;  /* 0x000000ff0700728c */ /* 0x000fd2000bf05300 */
[----:B------:R-:W-:Y:S05]  /*00f0*/  BRA.U !UP0, `(.L_x_1) ;  /* 0x0000000108107547 */ /* 0x000fea000b800000 */
[----:B------:R-:W1:Y:S02]  /*0100*/  LDC.64 R4, c[0x0][0xc88] ;  /* 0x00032200ff047b82 */ /* 0x000e640000000a00 */
[----:B-1----:R1:W5:Y:S01]  /*0110*/  LDG.E R53, desc[UR46][R4.64] ;  /* 0x0000002e04357981 */ /* 0x002362000c1e1900 */
[----:B------:R-:W-:Y:S01]  /*0120*/  HFMA2 R86, -RZ, RZ, 0, 5.9604644775390625e-08 ;  /* 0x00000001ff567431 */ /* 0x000fe200000001ff */
[----:B------:R-:W-:Y:S05]  /*0130*/  BRA `(.L_x_0) ;  /* 0x00000000000c7947 */ /* 0x000fea0003800000 */
.L_x_1:
[----:B------:R-:W1:Y:S01]  /*0140*/  LDCU UR6, c[0x0][0xc80] ;  /* 0x00019000ff0677ac */ /* 0x000e620008000800 */
[----:B------:R-:W-:Y:S01]  /*0150*/  HFMA2 R86, -RZ, RZ, 0, 5.9604644775390625e-08 ;  /* 0x00000001ff567431 */ /* 0x000fe200000001ff */
[----:B-1----:R-:W-:-:S07]  /*0160*/  MOV R53, UR6 ;  /* 0x0000000600357c02 */ /* 0x002fce0008000f00 */
.L_x_0:
[----:B------:R-:W2:Y:S02]  /*0170*/  LDCU.64 UR6, c[0x0][0xcb0] ;  /* 0x00019600ff0677ac */ /* 0x000ea40008000a00 */
[----:B--2---:R-:W-:-:S04]  /*0180*/  UISETP.NE.U32.AND UP0, UPT, UR6, URZ, UPT ;  /* 0x000000ff0600728c */ /* 0x004fc8000bf05070 */
[----:B------:R-:W-:-:S09]  /*0190*/  UISETP.NE.AND.EX UP0, UPT, UR7, URZ, UPT, UP0 ;  /* 0x000000ff0700728c */ /* 0x000fd2000bf05300 */
[----:B------:R-:W-:Y:S05]  /*01a0*/  BRA.U UP0, `(.L_x_2) ;  /* 0x0000000100247547 */ /* 0x000fea000b800000 */
[----:B------:R-:W2:Y:S02]  /*01b0*/  LDCU.64 UR6, c[0x0][0xca8] ;  /* 0x00019500ff0677ac */ /* 0x000ea40008000a00 */
[----:B--2---:R-:W-:-:S04]  /*01c0*/  UISETP.NE.U32.AND UP0, UPT, UR6, URZ, UPT ;  /* 0x000000ff0600728c */ /* 0x004fc8000bf05070 */
[----:B------:R-:W-:-:S09]  /*01d0*/  UISETP.NE.AND.EX UP0, UPT, UR7, URZ, UPT, UP0 ;  /* 0x000000ff0700728c */ /* 0x000fd2000bf05300 */
[----:B------:R-:W-:Y:S05]  /*01e0*/  BRA.U !UP0, `(.L_x_3) ;  /* 0x00000001080c7547 */ /* 0x000fea000b800000 */
[----:B-1----:R-:W1:Y:S02]  /*01f0*/  LDC.64 R4, c[0x0][0xca8] ;  /* 0x00032a00ff047b82 */ /* 0x002e640000000a00 */
[----:B-1----:R2:W5:Y:S01]  /*0200*/  LDG.E R52, desc[UR46][R4.64] ;  /* 0x0000002e04347981 */ /* 0x002562000c1e1900 */
[----:B------:R-:W-:Y:S05]  /*0210*/  BRA `(.L_x_2) ;  /* 0x0000000000087947 */ /* 0x000fea0003800000 */
.L_x_3:
[----:B------:R-:W2:Y:S02]  /*0220*/  LDCU UR6, c[0x0][0xca0] ;  /* 0x00019400ff0677ac */ /* 0x000ea40008000800 */
[----:B--2---:R-:W-:Y:S02]  /*0230*/  MOV R52, UR6 ;  /* 0x0000000600347c02 */ /* 0x004fe40008000f00 */
.L_x_2:
[----:B------:R-:W-:Y:S01]  /*0240*/  IMAD.U32 R0, RZ, RZ, UR13 ;  /* 0x0000000dff007e24 */ /* 0x000fe2000f8e00ff */
[----:B------:R-:W-:Y:S04]  /*0250*/  BSSY.RECONVERGENT B0, `(.L_x_4) ;  /* 0x0000012000007945 */ /* 0x000fe80003800200 */
[C---:B------:R-:W-:Y:S02]  /*0260*/  ISETP.NE.OR P1, PT, R0.reuse, 0x1, !P5 ;  /* 0x000000010000780c */ /* 0x040fe40006f25670 */
[----:B------:R-:W-:-:S11]  /*0270*/  ISETP.NE.OR P0, PT, R0, 0x3, !P5 ;  /* 0x000000030000780c */ /* 0x000fd60006f05670 */
[----:B------:R-:W-:Y:S05]  /*0280*/  @P1 BRA `(.L_x_5) ;  /* 0x0000000000381947 */ /* 0x000fea0003800000 */
[----:B------:R-:W3:Y:S02]  /*0290*/  LDCU.64 UR6, c[0x0][0x348] ;  /* 0x00006900ff0677ac */ /* 0x000ee40008000a00 */
[----:B---3--:R-:W-:Y:S02]  /*02a0*/  UIADD3 UR14, UP3, UPT, UR6, 0x80, URZ ;  /* 0x00000080060e7890 */ /* 0x008fe4000ff7e0ff */
[----:B------:R-:W-:Y:S02]  /*02b0*/  UIADD3 UR10, UP2, UPT, UR6, 0x180, URZ ;  /* 0x00000180060a7890 */ /* 0x000fe4000ff5e0ff */
[----:B------:R-:W-:Y:S02]  /*02c0*/  UIADD3 UR8, UP1, UPT, UR6, 0x280, URZ ;  /* 0x0000028006087890 */ /* 0x000fe4000ff3e0ff */
[----:B------:R-:W-:Y:S02]  /*02d0*/  UIADD3 UR6, UP0, UPT, UR6, 0x380, URZ ;  /* 0x0000038006067890 */ /* 0x000fe4000ff1e0ff */
[----:B------:R-:W-:-:S02]  /*02e0*/  UIADD3.X UR15, UPT, UPT, URZ, UR7, URZ, UP3, !UPT ;  /* 0x00000007ff0f7290 */ /* 0x000fc40009ffe4ff */
[----:B------:R-:W-:Y:S02]  /*02f0*/  UIADD3.X UR11, UPT, UPT, URZ, UR7, URZ, UP2, !UPT ;  /* 0x00000007ff0b7290 */ /* 0x000fe400097fe4ff */
[----:B------:R-:W-:Y:S02]  /*0300*/  UIADD3.X UR9, UPT, UPT, URZ, UR7, URZ, UP1, !UPT ;  /* 0x00000007ff097290 */ /* 0x000fe40008ffe4ff */
[----:B------:R-:W-:-:S03]  /*0310*/  UIADD3.X UR7, UPT, UPT, URZ, UR7, URZ, UP0, !UPT ;  /* 0x00000007ff077290 */ /* 0x000fc600087fe4ff */
[----:B------:R3:W-:Y:S02]  /*0320*/  UTMACCTL.PF [UR14] ;  /* 0x000000000e0079b9 */ /* 0x0007e40008040000 */
[----:B------:R3:W-:Y:S02]  /*0330*/  UTMACCTL.PF [UR10] ;  /* 0x000000000a0079b9 */ /* 0x0007e40008040000 */
[----:B------:R3:W-:Y:S02]  /*0340*/  UTMACCTL.PF [UR8] ;  /* 0x00000000080079b9 */ /* 0x0007e40008040000 */
[----:B------:R3:W-:Y:S02]  /*0350*/  UTMACCTL.PF [UR6] ;  /* 0x00000000060079b9 */ /* 0x0007e40008040000 */
[----:B---3--:R-:W-:Y:S01]  /*0360*/  NOP ;  /* 0x0000000000007918 */ /* 0x008fe20000000000 */
.L_x_5:
[----:B------:R-:W-:Y:S05]  /*0370*/  BSYNC.RECONVERGENT B0 ;  /* 0x0000000000007941 */ /* 0x000fea0003800200 */
.L_x_4:
[----:B------:R-:W-:Y:S04]  /*0380*/  BSSY.RECONVERGENT B0, `(.L_x_6) ;  /* 0x000000a000007945 */ /* 0x000fe80003800200 */
[----:B------:R-:W-:Y:S05]  /*0390*/  @P0 BRA `(.L_x_7) ;  /* 0x0000000000200947 */ /* 0x000fea0003800000 */
[----:B------:R-:W3:Y:S02]  /*03a0*/  LDCU.64 UR6, c[0x0][0x348] ;  /* 0x00006900ff0677ac */ /* 0x000ee40008000a00 */
[----:B---3--:R-:W-:Y:S02]  /*03b0*/  UIADD3 UR8, UP1, UPT, UR6, 0x980, URZ ;  /* 0x0000098006087890 */ /* 0x008fe4000ff3e0ff */
[----:B------:R-:W-:Y:S02]  /*03c0*/  UIADD3 UR6, UP0, UPT, UR6, 0xa80, URZ ;  /* 0x00000a8006067890 */ /* 0x000fe4000ff1e0ff */
[----:B------:R-:W-:Y:S02]  /*03d0*/  UIADD3.X UR9, UPT, UPT, URZ, UR7, URZ, UP1, !UPT ;  /* 0x00000007ff097290 */ /* 0x000fe40008ffe4ff */
[----:B------:R-:W-:-:S07]  /*03e0*/  UIADD3.X UR7, UPT, UPT, URZ, UR7, URZ, UP0, !UPT ;  /* 0x00000007ff077290 */ /* 0x000fce00087fe4ff */
[----:B------:R3:W-:Y:S02]  /*03f0*/  UTMACCTL.PF [UR8] ;  /* 0x00000000080079b9 */ /* 0x0007e40008040000 */
[----:B------:R3:W-:Y:S02]  /*0400*/  UTMACCTL.PF [UR6] ;  /* 0x00000000060079b9 */ /* 0x0007e40008040000 */
[----:B---3--:R-:W-:Y:S01]  /*0410*/  NOP ;  /* 0x0000000000007918 */ /* 0x008fe20000000000 */
.L_x_7:
[----:B------:R-:W-:Y:S05]  /*0420*/  BSYNC.RECONVERGENT B0 ;  /* 0x0000000000007941 */ /* 0x000fea0003800200 */
.L_x_6:
[----:B------:R-:W3:Y:S01]  /*0430*/  LDCU.64 UR6, c[0x0][0xc88] ;  /* 0x00019100ff0677ac */ /* 0x000ee20008000a00 */
[----:B------:R-:W-:Y:S02]  /*0440*/  UISETP.EQ.U32.AND UP1, UPT, UR4, URZ, UPT ;  /* 0x000000ff0400728c */ /* 0x000fe4000bf22070 */
[----:B------:R-:W-:Y:S02]  /*0450*/  UPLOP3.LUT UP5, UPT, UPT, UPT, UPT, 0x80, 0x8 ;  /* 0x000000000008789c */ /* 0x000fe40003faf070 */
[----:B---3--:R-:W-:-:S04]  /*0460*/  UISETP.NE.U32.AND UP0, UPT, UR6, URZ, UPT ;  /* 0x000000ff0600728c */ /* 0x008fc8000bf05070 */
[----:B------:R-:W-:-:S04]  /*0470*/  UISETP.NE.AND.EX UP0, UPT, UR7, URZ, UPT, UP0 ;  /* 0x000000ff0700728c */ /* 0x000fc8000bf05300 */
[----:B------:R-:W-:-:S04]  /*0480*/  UISETP.EQ.OR.EX UP2, UPT, UR5, URZ, !UP0, UP1 ;  /* 0x000000ff0500728c */ /* 0x000fc8000c742710 */
[----:B------:R-:W-:-:S05]  /*0490*/  UP2UR UR56, UPR, URZ, 0x4 ;  /* 0x00000004ff387883 */ /* 0x000fca0008000000 */
[----:B------:R-:W-:Y:S07]  /*04a0*/  BRA.U !UP2, `(.L_x_8) ;  /* 0x000000010a207547 */ /* 0x000fee000b800000 */
[----:B------:R-:W-:Y:S01]  /*04b0*/  UISETP.NE.U32.AND UP1, UPT, UR4, URZ, UPT ;  /* 0x000000ff0400728c */ /* 0x000fe2000bf25070 */
[----:B-----5:R-:W-:Y:S01]  /*04c0*/  FSETP.NEU.AND P0, PT, R53, RZ, PT ;  /* 0x000000ff3500720b */ /* 0x020fe20003f0d000 */
[----:B------:R-:W-:Y:S02]  /*04d0*/  USEL UR4, URZ, 0xffffffff, UP0 ;  /* 0xffffffffff047887 */ /* 0x000fe40008000000 */
[----:B------:R-:W-:-:S10]  /*04e0*/  UISETP.NE.AND.EX UP1, UPT, UR5, URZ, UPT, UP1 ;  /* 0x000000ff0500728c */ /* 0x000fd4000bf25310 */
[----:B------:R-:W-:Y:S01]  /*04f0*/  VOTEU.ANY UP0, P0 ;  /* 0x0000000000ff7886 */ /* 0x000fe20000000100 */
[----:B------:R-:W-:-:S04]  /*0500*/  @!UP1 USEL UR4, URZ, 0xffffffff, UP0 ;  /* 0xffffffffff049887 */ /* 0x000fc80008000000 */
[----:B------:R-:W-:-:S04]  /*0510*/  ULOP3.LUT UR4, UR4, 0x1, URZ, 0xc0, !UPT ;  /* 0x0000000104047892 */ /* 0x000fc8000f8ec0ff */
[----:B------:R-:W-:-:S11]  /*0520*/  UISETP.NE.U32.AND UP5, UPT, UR4, 0x1, UPT ;  /* 0x000000010400788c */ /* 0x000fd6000bfa5070 */
.L_x_8:
[----:B------:R-:W3:Y:S01]  /*0530*/  SHFL.IDX PT, R2, R99, RZ, 0x1f ;  /* 0x00001fff63027589 */ /* 0x000ee200000e0000 */
[----:B------:R-:W-:-:S04]  /*0540*/  UISETP.NE.AND UP0, UPT, UR13, 0x2, UPT ;  /* 0x000000020d00788c */ /* 0x000fc8000bf05270 */
[----:B------:R-:W-:Y:S01]  /*0550*/  USEL UR4, URZ, 0x1, UP0 ;  /* 0x00000001ff047887 */ /* 0x000fe20008000000 */
[----:B---3--:R-:W-:-:S13]  /*0560*/  ISETP.NE.AND P0, PT, R2, RZ, PT ;  /* 0x000000ff0200720c */ /* 0x008fda0003f05270 */
[----:B------:R-:W-:Y:S05]  /*0570*/  @P0 BRA `(.L_x_9) ;  /* 0x0000000000600947 */ /* 0x000fea0003800000 */
[----:B------:R-:W3:Y:S01]  /*0580*/  S2UR UR7, SR_CgaCtaId ;  /* 0x00000000000779c3 */ /* 0x000ee20000008800 */
[----:B------:R-:W-:Y:S01]  /*0590*/  UMOV UR8, 0x400 ;  /* 0x0000040000087882 */ /* 0x000fe20000000000 */
[----:B------:R-:W-:Y:S01]  /*05a0*/  UMOV UR6, 0x1 ;  /* 0x0000000100067882 */ /* 0x000fe20000000000 */
[----:B------:R-:W-:Y:S01]  /*05b0*/  UMOV UR5, 0x3 ;  /* 0x0000000300057882 */ /* 0x000fe20000000000 */
[----:B------:R-:W-:Y:S01]  /*05c0*/  ELECT P0, URZ, PT ;  /* 0x0000000000ff782f */ /* 0x000fe20003800000 */
[----:B------:R-:W-:-:S04]  /*05d0*/  UIADD3 UR10, UPT, UPT, -UR5, 0x100000, URZ ;  /* 0x00100000050a7890 */ /* 0x000fc8000fffe1ff */
[----:B------:R-:W-:Y:S02]  /*05e0*/  USHF.L.U32 UR11, UR10, 0xb, URZ ;  /* 0x0000000b0a0b7899 */ /* 0x000fe400080006ff */
[----:B------:R-:W-:Y:S02]  /*05f0*/  USHF.L.U32 UR10, UR10, 0x1, URZ ;  /* 0x000000010a0a7899 */ /* 0x000fe400080006ff */
[----:B---3--:R-:W-:Y:S02]  /*0600*/  ULEA UR7, UR7, UR8, 0x18 ;  /* 0x0000000807077291 */ /* 0x008fe4000f8ec0ff */
[----:B------:R-:W-:-:S04]  /*0610*/  UIADD3 UR8, UPT, UPT, -UR6, 0x100000, URZ ;  /* 0x0010000006087890 */ /* 0x000fc8000fffe1ff */
[----:B------:R-:W-:Y:S02]  /*0620*/  USHF.L.U32 UR9, UR8, 0xb, URZ ;  /* 0x0000000b08097899 */ /* 0x000fe400080006ff */
[----:B------:R-:W-:Y:S01]  /*0630*/  USHF.L.U32 UR8, UR8, 0x1, URZ ;  /* 0x0000000108087899 */ /* 0x000fe200080006ff */
[----:B------:R-:W3:Y:S11]  /*0640*/  FENCE.VIEW.ASYNC.S ;  /* 0x00000000000073c6 */ /* 0x000ef60000000000 */
[----:B---3--:R3:W4:Y:S01]  /*0650*/  SYNCS.EXCH.64 URZ, [UR7], UR8 ;  /* 0x0000000807ff75b2 */ /* 0x0087220008000100 */
[----:B------:R3:W1:Y:S01]  /*0660*/  SYNCS.EXCH.64 URZ, [UR7+0x28], UR10 ;  /* 0x0000280a07ff75b2 */ /* 0x0006620008000100 */
        /* <DEDUP_REMOVED lines=8> */
[----:B------:R-:W-:Y:S01]  /*06f0*/  NOP ;  /* 0x0000000000007918 */ /* 0x000fe20000000000 */
.L_x_9:
[----:B------:R-:W2:Y:S01]  /*0700*/  SHFL.IDX PT, R2, R99, RZ, 0x1f ;  /* 0x00001fff63027589 */ /* 0x000ea200000e0000 */
[----:B------:R-:W-:Y:S01]  /*0710*/  NOP ;  /* 0x0000000000007918 */ /* 0x000fe20000000000 */
[----:B--2---:R-:W-:-:S13]  /*0720*/  ISETP.NE.AND P0, PT, R2, 0x1, PT ;  /* 0x000000010200780c */ /* 0x004fda0003f05270 */
[----:B------:R-:W-:Y:S05]  /*0730*/  @P0 BRA `(.L_x_10) ;  /* 0x0000000000580947 */ /* 0x000fea0003800000 */
[----:B---3--:R-:W2:Y:S01]  /*0740*/  S2UR UR7, SR_CgaCtaId ;  /* 0x00000000000779c3 */ /* 0x008ea20000008800 */
[----:B------:R-:W-:Y:S01]  /*0750*/  UMOV UR8, 0x400 ;  /* 0x0000040000087882 */ /* 0x000fe20000000000 */
[----:B------:R-:W-:Y:S01]  /*0760*/  UMOV UR6, 0x20 ;  /* 0x0000002000067882 */ /* 0x000fe20000000000 */
[----:B------:R-:W-:Y:S01]  /*0770*/  UMOV UR5, 0x80 ;  /* 0x0000008000057882 */ /* 0x000fe20000000000 */
[----:B------:R-:W-:Y:S01]  /*0780*/  ELECT P0, URZ, PT ;  /* 0x0000000000ff782f */ /* 0x000fe20003800000 */
[----:B------:R-:W-:-:S04]  /*0790*/  UIADD3 UR10, UPT, UPT, -UR5, 0x100000, URZ ;  /* 0x00100000050a7890 */ /* 0x000fc8000fffe1ff */
[----:B------:R-:W-:Y:S02]  /*07a0*/  USHF.L.U32 UR11, UR10, 0xb, URZ ;  /* 0x0000000b0a0b7899 */ /* 0x000fe400080006ff */
[----:B------:R-:W-:Y:S02]  /*07b0*/  USHF.L.U32 UR10, UR10, 0x1, URZ ;  /* 0x000000010a0a7899 */ /* 0x000fe400080006ff */
[----:B--2---:R-:W-:Y:S02]  /*07c0*/  ULEA UR7, UR7, UR8, 0x18 ;  /* 0x0000000807077291 */ /* 0x004fe4000f8ec0ff */
[----:B------:R-:W-:-:S04]  /*07d0*/  UIADD3 UR8, UPT, UPT, -UR6, 0x100000, URZ ;  /* 0x0010000006087890 */ /* 0x000fc8000fffe1ff */
[----:B------:R-:W-:Y:S02]  /*07e0*/  USHF.L.U32 UR9, UR8, 0xb, URZ ;  /* 0x0000000b08097899 */ /* 0x000fe400080006ff */
[----:B------:R-:W-:Y:S01]  /*07f0*/  USHF.L.U32 UR8, UR8, 0x1, URZ ;  /* 0x0000000108087899 */ /* 0x000fe200080006ff */
[----:B------:R-:W2:Y:S11]  /*0800*/  FENCE.VIEW.ASYNC.S ;  /* 0x00000000000073c6 */ /* 0x000eb60000000000 */
[----:B--2---:R2:W3:Y:S01]  /*0810*/  SYNCS.EXCH.64 URZ, [UR7+0x50], UR8 ;  /* 0x0000500807ff75b2 */ /* 0x0044e20008000100 */
        /* <DEDUP_REMOVED lines=8> */
.L_x_10:
[----:B------:R-:W4:Y:S01]  /*08a0*/  SHFL.IDX PT, R2, R99, RZ, 0x1f ;  /* 0x00001fff63027589 */ /* 0x000f2200000e0000 */
[----:B------:R-:W-:Y:S01]  /*08b0*/  NOP ;  /* 0x0000000000007918 */ /* 0x000fe20000000000 */
[----:B----4-:R-:W-:-:S13]  /*08c0*/  ISETP.NE.AND P0, PT, R2, 0x3, PT ;  /* 0x000000030200780c */ /* 0x010fda0003f05270 */
[----:B------:R-:W-:Y:S05]  /*08d0*/  @P0 BRA `(.L_x_11) ;  /* 0x0000000000300947 */ /* 0x000fea0003800000 */
[----:B------:R-:W4:Y:S01]  /*08e0*/  S2UR UR6, SR_CgaCtaId ;  /* 0x00000000000679c3 */ /* 0x000f220000008800 */
[----:B--23--:R-:W-:Y:S01]  /*08f0*/  UMOV UR7, 0x400 ;  /* 0x0000040000077882 */ /* 0x00cfe20000000000 */
[----:B------:R-:W-:Y:S01]  /*0900*/  UMOV UR5, 0x20 ;  /* 0x0000002000057882 */ /* 0x000fe20000000000 */
[----:B------:R-:W-:Y:S01]  /*0910*/  ELECT P0, URZ, PT ;  /* 0x0000000000ff782f */ /* 0x000fe20003800000 */
[----:B------:R-:W-:-:S04]  /*0920*/  UIADD3 UR8, UPT, UPT, -UR5, 0x100000, URZ ;  /* 0x0010000005087890 */ /* 0x000fc8000fffe1ff */
[----:B------:R-:W-:Y:S02]  /*0930*/  USHF.L.U32 UR9, UR8, 0xb, URZ ;  /* 0x0000000b08097899 */ /* 0x000fe400080006ff */
[----:B------:R-:W-:Y:S02]  /*0940*/  USHF.L.U32 UR8, UR8, 0x1, URZ ;  /* 0x0000000108087899 */ /* 0x000fe400080006ff */
[----:B----4-:R-:W-:Y:S01]  /*0950*/  ULEA UR6, UR6, UR7, 0x18 ;  /* 0x0000000706067291 */ /* 0x010fe2000f8ec0ff */
[----:B------:R-:W2:Y:S11]  /*0960*/  FENCE.VIEW.ASYNC.S ;  /* 0x00000000000073c6 */ /* 0x000eb60000000000 */
[----:B--2---:R4:W2:Y:S01]  /*0970*/  SYNCS.EXCH.64 URZ, [UR6+0x90], UR8 ;  /* 0x0000900806ff75b2 */ /* 0x0048a20008000100 */
[----:B------:R4:W3:Y:S02]  /*0980*/  SYNCS.EXCH.64 URZ, [UR6+0x98], UR8 ;  /* 0x0000980806ff75b2 */ /* 0x0008e40008000100 */
[----:B----4-:R-:W-:Y:S01]  /*0990*/  NOP ;  /* 0x0000000000007918 */ /* 0x010fe20000000000 */
.L_x_11:
[----:B------:R-:W4:Y:S01]  /*09a0*/  SHFL.IDX PT, R2, R99, RZ, 0x1f ;  /* 0x00001fff63027589 */ /* 0x000f2200000e0000 */
[----:B------:R-:W-:Y:S01]  /*09b0*/  NOP ;  /* 0x0000000000007918 */ /* 0x000fe20000000000 */
[----:B----4-:R-:W-:-:S13]  /*09c0*/  ISETP.NE.AND P0, PT, R2, 0x4, PT ;  /* 0x000000040200780c */ /* 0x010fda0003f05270 */
[----:B------:R-:W-:Y:S05]  /*09d0*/  @P0 BRA `(.L_x_12) ;  /* 0x00000000004c0947 */ /* 0x000fea0003800000 */
[----:B------:R-:W4:Y:S01]  /*09e0*/  S2UR UR6, SR_CgaCtaId ;  /* 0x00000000000679c3 */ /* 0x000f220000008800 */
[----:B--23--:R-:W-:Y:S01]  /*09f0*/  UMOV UR8, 0x3a0 ;  /* 0x000003a000087882 */ /* 0x00cfe20000000000 */
[----:B------:R-:W-:Y:S01]  /*0a00*/  UMOV UR7, 0x400 ;  /* 0x0000040000077882 */ /* 0x000fe20000000000 */
[----:B------:R-:W-:Y:S01]  /*0a10*/  USEL UR8, UR8, 0x320, UP5 ;  /* 0x0000032008087887 */ /* 0x000fe2000a800000 */
[----:B------:R-:W-:Y:S01]  /*0a20*/  UMOV UR5, 0x1 ;  /* 0x0000000100057882 */ /* 0x000fe20000000000 */
[----:B------:R-:W-:Y:S01]  /*0a30*/  ELECT P0, URZ, PT ;  /* 0x0000000000ff782f */ /* 0x000fe20003800000 */
[----:B------:R-:W-:-:S04]  /*0a40*/  UIADD3 UR10, UPT, UPT, -UR5, 0x100000, URZ ;  /* 0x00100000050a7890 */ /* 0x000fc8000fffe1ff */
[----:B------:R-:W-:Y:S02]  /*0a50*/  USHF.L.U32 UR11, UR10, 0xb, URZ ;  /* 0x0000000b0a0b7899 */ /* 0x000fe400080006ff */
[----:B------:R-:W-:Y:S02]  /*0a60*/  USHF.L.U32 UR10, UR10, 0x1, URZ ;  /* 0x000000010a0a7899 */ /* 0x000fe400080006ff */
[----:B------:R-:W-:-:S04]  /*0a70*/  UIADD3 UR8, UPT, UPT, -UR8, 0x100000, URZ ;  /* 0x0010000008087890 */ /* 0x000fc8000fffe1ff */
[----:B------:R-:W-:Y:S02]  /*0a80*/  USHF.L.U32 UR9, UR8, 0xb, URZ ;  /* 0x0000000b08097899 */ /* 0x000fe400080006ff */
[----:B------:R-:W-:Y:S02]  /*0a90*/  USHF.L.U32 UR8, UR8, 0x1, URZ ;  /* 0x0000000108087899 */ /* 0x000fe400080006ff */
[----:B----4-:R-:W-:Y:S01]  /*0aa0*/  ULEA UR6, UR6, UR7, 0x18 ;  /* 0x0000000706067291 */ /* 0x010fe2000f8ec0ff */
[----:B------:R-:W2:Y:S11]  /*0ab0*/  FENCE.VIEW.ASYNC.S ;  /* 0x00000000000073c6 */ /* 0x000eb60000000000 */
[----:B--2---:R4:W2:Y:S01]  /*0ac0*/  SYNCS.EXCH.64 URZ, [UR6+0xa0], UR10 ;  /* 0x0000a00a06ff75b2 */ /* 0x0048a20008000100 */
[----:B------:R4:W3:Y:S01]  /*0ad0*/  SYNCS.EXCH.64 URZ, [UR6+0xb0], UR8 ;  /* 0x0000b00806ff75b2 */ /* 0x0008e20008000100 */
[----:B------:R4:W1:Y:S01]  /*0ae0*/  SYNCS.EXCH.64 URZ, [UR6+0xa8], UR10 ;  /* 0x0000a80a06ff75b2 */ /* 0x0008620008000100 */
[----:B------:R4:W1:Y:S02]  /*0af0*/  SYNCS.EXCH.64 URZ, [UR6+0xb8], UR8 ;  /* 0x0000b80806ff75b2 */ /* 0x0008640008000100 */
[----:B----4-:R-:W-:Y:S01]  /*0b00*/  NOP ;  /* 0x0000000000007918 */ /* 0x010fe20000000000 */
.L_x_12:
[----:B------:R-:W4:Y:S01]  /*0b10*/  SHFL.IDX PT, R2, R99, RZ, 0x1f ;  /* 0x00001fff63027589 */ /* 0x000f2200000e0000 */
[----:B------:R-:W-:Y:S01]  /*0b20*/  NOP ;  /* 0x0000000000007918 */ /* 0x000fe20000000000 */
[----:B----4-:R-:W-:-:S13]  /*0b30*/  ISETP.NE.AND P0, PT, R2, 0x5, PT ;  /* 0x000000050200780c */ /* 0x010fda0003f05270 */
[----:B------:R-:W-:Y:S05]  /*0b40*/  @P0 BRA `(.L_x_13) ;  /* 0x0000000000480947 */ /* 0x000fea0003800000 */
[----:B--23--:R-:W2:Y:S01]  /*0b50*/  S2UR UR7, SR_CgaCtaId ;  /* 0x00000000000779c3 */ /* 0x00cea20000008800 */
        /* <DEDUP_REMOVED lines=12> */
[----:B--2---:R4:W2:Y:S01]  /*0c20*/  SYNCS.EXCH.64 URZ, [UR7+0xc0], UR8 ;  /* 0x0000c00807ff75b2 */ /* 0x0048a20008000100 */
[----:B------:R4:W3:Y:S01]  /*0c30*/  SYNCS.EXCH.64 URZ, [UR7+0xd0], UR10 ;  /* 0x0000d00a07ff75b2 */ /* 0x0008e20008000100 */
[----:B------:R4:W1:Y:S01]  /*0c40*/  SYNCS.EXCH.64 URZ, [UR7+0xc8], UR8 ;  /* 0x0000c80807ff75b2 */ /* 0x0008620008000100 */
[----:B------:R4:W1:Y:S02]  /*0c50*/  SYNCS.EXCH.64 URZ, [UR7+0xd8], UR10 ;  /* 0x0000d80a07ff75b2 */ /* 0x0008640008000100 */
[----:B----4-:R-:W-:Y:S01]  /*0c60*/  NOP ;  /* 0x0000000000007918 */ /* 0x010fe20000000000 */
.L_x_13:
[----:B------:R-:W4:Y:S01]  /*0c70*/  SHFL.IDX PT, R2, R99, RZ, 0x1f ;  /* 0x00001fff63027589 */ /* 0x000f2200000e0000 */
[----:B------:R-:W1:Y:S01]  /*0c80*/  S2UR UR37, SR_CgaCtaId ;  /* 0x00000000002579c3 */ /* 0x000e620000008800 */
[----:B------:R-:W-:Y:S01]  /*0c90*/  NOP ;  /* 0x0000000000007918 */ /* 0x000fe20000000000 */
[----:B----4-:R-:W-:-:S13]  /*0ca0*/  ISETP.NE.AND P0, PT, R2, 0x3, PT ;  /* 0x000000030200780c */ /* 0x010fda0003f05270 */
[----:B-1----:R-:W-:Y:S05]  /*0cb0*/  @P0 BRA `(.L_x_14) ;  /* 0x0000000000340947 */ /* 0x002fea0003800000 */
[----:B------:R-:W-:Y:S01]  /*0cc0*/  UMOV UR6, 0x400 ;  /* 0x0000040000067882 */ /* 0x000fe20000000000 */
[----:B------:R-:W-:Y:S01]  /*0cd0*/  UMOV UR5, 0x20 ;  /* 0x0000002000057882 */ /* 0x000fe20000000000 */
[----:B------:R-:W-:Y:S02]  /*0ce0*/  ULEA UR6, UR37, UR6, 0x18 ;  /* 0x0000000625067291 */ /* 0x000fe4000f8ec0ff */
[----:B--23--:R-:W-:-:S04]  /*0cf0*/  UIADD3 UR8, UPT, UPT, -UR5, 0x100000, URZ ;  /* 0x0010000005087890 */ /* 0x00cfc8000fffe1ff */
[----:B------:R-:W-:Y:S02]  /*0d00*/  USHF.L.U32 UR9, UR8, 0xb, URZ ;  /* 0x0000000b08097899 */ /* 0x000fe400080006ff */
[----:B------:R-:W-:Y:S01]  /*0d10*/  USHF.L.U32 UR8, UR8, 0x1, URZ ;  /* 0x0000000108087899 */ /* 0x000fe200080006ff */
[----:B------:R-:W-:Y:S01]  /*0d20*/  ELECT P0, URZ, PT ;  /* 0x0000000000ff782f */ /* 0x000fe20003800000 */
[----:B------:R-:W1:Y:S10]  /*0d30*/  FENCE.VIEW.ASYNC.S ;  /* 0x00000000000073c6 */ /* 0x000e740000000000 */
[----:B-1----:R1:W4:Y:S01]  /*0d40*/  SYNCS.EXCH.64 URZ, [UR6+0xe0], UR8 ;  /* 0x0000e00806ff75b2 */ /* 0x0023220008000100 */
[----:B------:R1:W2:Y:S01]  /*0d50*/  SYNCS.EXCH.64 URZ, [UR6+0xf0], UR8 ;  /* 0x0000f00806ff75b2 */ /* 0x0002a20008000100 */
[----:B------:R1:W3:Y:S01]  /*0d60*/  SYNCS.EXCH.64 URZ, [UR6+0xe8], UR8 ;  /* 0x0000e80806ff75b2 */ /* 0x0002e20008000100 */
[----:B------:R1:W1:Y:S01]  /*0d70*/  SYNCS.EXCH.64 URZ, [UR6+0xf8], UR8 ;  /* 0x0000f80806ff75b2 */ /* 0x0002620008000100 */
[----:B------:R-:W-:Y:S01]  /*0d80*/  NOP ;  /* 0x0000000000007918 */ /* 0x000fe20000000000 */
.L_x_14:
[----:B------:R-:W4:Y:S01]  /*0d90*/  LDCU UR5, c[0x0][0x36c] ;  /* 0x00006d80ff0577ac */ /* 0x000f220008000800 */
[----:B------:R-:W-:Y:S01]  /*0da0*/  ISETP.NE.OR P5, PT, R0, 0x2, !P5 ;  /* 0x000000020000780c */ /* 0x000fe20006fa5670 */
[----:B------:R-:W-:Y:S01]  /*0db0*/  NOP ;  /* 0x0000000000007918 */ /* 0x000fe20000000000 */
[----:B------:R-:W-:Y:S01]  /*0dc0*/  LOP3.LUT R2, R3, 0x1f, RZ, 0xc0, !PT ;  /* 0x0000001f03027812 */ /* 0x000fe200078ec0ff */
[----:B------:R-:W-:Y:S02]  /*0dd0*/  UISETP.NE.AND UP4, UPT, UR13, URZ, UPT ;  /* 0x000000ff0d00728c */ /* 0x000fe4000bf85270 */
[----:B----4-:R-:W-:-:S09]  /*0de0*/  UISETP.EQ.U32.AND UP2, UPT, UR5, 0x1, UPT ;  /* 0x000000010500788c */ /* 0x010fd2000bf42070 */
[----:B------:R-:W-:Y:S05]  /*0df0*/  BRA.U !UP2, `(.L_x_15) ;  /* 0x000000010a087547 */ /* 0x000fea000b800000 */
[----:B-123--:R-:W-:Y:S01]  /*0e00*/  UCGABAR_ARV ;  /* 0x00000000000079c7 */ /* 0x00efe20008000000 */
[----:B------:R-:W-:Y:S05]  /*0e10*/  BRA `(.L_x_16) ;  /* 0x0000000000047947 */ /* 0x000fea0003800000 */
.L_x_15:
[----:B-123--:R-:W-:Y:S01]  /*0e20*/  NOP ;  /* 0x0000000000007918 */ /* 0x00efe20000000000 */
.L_x_16:
[----:B------:R-:W1:Y:S01]  /*0e30*/  S2UR UR20, SR_CTAID.X ;  /* 0x00000000001479c3 */ /* 0x000e620000002500 */
[----:B------:R-:W-:-:S05]  /*0e40*/  CS2R.32 R43, SR_CgaSize ;  /* 0x00000000002b7805 */ /* 0x000fca0000008a00 */
[----:B------:R-:W-:-:S05]  /*0e50*/  IMAD R43, R43, -0xa0, RZ ;  /* 0xffffff602b2b7824 */ /* 0x000fca00078e02ff */
[----:B------:R-:W-:-:S14]  /*0e60*/  R2UR UR6, R43 ;  /* 0x000000002b0672ca */ /* 0x000fdc00000e0000 */
[----:B------:R-:W2:Y:S01]  /*0e70*/  LDCU UR6, c[0x0][UR6+0x2b0] ;  /* 0x00005600060677ac */ /* 0x000ea20008000800 */
[----:B------:R-:W-:-:S05]  /*0e80*/  CS2R.32 R43, SR_CgaSize ;  /* 0x00000000002b7805 */ /* 0x000fca0000008a00 */
[----:B------:R-:W-:-:S05]  /*0e90*/  IMAD R43, R43, -0xa0, RZ ;  /* 0xffffff602b2b7824 */ /* 0x000fca00078e02ff */
[----:B------:R-:W-:-:S14]  /*0ea0*/  R2UR UR5, R43 ;  /* 0x000000002b0572ca */ /* 0x000fdc00000e0000 */
[----:B------:R-:W3:Y:S01]  /*0eb0*/  LDCU UR5, c[0x0][UR5+0x2b4] ;  /* 0x00005680050577ac */ /* 0x000ee20008000800 */
[----:B------:R-:W4:Y:S01]  /*0ec0*/  S2UR UR12, SR_CTAID.Y ;  /* 0x00000000000c79c3 */ /* 0x000f220000002600 */
[----:B------:R-:W-:Y:S02]  /*0ed0*/  ULOP3.LUT UR29, UR37, 0x1, URZ, 0xc0, !UPT ;  /* 0x00000001251d7892 */ /* 0x000fe4000f8ec0ff */
[----:B------:R-:W-:Y:S02]  /*0ee0*/  ULOP3.LUT UR23, UR37, 0x2, URZ, 0xc0, !UPT ;  /* 0x0000000225177892 */ /* 0x000fe4000f8ec0ff */
[----:B------:R-:W-:Y:S02]  /*0ef0*/  UISETP.GT.U32.AND UP1, UPT, UR29, 0xffff, UPT ;  /* 0x0000ffff1d00788c */ /* 0x000fe4000bf24070 */
[----:B------:R-:W-:Y:S01]  /*0f00*/  UISETP.GT.U32.AND UP0, UPT, UR23, 0xffff, UPT ;  /* 0x0000ffff1700788c */ /* 0x000fe2000bf04070 */
[----:B------:R-:W3:Y:S01]  /*0f10*/  LDC R43, c[0x0][0xf24] ;  /* 0x0003c900ff2b7b82 */ /* 0x000ee20000000800 */
[----:B------:R-:W-:-:S02]  /*0f20*/  USHF.R.U32.HI UR16, URZ, 0x1, UR37 ;  /* 0x00000001ff107899 */ /* 0x000fc40008011625 */
[----:B------:R-:W-:Y:S02]  /*0f30*/  USHF.L.U32 UR30, UR37, 0xc, URZ ;  /* 0x0000000c251e7899 */ /* 0x000fe400080006ff */
[----:B------:R-:W-:Y:S02]  /*0f40*/  USHF.L.U32 UR15, UR37, 0xd, URZ ;  /* 0x0000000d250f7899 */ /* 0x000fe400080006ff */
[----:B------:R-:W-:Y:S01]  /*0f50*/  USHF.L.U32 UR14, UR37, 0x9, URZ ;  /* 0x00000009250e7899 */ /* 0x000fe200080006ff */
[----:B-1----:R-:W-:Y:S01]  /*0f60*/  I2FP.F32.U32 R4, UR20 ;  /* 0x0000001400047c45 */ /* 0x002fe20008201000 */
[----:B------:R-:W1:Y:S04]  /*0f70*/  LDCU UR26, c[0x0][0xf24] ;  /* 0x0001e480ff1a77ac */ /* 0x000e680008000800 */
[----:B--2---:R-:W-:Y:S01]  /*0f80*/  FMUL R4, R4, UR6 ;  /* 0x0000000604047c20 */ /* 0x004fe20008400000 */
[----:B------:R-:W-:-:S05]  /*0f90*/  CS2R.32 R0, SR_CgaSize ;  /* 0x0000000000007805 */ /* 0x000fca0000008a00 */
[----:B------:R-:W-:-:S05]  /*0fa0*/  IMAD R0, R0, -0xa0, RZ ;  /* 0xffffff6000007824 */ /* 0x000fca00078e02ff */
[----:B------:R-:W-:-:S14]  /*0fb0*/  R2UR UR6, R0 ;  /* 0x00000000000672ca */ /* 0x000fdc00000e0000 */
[----:B------:R-:W2:Y:S01]  /*0fc0*/  LDCU UR6, c[0x0][UR6+0x2a0] ;  /* 0x00005400060677ac */ /* 0x000ea20008000800 */
[----:B----4-:R-:W-:Y:S01]  /*0fd0*/  I2FP.F32.U32 R0, UR12 ;  /* 0x0000000c00007c45 */ /* 0x010fe20008201000 */
[----:B------:R-:W4:Y:S01]  /*0fe0*/  LDCU UR17, c[0x0][0xf30] ;  /* 0x0001e600ff1177ac */ /* 0x000f220008000800 */
[----:B------:R-:W1:Y:S03]  /*0ff0*/  F2I.U32.TRUNC.NTZ R4, R4 ;  /* 0x0000000400047305 */ /* 0x000e66000020f000 */
[----:B---3--:R-:W-:Y:S01]  /*1000*/  FMUL R0, R0, UR5 ;  /* 0x0000000500007c20 */ /* 0x008fe20008400000 */
[----:B------:R-:W-:-:S06]  /*1010*/  RPCMOV.32 Rpc.LO, R2 ;  /* 0x0000000200007352 */ /* 0x000fcc0000000000 */
[----:B------:R-:W-:-:S05]  /*1020*/  CS2R.32 R2, SR_CgaSize ;  /* 0x0000000000027805 */ /* 0x000fca0000008a00 */
[----:B------:R-:W-:-:S05]  /*1030*/  IMAD R2, R2, -0xa0, RZ ;  /* 0xffffff6002027824 */ /* 0x000fca00078e02ff */
[----:B------:R-:W-:Y:S02]  /*1040*/  R2UR UR5, R2 ;  /* 0x00000000020572ca */ /* 0x000fe400000e0000 */
[----:B------:R-:W-:-:S12]  /*1050*/  RPCMOV.32 R2, Rpc.LO ;  /* 0x0000000000027353 */ /* 0x000fd80000000000 */
[----:B------:R-:W3:Y:S01]  /*1060*/  LDCU UR5, c[0x0][UR5+0x2a4] ;  /* 0x00005480050577ac */ /* 0x000ee20008000800 */
[----:B------:R-:W-:Y:S01]  /*1070*/  USHF.L.U32 UR24, UR37, 0xa, URZ ;  /* 0x0000000a25187899 */ /* 0x000fe200080006ff */
[----:B------:R-:W2:Y:S01]  /*1080*/  F2I.U32.TRUNC.NTZ R0, R0 ;  /* 0x0000000000007305 */ /* 0x000ea2000020f000 */
[----:B------:R-:W-:Y:S01]  /*1090*/  UMOV UR18, 0x5 ;  /* 0x0000000500127882 */ /* 0x000fe20000000000 */
[----:B------:R-:W-:Y:S02]  /*10a0*/  USEL UR21, UR29, 0xffff, !UP1 ;  /* 0x0000ffff1d157887 */ /* 0x000fe4000c800000 */
[----:B------:R-:W-:Y:S01]  /*10b0*/  USEL UR19, UR23, 0xffff, !UP0 ;  /* 0x0000ffff17137887 */ /* 0x000fe2000c000000 */
[----:B-1----:R-:W-:Y:S02]  /*10c0*/  R2UR UR39, R4 ;  /* 0x00000000042772ca */ /* 0x002fe400000e0000 */
[----:B--2---:R-:W-:Y:S02]  /*10d0*/  R2UR UR38, R0 ;  /* 0x00000000002672ca */ /* 0x004fe400000e0000 */
[----:B------:R-:W-:-:S09]  /*10e0*/  PRMT R0, RZ, 0x7610, R0 ;  /* 0x00007610ff007816 */ /* 0x000fd20000000000 */
[----:B------:R-:W-:-:S04]  /*10f0*/  UIADD3 UR39, UPT, UPT, -UR39, URZ, URZ ;  /* 0x000000ff27277290 */ /* 0x000fc8000fffe1ff */
[----:B------:R-:W-:Y:S02]  /*1100*/  UIMAD UR39, UR6, UR39, UR20 ;  /* 0x00000027062772a4 */ /* 0x000fe4000f8e0214 */
[----:B------:R-:W-:-:S04]  /*1110*/  UIADD3 UR38, UPT, UPT, -UR38, URZ, URZ ;  /* 0x000000ff26267290 */ /* 0x000fc8000fffe1ff */
[----:B---3--:R-:W-:Y:S01]  /*1120*/  UIMAD UR38, UR5, UR38, UR12 ;  /* 0x00000026052672a4 */ /* 0x008fe2000f8e020c */
[----:B----4-:R-:W-:Y:S11]  /*1130*/  BRA.U UP4, `(.L_x_17) ;  /* 0x00000001043c7547 */ /* 0x010ff6000b800000 */
[----:B------:R-:W-:Y:S02]  /*1140*/  UISETP.NE.AND UP0, UPT, UR38, URZ, UPT ;  /* 0x000000ff2600728c */ /* 0x000fe4000bf05270 */
[----:B------:R-:W-:Y:S02]  /*1150*/  UISETP.NE.AND UP1, UPT, UR38, 0x1, UPT ;  /* 0x000000012600788c */ /* 0x000fe4000bf25270 */
[----:B------:R-:W-:Y:S02]  /*1160*/  UISETP.NE.AND UP3, UPT, UR39, URZ, UP0 ;  /* 0x000000ff2700728c */ /* 0x000fe40008765270 */
[----:B------:R-:W-:Y:S02]  /*1170*/  USEL UR6, URZ, 0x2, UP0 ;  /* 0x00000002ff067887 */ /* 0x000fe40008000000 */
[----:B------:R-:W-:Y:S02]  /*1180*/  USEL UR8, URZ, 0x1, UP3 ;  /* 0x00000001ff087887 */ /* 0x000fe40009800000 */
[----:B------:R-:W-:-:S02]  /*1190*/  UISETP.NE.AND UP3, UPT, UR39, URZ, UPT ;  /* 0x000000ff2700728c */ /* 0x000fc4000bf65270 */
[----:B------:R-:W-:Y:S02]  /*11a0*/  USEL UR7, URZ, 0x4, UP1 ;  /* 0x00000004ff077887 */ /* 0x000fe40008800000 */
[----:B------:R-:W-:Y:S02]  /*11b0*/  UISETP.NE.AND UP0, UPT, UR39, 0x1, UPT ;  /* 0x000000012700788c */ /* 0x000fe4000bf05270 */
[----:B------:R-:W-:Y:S02]  /*11c0*/  USEL UR5, URZ, 0x8, UP1 ;  /* 0x00000008ff057887 */ /* 0x000fe40008800000 */
[----:B------:R-:W-:Y:S02]  /*11d0*/  USEL UR7, UR7, 0x4, UP3 ;  /* 0x0000000407077887 */ /* 0x000fe40009800000 */
[----:B------:R-:W-:Y:S02]  /*11e0*/  USEL UR6, UR6, 0x2, UP0 ;  /* 0x0000000206067887 */ /* 0x000fe40008000000 */
[----:B------:R-:W-:-:S02]  /*11f0*/  USEL UR5, UR5, 0x8, UP0 ;  /* 0x0000000805057887 */ /* 0x000fc40008000000 */
[----:B------:R-:W-:-:S04]  /*1200*/  UIADD3 UR6, UPT, UPT, UR6, UR7, UR8 ;  /* 0x0000000706067290 */ /* 0x000fc8000fffe008 */
[----:B------:R-:W-:-:S06]  /*1210*/  UIADD3 UR5, UPT, UPT, UR6, UR5, URZ ;  /* 0x0000000506057290 */ /* 0x000fcc000fffe0ff */
[----:B------:R-:W-:-:S07]  /*1220*/  MOV R0, UR5 ;  /* 0x0000000500007c02 */ /* 0x000fce0008000f00 */
.L_x_17:
[----:B------:R-:W1:Y:S01]  /*1230*/  S2UR UR36, SR_CTAID.Z ;  /* 0x00000000002479c3 */ /* 0x000e620000002700 */
[----:B------:R-:W-:Y:S01]  /*1240*/  UISETP.GE.AND UP0, UPT, UR26, 0x1, UPT ;  /* 0x000000011a00788c */ /* 0x000fe2000bf06270 */
[----:B------:R-:W-:-:S08]  /*1250*/  UMOV UR5, 0x3 ;  /* 0x0000000300057882 */ /* 0x000fd00000000000 */
[----:B------:R-:W-:Y:S05]  /*1260*/  BRA.U !UP0, `(.L_x_18) ;  /* 0x0000000108b87547 */ /* 0x000fea000b800000 */
[----:B------:R-:W2:Y:S01]  /*1270*/  LDCU.128 UR8, c[0x0][0xf10] ;  /* 0x0001e200ff0877ac */ /* 0x000ea20008000c00 */
[----:B------:R-:W3:Y:S01]  /*1280*/  LDCU UR28, c[0x0][0x370] ;  /* 0x00006e00ff1c77ac */ /* 0x000ee20008000800 */
[----:B------:R-:W4:Y:S01]  /*1290*/  LDCU UR27, c[0x0][0x374] ;  /* 0x00006e80ff1b77ac */ /* 0x000f220008000800 */
[----:B------:R-:W1:Y:S01]  /*12a0*/  LDCU UR25, c[0x0][0xf0c] ;  /* 0x0001e180ff1977ac */ /* 0x000e620008000800 */
[----:B------:R-:W3:Y:S01]  /*12b0*/  LDCU UR22, c[0x0][0xf20] ;  /* 0x0001e400ff1677ac */ /* 0x000ee20008000800 */
[----:B------:R-:W3:Y:S01]  /*12c0*/  LDCU.64 UR6, c[0x0][0xf28] ;  /* 0x0001e500ff0677ac */ /* 0x000ee20008000a00 */
[----:B--2---:R-:W-:Y:S02]  /*12d0*/  UISETP.NE.AND UP1, UPT, UR10, 0x1, UPT ;  /* 0x000000010a00788c */ /* 0x004fe4000bf25270 */
[----:B----4-:R-:W-:Y:S02]  /*12e0*/  UIMAD.WIDE.U32 UR34, UR27, UR11, URZ ;  /* 0x0000000b1b2272a5 */ /* 0x010fe4000f8e00ff */
[----:B------:R-:W-:-:S02]  /*12f0*/  UISETP.NE.AND UP0, UPT, UR26, 0x1, UPT ;  /* 0x000000011a00788c */ /* 0x000fc4000bf05270 */
[----:B-1----:R-:W-:Y:S02]  /*1300*/  UISETP.NE.AND UP3, UPT, UR25, 0x1, UPT ;  /* 0x000000011900788c */ /* 0x002fe4000bf65270 */
[----:B------:R-:W-:Y:S02]  /*1310*/  UIMAD.WIDE.U32 UR40, UR12, UR11, URZ ;  /* 0x0000000b0c2872a5 */ /* 0x000fe4000f8e00ff */
[----:B---3--:R-:W-:Y:S01]  /*1320*/  UIMAD.WIDE.U32 UR32, UR28, UR8, URZ ;  /* 0x000000081c2072a5 */ /* 0x008fe2000f8e00ff */
[----:B------:R-:W-:Y:S01]  /*1330*/  UMOV UR11, UR35 ;  /* 0x00000023000b7c82 */ /* 0x000fe20008000000 */
[----:B------:R-:W-:Y:S02]  /*1340*/  UIMAD.WIDE.U32 UR34, UR20, UR8, URZ ;  /* 0x00000008142272a5 */ /* 0x000fe4000f8e00ff */
[----:B------:R-:W-:-:S03]  /*1350*/  @UP1 USHF.R.U32.HI UR27, URZ, UR22, UR11 ;  /* 0x00000016ff1b1299 */ /* 0x000fc6000801160b */
[----:B------:R-:W-:Y:S02]  /*1360*/  @UP3 USHF.R.U32.HI UR28, URZ, UR9, UR33 ;  /* 0x00000009ff1c3299 */ /* 0x000fe40008011621 */
[----:B------:R-:W-:Y:S02]  /*1370*/  UIMAD.WIDE.U32 UR32, UR27, UR6, URZ ;  /* 0x000000061b2072a5 */ /* 0x000fe4000f8e00ff */
[----:B------:R-:W-:Y:S02]  /*1380*/  USHF.R.U32.HI UR41, URZ, UR22, UR41 ;  /* 0x00000016ff297299 */ /* 0x000fe40008011629 */
[----:B------:R-:W-:Y:S02]  /*1390*/  UIMAD.WIDE.U32 UR42, UR28, UR6, URZ ;  /* 0x000000061c2a72a5 */ /* 0x000fe4000f8e00ff */
[----:B------:R-:W-:Y:S02]  /*13a0*/  @UP0 USHF.R.U32.HI UR27, URZ, UR7, UR33 ;  /* 0x00000007ff1b0299 */ /* 0x000fe40008011621 */
[----:B------:R-:W-:-:S02]  /*13b0*/  USHF.R.U32.HI UR35, URZ, UR9, UR35 ;  /* 0x00000009ff237299 */ /* 0x000fc40008011623 */
[----:B------:R-:W-:Y:S02]  /*13c0*/  USEL UR41, UR12, UR41, !UP1 ;  /* 0x000000290c297287 */ /* 0x000fe4000c800000 */
[----:B------:R-:W-:Y:S02]  /*13d0*/  @UP0 USHF.R.U32.HI UR28, URZ, UR7, UR43 ;  /* 0x00000007ff1c0299 */ /* 0x000fe4000801162b */
[----:B------:R-:W-:Y:S02]  /*13e0*/  UIMAD UR27, UR27, UR26, URZ ;  /* 0x0000001a1b1b72a4 */ /* 0x000fe4000f8e02ff */
[----:B------:R-:W-:Y:S02]  /*13f0*/  USEL UR35, UR20, UR35, !UP3 ;  /* 0x0000002314237287 */ /* 0x000fe4000d800000 */
[----:B------:R-:W-:Y:S02]  /*1400*/  UIMAD UR8, UR28, UR26, URZ ;  /* 0x0000001a1c0872a4 */ /* 0x000fe4000f8e02ff */
[----:B------:R-:W-:-:S02]  /*1410*/  UISETP.GE.AND UP1, UPT, UR41, UR27, UPT ;  /* 0x0000001b2900728c */ /* 0x000fc4000bf26270 */
[----:B------:R-:W-:Y:S02]  /*1420*/  UIMAD.WIDE.U32 UR32, UR41, UR6, URZ ;  /* 0x00000006292072a5 */ /* 0x000fe4000f8e00ff */
[----:B------:R-:W-:Y:S02]  /*1430*/  UISETP.GE.OR UP1, UPT, UR35, UR8, UP1 ;  /* 0x000000082300728c */ /* 0x000fe40008f26670 */
[----:B------:R-:W-:Y:S02]  /*1440*/  UIMAD.WIDE.U32 UR42, UR35, UR6, URZ ;  /* 0x00000006232a72a5 */ /* 0x000fe4000f8e00ff */
[----:B------:R-:W-:Y:S02]  /*1450*/  USHF.R.U32.HI UR6, URZ, UR7, UR33 ;  /* 0x00000007ff067299 */ /* 0x000fe40008011621 */
[----:B------:R-:W-:Y:S02]  /*1460*/  UIADD3 UR8, UPT, UPT, -UR41, URZ, URZ ;  /* 0x000000ff29087290 */ /* 0x000fe4000fffe1ff */
[----:B------:R-:W-:-:S02]  /*1470*/  USEL UR6, UR41, UR6, !UP0 ;  /* 0x0000000629067287 */ /* 0x000fc4000c000000 */
[----:B------:R-:W-:Y:S02]  /*1480*/  UIADD3 UR9, UPT, UPT, -UR35, URZ, URZ ;  /* 0x000000ff23097290 */ /* 0x000fe4000fffe1ff */
[----:B------:R-:W-:Y:S02]  /*1490*/  @!UP1 USHF.R.U32.HI UR11, URZ, UR7, UR43 ;  /* 0x00000007ff0b9299 */ /* 0x000fe4000801162b */
[----:B------:R-:W-:Y:S02]  /*14a0*/  UIADD3 UR7, UPT, UPT, -UR6, URZ, URZ ;  /* 0x000000ff06077290 */ /* 0x000fe4000fffe1ff */
[----:B------:R-:W-:Y:S02]  /*14b0*/  @!UP1 USEL UR11, UR35, UR11, !UP0 ;  /* 0x0000000b230b9287 */ /* 0x000fe4000c000000 */
[----:B------:R-:W-:Y:S02]  /*14c0*/  UIMAD UR7, UR26, UR7, UR41 ;  /* 0x000000071a0772a4 */ /* 0x000fe4000f8e0229 */
[----:B------:R-:W-:-:S02]  /*14d0*/  @!UP1 UIADD3 UR6, UPT, UPT, UR6, -UR11, URZ ;  /* 0x8000000b06069290 */ /* 0x000fc4000fffe0ff */
[----:B------:R-:W-:Y:S02]  /*14e0*/  @!UP1 UIMAD UR7, UR7, UR28, UR11 ;  /* 0x0000001c070792a4 */ /* 0x000fe4000f8e020b */
[----:B------:R-:W-:Y:S02]  /*14f0*/  UIMAD UR8, UR10, UR8, UR12 ;  /* 0x000000080a0872a4 */ /* 0x000fe4000f8e020c */
[----:B------:R-:W-:Y:S02]  /*1500*/  @!UP1 UIMAD UR41, UR6, UR26, UR35 ;  /* 0x0000001a062992a4 */ /* 0x000fe4000f8e0223 */
[----:B------:R-:W-:Y:S01]  /*1510*/  UIMAD UR9, UR25, UR9, UR20 ;  /* 0x00000009190972a4 */ /* 0x000fe2000f8e0214 */
[----:B------:R-:W-:Y:S01]  /*1520*/  @!UP1 UMOV UR35, UR7 ;  /* 0x0000000700239c82 */ /* 0x000fe20008000000 */
[----:B------:R-:W-:Y:S02]  /*1530*/  UIMAD UR12, UR41, UR10, UR8 ;  /* 0x0000000a290c72a4 */ /* 0x000fe4000f8e0208 */
[----:B------:R-:W-:-:S12]  /*1540*/  UIMAD UR20, UR35, UR25, UR9 ;  /* 0x00000019231472a4 */ /* 0x000fd8000f8e0209 */
.L_x_18:
[----:B------:R-:W-:Y:S02]  /*1550*/  UISETP.NE.AND UP0, UPT, UR17, 0x1, UPT ;  /* 0x000000011100788c */ /* 0x000fe4000bf05270 */
[----:B------:R-:W-:Y:S02]  /*1560*/  ULOP3.LUT UR6, UR21, 0xffff, URZ, 0xc0, !UPT ;  /* 0x0000ffff15067892 */ /* 0x000fe4000f8ec0ff */
[----:B------:R-:W-:Y:S02]  /*1570*/  ULOP3.LUT UR19, UR19, 0xffff, URZ, 0xc0, !UPT ;  /* 0x0000ffff13137892 */ /* 0x000fe4000f8ec0ff */
[----:B------:R-:W-:Y:S02]  /*1580*/  UISETP.NE.AND UP3, UPT, UR13, 0x2, UPT ;  /* 0x000000020d00788c */ /* 0x000fe4000bf65270 */
[----:B------:R-:W-:Y:S02]  /*1590*/  ULOP3.LUT UR22, UR30, 0x2000, URZ, 0xc0, !UPT ;  /* 0x000020001e167892 */ /* 0x000fe4000f8ec0ff */
[----:B------:R-:W-:-:S02]  /*15a0*/  ULOP3.LUT UR15, UR15, 0x2000, URZ, 0xc0, !UPT ;  /* 0x000020000f0f7892 */ /* 0x000fc4000f8ec0ff */
[----:B------:R-:W-:Y:S02]  /*15b0*/  ULOP3.LUT UR14, UR14, 0x400, URZ, 0xc0, !UPT ;  /* 0x000004000e0e7892 */ /* 0x000fe4000f8ec0ff */
[----:B------:R-:W-:Y:S02]  /*15c0*/  ULOP3.LUT UR7, UR24, 0x400, URZ, 0xc0, !UPT ;  /* 0x0000040018077892 */ /* 0x000fe4000f8ec0ff */
[----:B------:R-:W-:Y:S02]  /*15d0*/  USHF.L.U32 UR6, UR18, UR6, URZ ;  /* 0x0000000612067299 */ /* 0x000fe400080006ff */
[----:B------:R-:W-:Y:S01]  /*15e0*/  USHF.L.U32 UR5, UR5, UR19, URZ ;  /* 0x0000001305057299 */ /* 0x000fe200080006ff */
[----:B------:R-:W-:Y:S11]  /*15f0*/  BRA.U UP0, `(.L_x_19) ;  /* 0x0000000100407547 */ /* 0x000ff6000b800000 */
[----:B------:R-:W2:Y:S01]  /*1600*/  LDCU.128 UR8, c[0x0][0xf10] ;  /* 0x0001e200ff0877ac */ /* 0x000ea20008000c00 */
[----:B------:R-:W3:Y:S01]  /*1610*/  LDCU UR18, c[0x0][0xf0c] ;  /* 0x0001e180ff1277ac */ /* 0x000ee20008000800 */
[----:B------:R-:W4:Y:S01]  /*1620*/  LDCU UR17, c[0x0][0xf20] ;  /* 0x0001e400ff1177ac */ /* 0x000f220008000800 */
[----:B--2---:R-:W-:Y:S02]  /*1630*/  UIMAD.WIDE.U32 UR26, UR20, UR8, URZ ;  /* 0x00000008141a72a5 */ /* 0x004fe4000f8e00ff */
[----:B------:R-:W-:Y:S02]  /*1640*/  UIMAD.WIDE.U32 UR24, UR12, UR11, URZ ;  /* 0x0000000b0c1872a5 */ /* 0x000fe4000f8e00ff */
[----:B---3--:R-:W-:Y:S02]  /*1650*/  UISETP.NE.AND UP1, UPT, UR18, 0x1, UPT ;  /* 0x000000011200788c */ /* 0x008fe4000bf25270 */
[----:B------:R-:W-:Y:S01]  /*1660*/  UISETP.NE.AND UP0, UPT, UR10, 0x1, UPT ;  /* 0x000000010a00788c */ /* 0x000fe2000bf05270 */
[----:B------:R-:W-:Y:S01]  /*1670*/  UMOV UR11, UR27 ;  /* 0x0000001b000b7c82 */ /* 0x000fe20008000000 */
[----:B----4-:R-:W-:-:S02]  /*1680*/  USHF.R.U32.HI UR17, URZ, UR17, UR25 ;  /* 0x00000011ff117299 */ /* 0x010fc40008011619 */
[----:B------:R-:W-:Y:S02]  /*1690*/  USHF.R.U32.HI UR9, URZ, UR9, UR11 ;  /* 0x00000009ff097299 */ /* 0x000fe4000801160b */
[----:B------:R-:W-:Y:S02]  /*16a0*/  USEL UR17, UR12, UR17, !UP0 ;  /* 0x000000110c117287 */ /* 0x000fe4000c000000 */
[----:B------:R-:W-:-:S04]  /*16b0*/  USEL UR9, UR20, UR9, !UP1 ;  /* 0x0000000914097287 */ /* 0x000fc8000c800000 */
[----:B------:R-:W-:Y:S02]  /*16c0*/  UIADD3 UR8, UPT, UPT, UR9, -UR17, URZ ;  /* 0x8000001109087290 */ /* 0x000fe4000fffe0ff */
[----:B------:R-:W-:Y:S02]  /*16d0*/  UIADD3 UR9, UPT, UPT, -UR9, UR17, URZ ;  /* 0x0000001109097290 */ /* 0x000fe4000fffe1ff */
[----:B------:R-:W-:Y:S02]  /*16e0*/  UIMAD UR12, UR8, UR10, UR12 ;  /* 0x0000000a080c72a4 */ /* 0x000fe4000f8e020c */
[----:B------:R-:W-:-:S12]  /*16f0*/  UIMAD UR20, UR9, UR18, UR20 ;  /* 0x00000012091472a4 */ /* 0x000fd8000f8e0214 */
.L_x_19:
[----:B------:R-:W-:Y:S05]  /*1700*/  BRA.U !UP2, `(.L_x_20) ;  /* 0x000000010a0c7547 */ /* 0x000fea000b800000 */
[----:B------:R-:W-:Y:S01]  /*1710*/  UCGABAR_WAIT ;  /* 0x0000000000007dc7 */ /* 0x000fe20008000000 */
[----:B------:R-:W-:Y:S01]  /*1720*/  CCTL.IVALL ;  /* 0x00000000ff00798f */ /* 0x000fe20002000000 */
[----:B------:R-:W-:Y:S05]  /*1730*/  BRA `(.L_x_21) ;  /* 0x0000000000047947 */ /* 0x000fea0003800000 */
.L_x_20:
[----:B------:R-:W-:Y:S06]  /*1740*/  BAR.SYNC.DEFER_BLOCKING 0x0 ;  /* 0x0000000000007b1d */ /* 0x000fec0000010000 */
.L_x_21:
[----:B------:R-:W-:Y:S05]  /*1750*/  BRA.U UP3, `(.L_x_22) ;  /* 0x00000015038c7547 */ /* 0x000fea000b800000 */
[----:B------:R-:W2:Y:S01]  /*1760*/  LDCU UR31, c[0x0][0x38c] ;  /* 0x00007180ff1f77ac */ /* 0x000ea20008000800 */
[----:B------:R-:W3:Y:S01]  /*1770*/  LDC R8, c[0x0][0x370] ;  /* 0x0000dc00ff087b82 */ /* 0x000ee20000000800 */
[----:B------:R-:W-:Y:S01]  /*1780*/  PLOP3.LUT P1, PT, PT, PT, UP5, 0x80, 0x8 ;  /* 0x000000000008781c */ /* 0x000fe20003f2f058 */
[----:B------:R-:W-:Y:S01]  /*1790*/  IMAD.MOV.U32 R15, RZ, RZ, 0x1 ;  /* 0x00000001ff0f7424 */ /* 0x000fe200078e00ff */
[----:B------:R-:W-:Y:S01]  /*17a0*/  USHF.L.U32 UR16, UR16, 0x6, URZ ;  /* 0x0000000610107899 */ /* 0x000fe200080006ff */
[----:B------:R-:W-:Y:S01]  /*17b0*/  ISETP.EQ.OR P4, PT, R2, RZ, P5 ;  /* 0x000000ff0200720c */ /* 0x000fe20002f82670 */
[----:B------:R-:W-:Y:S01]  /*17c0*/  UISETP.NE.AND UP1, UPT, UR13, URZ, UPT ;  /* 0x000000ff0d00728c */ /* 0x000fe2000bf25270 */
[----:B------:R-:W-:Y:S01]  /*17d0*/  PLOP3.LUT P1, PT, P1, PT, PT, 0x8, 0x80 ;  /* 0x000000000080781c */ /* 0x000fe20000f2e170 */
[----:B------:R-:W-:Y:S01]  /*17e0*/  IMAD.MOV.U32 R14, RZ, RZ, RZ ;  /* 0x000000ffff0e7224 */ /* 0x000fe200078e00ff */
[----:B------:R-:W4:Y:S01]  /*17f0*/  LDC R0, c[0x0][0x374] ;  /* 0x0000dd00ff007b82 */ /* 0x000f220000000800 */
[----:B------:R-:W-:Y:S01]  /*1800*/  CS2R R12, SRZ ;  /* 0x00000000000c7805 */ /* 0x000fe2000001ff00 */
[----:B------:R-:W-:Y:S01]  /*1810*/  IMAD.MOV.U32 R11, RZ, RZ, 0x1 ;  /* 0x00000001ff0b7424 */ /* 0x000fe200078e00ff */
[----:B------:R-:W1:Y:S01]  /*1820*/  LDCU.64 UR42, c[0x0][0x348] ;  /* 0x00006900ff2a77ac */ /* 0x000e620008000a00 */
[----:B------:R-:W-:-:S02]  /*1830*/  ULOP3.LUT UR30, UR16, 0x40, URZ, 0xe2, !UPT ;  /* 0x00000040101e7892 */ /* 0x000fc4000f8ee2ff */
[----:B--2---:R-:W-:Y:S02]  /*1840*/  UIADD3 UR8, UPT, UPT, UR31, 0xff, URZ ;  /* 0x000000ff1f087890 */ /* 0x004fe4000fffe0ff */
[----:B------:R-:W-:Y:S02]  /*1850*/  USEL UR45, UR4, 0x2, UP1 ;  /* 0x00000002042d7887 */ /* 0x000fe40008800000 */
[----:B------:R-:W-:Y:S01]  /*1860*/  USHF.R.S32.HI UR41, URZ, 0x1f, UR8 ;  /* 0x0000001fff297899 */ /* 0x000fe20008011408 */
[----:B------:R-:W-:-:S03]  /*1870*/  UMOV UR46, URZ ;  /* 0x000000ff002e7c82 */ /* 0x000fc60008000000 */
[----:B------:R-:W-:Y:S02]  /*1880*/  ULEA.HI UR41, UR41, UR8, URZ, 0x8 ;  /* 0x0000000829297291 */ /* 0x000fe4000f8f40ff */
[----:B------:R-:W-:Y:S02]  /*1890*/  UIADD3 UR8, UPT, UPT, UR31, -0x1, URZ ;  /* 0xffffffff1f087890 */ /* 0x000fe4000fffe0ff */
[----:B------:R-:W-:Y:S02]  /*18a0*/  USHF.R.S32.HI UR41, URZ, 0x8, UR41 ;  /* 0x00000008ff297899 */ /* 0x000fe40008011429 */
[----:B------:R-:W-:Y:S02]  /*18b0*/  UISETP.GE.U32.AND UP2, UPT, UR8, -0x1ff, UPT ;  /* 0xfffffe010800788c */ /* 0x000fe4000bf46070 */
[----:B------:R-:W-:Y:S02]  /*18c0*/  UISETP.LT.U32.AND UP0, UPT, UR41, 0x5, UPT ;  /* 0x000000052900788c */ /* 0x000fe4000bf01070 */
[----:B------:R-:W-:-:S02]  /*18d0*/  UIADD3 UR31, UPT, UPT, UR31, 0x1fe, URZ ;  /* 0x000001fe1f1f7890 */ /* 0x000fc4000fffe0ff */
[----:B------:R-:W-:-:S04]  /*18e0*/  USEL UR40, UR41, 0x5, UP0 ;  /* 0x0000000529287887 */ /* 0x000fc80008000000 */
[----:B------:R-:W-:Y:S02]  /*18f0*/  UIADD3 UR44, UPT, UPT, UR40, -0x1, URZ ;  /* 0xffffffff282c7890 */ /* 0x000fe4000fffe0ff */
[----:B------:R-:W-:Y:S02]  /*1900*/  @UP2 UIADD3 UR44, UPT, UPT, UR40, URZ, URZ ;  /* 0x000000ff282c2290 */ /* 0x000fe4000fffe0ff */
[----:B------:R-:W-:Y:S02]  /*1910*/  UIADD3 UR47, UPT, UPT, UR41, -UR40, URZ ;  /* 0x80000028292f7290 */ /* 0x000fe4000fffe0ff */
[----:B-1----:R-:W-:-:S12]  /*1920*/  UIADD3 UR44, UPT, UPT, UR44, 0x1, URZ ;  /* 0x000000012c2c7890 */ /* 0x002fd8000fffe0ff */
.L_x_46:
[----:B------:R-:W-:Y:S01]  /*1930*/  UISETP.NE.AND UP0, UPT, UR37, URZ, UPT ;  /* 0x000000ff2500728c */ /* 0x000fe2000bf05270 */
[----:B------:R-:W1:Y:S08]  /*1940*/  S2UR UR37, SR_CgaCtaId ;  /* 0x00000000002579c3 */ /* 0x000e700000008800 */
[----:B------:R-:W-:Y:S05]  /*1950*/  BRA.U UP0, `(.L_x_23) ;  /* 0x0000000100347547 */ /* 0x000fea000b800000 */
[----:B------:R-:W2:Y:S01]  /*1960*/  S2R R2, SR_CgaCtaId ;  /* 0x0000000000027919 */ /* 0x000ea20000008800 */
[----:B------:R-:W-:-:S04]  /*1970*/  MOV R3, 0x400 ;  /* 0x0000040000037802 */ /* 0x000fc80000000f00 */
[----:B--2---:R-:W-:Y:S02]  /*1980*/  LEA R2, R2, R3, 0x18 ;  /* 0x0000000302027211 */ /* 0x004fe400078ec0ff */
[----:B------:R-:W-:-:S03]  /*1990*/  SHF.L.U32 R3, R11, 0x1f, RZ ;  /* 0x0000001f0b037819 */ /* 0x000fc600000006ff */
[----:B------:R-:W-:-:S04]  /*19a0*/  IMAD R2, R12, 0x8, R2 ;  /* 0x000000080c027824 */ /* 0x000fc800078e0202 */
[----:B------:R-:W2:Y:S02]  /*19b0*/  SYNCS.PHASECHK.TRANS64.TRYWAIT P0, [R2+URZ+0xf0], R3 ;  /* 0x0000f003020075a7 */ /* 0x000ea400080011ff */
[----:B--2---:R-:W-:Y:S05]  /*19c0*/  @!P0 BRA `(.L_x_24) ;  /* 0x000000c800e88947 */ /* 0x004fea0003800000 */
.L_x_193:
[----:B------:R-:W-:Y:S01]  /*19d0*/  VIADD R12, R12, 0x1 ;  /* 0x000000010c0c7836 */ /* 0x000fe20000000000 */
[----:B------:R2:W-:Y:S04]  /*19e0*/  SYNCS.ARRIVE.TRANS64.A1T0 RZ, [R2+URZ+0xe0], RZ ;  /* 0x0000e0ff02ff79a7 */ /* 0x0005e800081000ff */
[----:B------:R-:W-:-:S04]  /*19f0*/  ISETP.NE.AND P0, PT, R12, 0x2, PT ;  /* 0x000000020c00780c */ /* 0x000fc80003f05270 */
[----:B------:R-:W-:Y:S02]  /*1a00*/  SEL R12, R12, RZ, P0 ;  /* 0x000000ff0c0c7207 */ /* 0x000fe40000000000 */
[----:B--2---:R-:W-:-:S04]  /*1a10*/  SEL R2, RZ, 0x1, P0 ;  /* 0x00000001ff027807 */ /* 0x004fc80000000000 */
[----:B------:R-:W-:-:S07]  /*1a20*/  LOP3.LUT R11, R11, R2, RZ, 0x3c, !PT ;  /* 0x000000020b0b7212 */ /* 0x000fce00078e3cff */
.L_x_23:
[----:B------:R-:W-:Y:S01]  /*1a30*/  UMOV UR4, 0x400 ;  /* 0x0000040000047882 */ /* 0x000fe20000000000 */
[----:B------:R-:W-:Y:S01]  /*1a40*/  SHF.L.U32 R2, R15, 0x1f, RZ ;  /* 0x0000001f0f027819 */ /* 0x000fe200000006ff */
[----:B-1----:R-:W-:Y:S02]  /*1a50*/  ULEA UR4, UR37, UR4, 0x18 ;  /* 0x0000000425047291 */ /* 0x002fe4000f8ec0ff */
[----:B------:R-:W-:Y:S02]  /*1a60*/  UISETP.GE.U32.AND UP0, UPT, UR31, 0x1ff, UPT ;  /* 0x000001ff1f00788c */ /* 0x000fe4000bf06070 */
[----:B------:R-:W-:Y:S02]  /*1a70*/  ULEA UR8, UR46, UR4, 0x3 ;  /* 0x000000042e087291 */ /* 0x000fe4000f8e18ff */
[----:B------:R-:W-:Y:S02]  /*1a80*/  ULEA UR27, UR12, UR29, 0x1 ;  /* 0x0000001d0c1b7291 */ /* 0x000fe4000f8e08ff */
[----:B------:R-:W-:-:S02]  /*1a90*/  ULEA UR35, UR20, UR30, 0x7 ;  /* 0x0000001e14237291 */ /* 0x000fc4000f8e38ff */
[----:B------:R-:W-:Y:S01]  /*1aa0*/  USHF.L.U32 UR27, UR27, 0x6, URZ ;  /* 0x000000061b1b7899 */ /* 0x000fe200080006ff */
[----:B------:R-:W-:Y:S02]  /*1ab0*/  UMOV UR51, URZ ;  /* 0x000000ff00337c82 */ /* 0x000fe40008000000 */
[----:B------:R1:W2:Y:S01]  /*1ac0*/  SYNCS.PHASECHK.TRANS64.TRYWAIT P2, [UR8+0x28], R2 ;  /* 0x00002802ff0075a7 */ /* 0x0002a20008041108 */
[----:B------:R-:W-:Y:S08]  /*1ad0*/  BRA.U !UP0, `(.L_x_25) ;  /* 0x0000000508287547 */ /* 0x000ff0000b800000 */
[----:B------:R-:W-:Y:S01]  /*1ae0*/  UMOV UR49, URZ ;  /* 0x000000ff00317c82 */ /* 0x000fe20008000000 */
[----:B------:R-:W-:-:S05]  /*1af0*/  UMOV UR48, UR46 ;  /* 0x0000002e00307c82 */ /* 0x000fca0008000000 */
.L_x_33:
[----:B------:R-:W-:Y:S01]  /*1b00*/  ULEA UR33, UR48, UR4, 0x3 ;  /* 0x0000000430217291 */ /* 0x000fe2000f8e18ff */
[----:B--2---:R-:W-:Y:S01]  /*1b10*/  @!P5 MOV R3, 0x9000 ;  /* 0x000090000003d802 */ /* 0x004fe20000000f00 */
[----:B--2---:R-:W-:Y:S10]  /*1b20*/  @P2 BRA `(.L_x_26) ;  /* 0x00000000000c2947 */ /* 0x004ff40003800000 */
[----:B------:R-:W-:-:S04]  /*1b30*/  SHF.L.U32 R4, R15, 0x1f, RZ ;  /* 0x0000001f0f047819 */ /* 0x000fc800000006ff */
[----:B------:R-:W2:Y:S02]  /*1b40*/  SYNCS.PHASECHK.TRANS64.TRYWAIT P0, [UR33+0x28], R4 ;  /* 0x00002804ff0075a7 */ /* 0x000ea40008001121 */
[----:B--2---:R-:W-:Y:S05]  /*1b50*/  @!P0 BRA `(.L_x_27) ;  /* 0x000000c800988947 */ /* 0x004fea0003800000 */
.L_x_26:
[----:B------:R2:W-:Y:S01]  /*1b60*/  @!P5 SYNCS.ARRIVE.TRANS64 RZ, [UR33], R3 ;  /* 0x00000003ffffd9a7 */ /* 0x0005e20008000021 */
[----:B------:R-:W-:-:S04]  /*1b70*/  ULOP3.LUT UR8, UR45, 0x2, URZ, 0xfc, !UPT ;  /* 0x000000022d087892 */ /* 0x000fc8000f8efcff */
[----:B------:R-:W-:-:S09]  /*1b80*/  UISETP.NE.AND UP0, UPT, UR8, 0x2, UPT ;  /* 0x000000020800788c */ /* 0x000fd2000bf05270 */
[----:B------:R-:W-:Y:S05]  /*1b90*/  BRA.U UP0, `(.L_x_28) ;  /* 0x0000000100047547 */ /* 0x000fea000b800000 */
[----:B------:R-:W-:Y:S05]  /*1ba0*/  BPT.TRAP 0x1 ;  /* 0x000000040000795c */ /* 0x000fea0000300000 */
.L_x_28:
[----:B------:R-:W-:Y:S04]  /*1bb0*/  BSSY.RECONVERGENT B0, `(.L_x_29) ;  /* 0x0000003000007945 */ /* 0x000fe80003800200 */
[----:B------:R-:W-:Y:S05]  /*1bc0*/  @P4 BRA `(.L_x_30) ;  /* 0x0000000000044947 */ /* 0x000fea0003800000 */
[----:B------:R-:W-:Y:S05]  /*1bd0*/  BPT.TRAP 0x1 ;  /* 0x000000040000795c */ /* 0x000fea0000300000 */
.L_x_30:
[----:B------:R-:W-:Y:S05]  /*1be0*/  BSYNC.RECONVERGENT B0 ;  /* 0x0000000000007941 */ /* 0x000fea0003800200 */
.L_x_29:
[----:B------:R-:W-:Y:S01]  /*1bf0*/  UIADD3 UR46, UPT, UPT, UR48, 0x1, URZ ;  /* 0x00000001302e7890 */ /* 0x000fe2000fffe0ff */
[----:B------:R-:W-:Y:S01]  /*1c00*/  BSSY.RECONVERGENT B0, `(.L_x_31) ;  /* 0x0000032000007945 */ /* 0x000fe20003800200 */
[----:B------:R-:W-:Y:S02]  /*1c10*/  ELECT P0, URZ, PT ;  /* 0x0000000000ff782f */ /* 0x000fe40003800000 */
[----:B------:R-:W-:-:S04]  /*1c20*/  UISETP.NE.AND UP0, UPT, UR46, 0x5, UPT ;  /* 0x000000052e00788c */ /* 0x000fc8000bf05270 */
[----:B------:R-:W-:Y:S02]  /*1c30*/  USEL UR9, URZ, 0x1, UP0 ;  /* 0x00000001ff097887 */ /* 0x000fe40008000000 */
[----:B------:R-:W-:-:S04]  /*1c40*/  USEL UR46, UR46, URZ, UP0 ;  /* 0x000000ff2e2e7287 */ /* 0x000fc80008000000 */
[----:B------:R-:W-:Y:S01]  /*1c50*/  ULEA UR8, UR46, UR4, 0x3 ;  /* 0x000000042e087291 */ /* 0x000fe2000f8e18ff */
[----:B------:R-:W-:-:S04]  /*1c60*/  LOP3.LUT R15, R15, UR9, RZ, 0x3c, !PT ;  /* 0x000000090f0f7c12 */ /* 0x000fc8000f8e3cff */
[----:B-1----:R-:W-:-:S04]  /*1c70*/  SHF.L.U32 R2, R15, 0x1f, RZ ;  /* 0x0000001f0f027819 */ /* 0x002fc800000006ff */
[----:B------:R1:W1:Y:S01]  /*1c80*/  SYNCS.PHASECHK.TRANS64.TRYWAIT P2, [UR8+0x28], R2 ;  /* 0x00002802ff0075a7 */ /* 0x0002620008041108 */
[----:B------:R-:W-:Y:S05]  /*1c90*/  @!P0 BRA `(.L_x_32) ;  /* 0x0000000000a08947 */ /* 0x000fea0003800000 */
[----:B------:R-:W-:Y:S02]  /*1ca0*/  USHF.L.U32 UR24, UR48, 0xe, URZ ;  /* 0x0000000e30187899 */ /* 0x000fe400080006ff */
[----:B------:R-:W-:Y:S02]  /*1cb0*/  USHF.L.U32 UR8, UR48, 0xb, URZ ;  /* 0x0000000b30087899 */ /* 0x000fe400080006ff */
[----:B------:R-:W-:Y:S02]  /*1cc0*/  UIADD3 UR60, UP3, UPT, UR42, 0x80, URZ ;  /* 0x000000802a3c7890 */ /* 0x000fe4000ff7e0ff */
[----:B------:R-:W-:Y:S02]  /*1cd0*/  ULOP3.LUT UR32, UR24, UR22, URZ, 0xfc, !UPT ;  /* 0x0000001618207292 */ /* 0x000fe4000f8efcff */
[----:B------:R-:W-:Y:S02]  /*1ce0*/  UIADD3 UR58, UP2, UPT, UR42, 0x180, URZ ;  /* 0x000001802a3a7890 */ /* 0x000fe4000ff5e0ff */
[----:B------:R-:W-:-:S02]  /*1cf0*/  ULOP3.LUT UR24, UR24, UR15, URZ, 0xfc, !UPT ;  /* 0x0000000f18187292 */ /* 0x000fc4000f8efcff */
[----:B------:R-:W-:Y:S02]  /*1d00*/  USHF.L.U32 UR11, UR49, 0x2, URZ ;  /* 0x00000002310b7899 */ /* 0x000fe400080006ff */
[----:B------:R-:W-:Y:S02]  /*1d10*/  UIADD3 UR56, UP1, UPT, UR42, 0x280, URZ ;  /* 0x000002802a387890 */ /* 0x000fe4000ff3e0ff */
[----:B------:R-:W-:Y:S02]  /*1d20*/  ULOP3.LUT UR16, UR14, UR8, URZ, 0xfc, !UPT ;  /* 0x000000080e107292 */ /* 0x000fe4000f8efcff */
[----:B------:R-:W-:Y:S02]  /*1d30*/  UIADD3 UR54, UP0, UPT, UR42, 0x380, URZ ;  /* 0x000003802a367890 */ /* 0x000fe4000ff1e0ff */
[----:B------:R-:W-:Y:S02]  /*1d40*/  ULOP3.LUT UR8, UR8, UR7, URZ, 0xfc, !UPT ;  /* 0x0000000708087292 */ /* 0x000fe4000f8efcff */
[----:B------:R-:W-:-:S02]  /*1d50*/  USHF.L.U32 UR34, UR49, 0x8, URZ ;  /* 0x0000000831227899 */ /* 0x000fc400080006ff */
[----:B------:R-:W-:Y:S02]  /*1d60*/  UIADD3.X UR61, UPT, UPT, URZ, UR43, URZ, UP3, !UPT ;  /* 0x0000002bff3d7290 */ /* 0x000fe40009ffe4ff */
[----:B------:R-:W-:Y:S02]  /*1d70*/  UIADD3 UR32, UPT, UPT, UR4, 0x4300, UR32 ;  /* 0x0000430004207890 */ /* 0x000fe4000fffe020 */
[----:B------:R-:W-:Y:S02]  /*1d80*/  UPRMT UR51, URZ, 0x5410, UR6 ;  /* 0x00005410ff337896 */ /* 0x000fe40008000006 */
[----:B------:R-:W-:Y:S02]  /*1d90*/  UIADD3.X UR59, UPT, UPT, URZ, UR43, URZ, UP2, !UPT ;  /* 0x0000002bff3b7290 */ /* 0x000fe400097fe4ff */
[----:B------:R-:W-:Y:S02]  /*1da0*/  UIADD3 UR24, UPT, UPT, UR4, 0x18300, UR24 ;  /* 0x0001830004187890 */ /* 0x000fe4000fffe018 */
[----:B------:R-:W-:-:S02]  /*1db0*/  UPRMT UR50, URZ, 0x5410, UR5 ;  /* 0x00005410ff327896 */ /* 0x000fc40008000005 */
[----:B------:R-:W-:Y:S02]  /*1dc0*/  UIADD3.X UR57, UPT, UPT, URZ, UR43, URZ, UP1, !UPT ;  /* 0x0000002bff397290 */ /* 0x000fe40008ffe4ff */
[----:B------:R-:W-:Y:S02]  /*1dd0*/  ULOP3.LUT UR19, UR23, UR11, URZ, 0xfc, !UPT ;  /* 0x0000000b17137292 */ /* 0x000fe4000f8efcff */
[----:B------:R-:W-:Y:S02]  /*1de0*/  UIADD3 UR16, UPT, UPT, UR4, 0x2c300, UR16 ;  /* 0x0002c30004107890 */ /* 0x000fe4000fffe010 */
[----:B------:R-:W-:Y:S02]  /*1df0*/  UIADD3.X UR55, UPT, UPT, URZ, UR43, URZ, UP0, !UPT ;  /* 0x0000002bff377290 */ /* 0x000fe400087fe4ff */
[----:B------:R-:W-:Y:S02]  /*1e00*/  ULEA.HI UR11, UR7, UR11, URZ, 0x17 ;  /* 0x0000000b070b7291 */ /* 0x000fe4000f8fb8ff */
[----:B------:R-:W-:Y:S01]  /*1e10*/  UIADD3 UR8, UPT, UPT, UR4, 0x2eb00, UR8 ;  /* 0x0002eb0004087890 */ /* 0x000fe2000fffe008 */
[----:B------:R-:W-:Y:S01]  /*1e20*/  UMOV UR52, 0x0 ;  /* 0x0000000000347882 */ /* 0x000fe20000000000 */
[----:B------:R-:W-:Y:S01]  /*1e30*/  UMOV UR53, 0x10000000 ;  /* 0x1000000000357882 */ /* 0x000fe20000000000 */
[----:B------:R-:W-:Y:S01]  /*1e40*/  UMOV UR25, UR33 ;  /* 0x0000002100197c82 */ /* 0x000fe20008000000 */
[----:B------:R-:W-:Y:S01]  /*1e50*/  UMOV UR28, UR36 ;  /* 0x00000024001c7c82 */ /* 0x000fe20008000000 */
[----:B------:R-:W-:Y:S01]  /*1e60*/  UMOV UR18, URZ ;  /* 0x000000ff00127c82 */ /* 0x000fe20008000000 */
[----:B------:R-:W-:Y:S01]  /*1e70*/  UMOV UR26, UR34 ;  /* 0x00000022001a7c82 */ /* 0x000fe20008000000 */
[----:B------:R-:W-:Y:S01]  /*1e80*/  UMOV UR17, UR33 ;  /* 0x0000002100117c82 */ /* 0x000fe20008000000 */
[----:B------:R-:W-:Y:S01]  /*1e90*/  UMOV UR21, UR36 ;  /* 0x0000002400157c82 */ /* 0x000fe20008000000 */
[----:B------:R1:W-:Y:S01]  /*1ea0*/  UTMALDG.3D.MULTICAST [UR32], [UR60], UR51, desc[UR52] ;  /* 0x000034203c0073b4 */ /* 0x0003e20008011833 */
[----:B------:R-:W-:Y:S01]  /*1eb0*/  UMOV UR9, UR33 ;  /* 0x0000002100097c82 */ /* 0x000fe20008000000 */
[----:B------:R-:W-:Y:S01]  /*1ec0*/  UMOV UR13, UR36 ;  /* 0x00000024000d7c82 */ /* 0x000fe20008000000 */
[----:B------:R-:W-:Y:S01]  /*1ed0*/  UMOV UR10, UR18 ;  /* 0x00000012000a7c82 */ /* 0x000fe20008000000 */
[----:B------:R1:W-:Y:S01]  /*1ee0*/  UTMALDG.3D.MULTICAST [UR24], [UR58], UR50, desc[UR52] ;  /* 0x000034183a0073b4 */ /* 0x0003e20008011832 */
[----:B------:R1:W-:Y:S01]  /*1ef0*/  UTMALDG.4D.MULTICAST [UR16], [UR56], UR51, desc[UR52] ;  /* 0x00003410380073b4 */ /* 0x0003e20008019833 */
[----:B------:R1:W-:Y:S01]  /*1f00*/  UTMALDG.4D.MULTICAST [UR8], [UR54], UR50, desc[UR52] ;  /* 0x00003408360073b4 */ /* 0x0003e20008019832 */
[----:B------:R-:W-:Y:S01]  /*1f10*/  NOP ;  /* 0x0000000000007918 */ /* 0x000fe20000000000 */
.L_x_32:
[----:B-1----:R-:W-:Y:S05]  /*1f20*/  BSYNC.RECONVERGENT B0 ;  /* 0x0000000000007941 */ /* 0x002fea0003800200 */
.L_x_31:
[----:B------:R-:W-:Y:S01]  /*1f30*/  UIADD3 UR49, UPT, UPT, UR49, 0x1, URZ ;  /* 0x0000000131317890 */ /* 0x000fe2000fffe0ff */
[----:B------:R-:W-:Y:S01]  /*1f40*/  UMOV UR48, UR46 ;  /* 0x0000002e00307c82 */ /* 0x000fe20008000000 */
[----:B------:R-:W-:Y:S02]  /*1f50*/  UMOV UR51, UR44 ;  /* 0x0000002c00337c82 */ /* 0x000fe40008000000 */
[----:B------:R-:W-:-:S09]  /*1f60*/  UISETP.NE.AND UP0, UPT, UR49, UR44, UPT ;  /* 0x0000002c3100728c */ /* 0x000fd2000bf05270 */
[----:B------:R-:W-:Y:S05]  /*1f70*/  BRA.U UP0, `(.L_x_33) ;  /* 0xfffffff900e07547 */ /* 0x000fea000b83ffff */
.L_x_25:
[----:B------:R-:W-:Y:S01]  /*1f80*/  ULEA UR8, UR46, UR4, 0x3 ;  /* 0x000000042e087291 */ /* 0x000fe2000f8e18ff */
[----:B-1----:R-:W-:Y:S01]  /*1f90*/  SHF.L.U32 R2, R15, 0x1f, RZ ;  /* 0x0000001f0f027819 */ /* 0x002fe200000006ff */
[----:B------:R-:W-:Y:S01]  /*1fa0*/  @!P1 SYNCS.ARRIVE.TRANS64.A1T0 RZ, [UR4+0x98], RZ ;  /* 0x000098ffffff99a7 */ /* 0x000fe20008100004 */
[----:B------:R-:W-:-:S06]  /*1fb0*/  UISETP.GT.AND UP0, UPT, UR41, UR40, UPT ;  /* 0x000000282900728c */ /* 0x000fcc000bf04270 */
[----:B------:R1:W1:Y:S03]  /*1fc0*/  SYNCS.PHASECHK.TRANS64.TRYWAIT P1, [UR8+0x28], R2 ;  /* 0x00002802ff0075a7 */ /* 0x0002660008021108 */
[----:B------:R-:W-:Y:S05]  /*1fd0*/  BRA.U !UP0, `(.L_x_34) ;  /* 0x0000000508247547 */ /* 0x000fea000b800000 */
[----:B------:R-:W-:Y:S01]  /*1fe0*/  UIADD3 UR49, UPT, UPT, UR47, UR51, URZ ;  /* 0x000000332f317290 */ /* 0x000fe2000fffe0ff */
[----:B------:R-:W-:-:S11]  /*1ff0*/  UMOV UR50, UR46 ;  /* 0x0000002e00327c82 */ /* 0x000fd60008000000 */
.L_x_42:
[----:B------:R-:W-:Y:S01]  /*2000*/  ULEA UR33, UR50, UR4, 0x3 ;  /* 0x0000000432217291 */ /* 0x000fe2000f8e18ff */
[----:B--2---:R-:W-:Y:S01]  /*2010*/  @!P5 MOV R3, 0x9000 ;  /* 0x000090000003d802 */ /* 0x004fe20000000f00 */
[----:B-1----:R-:W-:Y:S10]  /*2020*/  @P1 BRA `(.L_x_35) ;  /* 0x00000000000c1947 */ /* 0x002ff40003800000 */
[----:B------:R-:W-:-:S04]  /*2030*/  SHF.L.U32 R4, R15, 0x1f, RZ ;  /* 0x0000001f0f047819 */ /* 0x000fc800000006ff */
[----:B------:R-:W1:Y:S02]  /*2040*/  SYNCS.PHASECHK.TRANS64.TRYWAIT P0, [UR33+0x28], R4 ;  /* 0x00002804ff0075a7 */ /* 0x000e640008001121 */
[----:B-1----:R-:W-:Y:S05]  /*2050*/  @!P0 BRA `(.L_x_36) ;  /* 0x000000c400708947 */ /* 0x002fea0003800000 */
.L_x_35:
[----:B------:R2:W-:Y:S01]  /*2060*/  @!P5 SYNCS.ARRIVE.TRANS64 RZ, [UR33], R3 ;  /* 0x00000003ffffd9a7 */ /* 0x0005e20008000021 */
[----:B------:R-:W-:-:S04]  /*2070*/  ULOP3.LUT UR8, UR45, 0x2, URZ, 0xfc, !UPT ;  /* 0x000000022d087892 */ /* 0x000fc8000f8efcff */
[----:B------:R-:W-:-:S09]  /*2080*/  UISETP.NE.AND UP0, UPT, UR8, 0x2, UPT ;  /* 0x000000020800788c */ /* 0x000fd2000bf05270 */
[----:B------:R-:W-:Y:S05]  /*2090*/  BRA.U UP0, `(.L_x_37) ;  /* 0x0000000100047547 */ /* 0x000fea000b800000 */
[----:B------:R-:W-:Y:S05]  /*20a0*/  BPT.TRAP 0x1 ;  /* 0x000000040000795c */ /* 0x000fea0000300000 */
.L_x_37:
[----:B------:R-:W-:Y:S04]  /*20b0*/  BSSY.RECONVERGENT B0, `(.L_x_38) ;  /* 0x0000003000007945 */ /* 0x000fe80003800200 */
[----:B------:R-:W-:Y:S05]  /*20c0*/  @P4 BRA `(.L_x_39) ;  /* 0x0000000000044947 */ /* 0x000fea0003800000 */
[----:B------:R-:W-:Y:S05]  /*20d0*/  BPT.TRAP 0x1 ;  /* 0x000000040000795c */ /* 0x000fea0000300000 */
.L_x_39:
[----:B------:R-:W-:Y:S05]  /*20e0*/  BSYNC.RECONVERGENT B0 ;  /* 0x0000000000007941 */ /* 0x000fea0003800200 */
.L_x_38:
        /* <DEDUP_REMOVED lines=32> */
[----:B------:R-:W-:Y:S02]  /*22f0*/  ULEA.HI UR11, UR7, UR11, URZ, 0x17 ;  /* 0x0000000b070b7291 */ /* 0x000fe4000f8fb8ff */
[----:B------:R-:W-:Y:S02]  /*2300*/  UIADD3 UR8, UPT, UPT, UR4, 0x2eb00, UR8 ;  /* 0x0002eb0004087890 */ /* 0x000fe4000fffe008 */
[----:B------:R-:W-:Y:S01]  /*2310*/  UIADD3.X UR57, UPT, UPT, URZ, UR43, URZ, UP0, !UPT ;  /* 0x0000002bff397290 */ /* 0x000fe200087fe4ff */
        /* <DEDUP_REMOVED lines=16> */
.L_x_41:
[----:B-1----:R-:W-:Y:S05]  /*2420*/  BSYNC.RECONVERGENT B0 ;  /* 0x0000000000007941 */ /* 0x002fea0003800200 */
.L_x_40:
[----:B------:R-:W-:Y:S01]  /*2430*/  UIADD3 UR51, UPT, UPT, UR51, 0x1, URZ ;  /* 0x0000000133337890 */ /* 0x000fe2000fffe0ff */
[----:B------:R-:W-:-:S03]  /*2440*/  UMOV UR50, UR46 ;  /* 0x0000002e00327c82 */ /* 0x000fc60008000000 */
[----:B------:R-:W-:-:S09]  /*2450*/  UISETP.NE.AND UP0, UPT, UR51, UR49, UPT ;  /* 0x000000313300728c */ /* 0x000fd2000bf05270 */
[----:B------:R-:W-:Y:S05]  /*2460*/  BRA.U UP0, `(.L_x_42) ;  /* 0xfffffff900e47547 */ /* 0x000fea000b83ffff */
.L_x_34:
[C---:B-1----:R-:W-:Y:S01]  /*2470*/  LEA R2, R14.reuse, UR4, 0x3 ;  /* 0x000000040e027c11 */ /* 0x042fe2000f8e18ff */
[----:B------:R-:W-:Y:S01]  /*2480*/  NOP ;  /* 0x0000000000007918 */ /* 0x000fe20000000000 */
[----:B--2---:R-:W-:Y:S02]  /*2490*/  SHF.L.U32 R3, R13, 0x1f, RZ ;  /* 0x0000001f0d037819 */ /* 0x004fe400000006ff */
[----:B------:R-:W-:Y:S02]  /*24a0*/  LEA R4, R14, UR4, 0x4 ;  /* 0x000000040e047c11 */ /* 0x000fe4000f8e20ff */
[----:B------:R-:W1:Y:S02]  /*24b0*/  SYNCS.PHASECHK.TRANS64.TRYWAIT P0, [R2+URZ+0xa0], R3 ;  /* 0x0000a003020075a7 */ /* 0x000e6400080011ff */
[----:B-1----:R-:W-:Y:S05]  /*24c0*/  @!P0 BRA `(.L_x_43) ;  /* 0x000000c0006c8947 */ /* 0x002fea0003800000 */
.L_x_196:
[----:B------:R-:W2:Y:S01]  /*24d0*/  LDS.128 R4, [R4+0x110] ;  /* 0x0001100004047984 */ /* 0x000ea20000000c00 */
[----:B------:R-:W-:Y:S01]  /*24e0*/  ISETP.GE.AND P0, PT, R43, 0x1, PT ;  /* 0x000000012b00780c */ /* 0x000fe20003f06270 */
[----:B-1----:R-:W-:Y:S01]  /*24f0*/  VIADD R2, R2, 0xb0 ;  /* 0x000000b002027836 */ /* 0x002fe20000000000 */
[----:B------:R-:W-:Y:S01]  /*2500*/  @!PT LDS RZ, [RZ] ;  /* 0x00000000fffff984 */ /* 0x000fe20000000800 */
[----:B------:R-:W-:Y:S01]  /*2510*/  @!PT LDS RZ, [RZ] ;  /* 0x00000000fffff984 */ /* 0x000fe20000000800 */
[----:B------:R-:W-:Y:S01]  /*2520*/  @!PT LDS RZ, [RZ] ;  /* 0x00000000fffff984 */ /* 0x000fe20000000800 */
[----:B------:R-:W-:Y:S01]  /*2530*/  @!PT LDS RZ, [RZ] ;  /* 0x00000000fffff984 */ /* 0x000fe20000000800 */
[----:B------:R1:W-:Y:S06]  /*2540*/  MEMBAR.ALL.CTA ;  /* 0x0000000000007992 */ /* 0x0003ec0000008000 */
[----:B-1----:R-:W1:Y:S01]  /*2550*/  FENCE.VIEW.ASYNC.S ;  /* 0x00000000000073c6 */ /* 0x002e620000000000 */
[----:B------:R-:W-:-:S04]  /*2560*/  PRMT R2, RZ, 0x654, R2 ;  /* 0x00000654ff027816 */ /* 0x000fc80000000002 */
[----:B-1----:R1:W-:Y:S01]  /*2570*/  SYNCS.ARRIVE.TRANS64.RED.A1T0 RZ, [R2+URZ], RZ ;  /* 0x000000ff02ff79a7 */ /* 0x0023e200081004ff */
[----:B--2---:R-:W-:-:S13]  /*2580*/  LOP3.LUT P2, RZ, R6, 0x1, RZ, 0xc0, !PT ;  /* 0x0000000106ff7812 */ /* 0x004fda000784c0ff */
[----:B------:R-:W-:Y:S01]  /*2590*/  @P2 SHF.R.U32.HI R3, RZ, 0x10, R5 ;  /* 0x00000010ff032819 */ /* 0x000fe20000011605 */
[----:B------:R-:W-:Y:S01]  /*25a0*/  VOTEU.ANY UP0, P2 ;  /* 0x0000000000ff7886 */ /* 0x000fe20001000100 */
[----:B------:R-:W-:Y:S02]  /*25b0*/  @P2 MOV R10, R4 ;  /* 0x00000004000a2202 */ /* 0x000fe40000000f00 */
[----:B------:R-:W-:Y:S02]  /*25c0*/  @P2 R2UR.BROADCAST UR8, R3 ;  /* 0x00000000030822ca */ /* 0x000fe400008e0000 */
[----:B------:R-:W-:-:S11]  /*25d0*/  @P2 LOP3.LUT R9, R5, 0xffff, RZ, 0xc0, !PT ;  /* 0x0000ffff05092812 */ /* 0x000fd600078ec0ff */
[----:B------:R-:W-:Y:S01]  /*25e0*/  @UP0 UMOV UR36, UR8 ;  /* 0x0000000800240c82 */ /* 0x000fe20008000000 */
[----:B-1----:R-:W-:Y:S05]  /*25f0*/  @!P0 BRA `(.L_x_44) ;  /* 0x0000000000b88947 */ /* 0x002fea0003800000 */
[----:B------:R-:W4:Y:S01]  /*2600*/  LDC.64 R4, c[0x0][0xf18] ;  /* 0x0003c600ff047b82 */ /* 0x000f220000000a00 */
[----:B------:R-:W-:-:S07]  /*2610*/  ISETP.NE.AND P3, PT, R43, 0x1, PT ;  /* 0x000000012b00780c */ /* 0x000fce0003f65270 */
[----:B------:R-:W3:Y:S08]  /*2620*/  LDC.64 R6, c[0x0][0xf10] ;  /* 0x0003c400ff067b82 */ /* 0x000ef00000000a00 */
[----:B------:R-:W1:Y:S08]  /*2630*/  LDC R16, c[0x0][0xf20] ;  /* 0x0003c800ff107b82 */ /* 0x000e700000000800 */
[----:B------:R-:W2:Y:S01]  /*2640*/  LDC R17, c[0x0][0xf0c] ;  /* 0x0003c300ff117b82 */ /* 0x000ea20000000800 */
[----:B----4-:R-:W-:Y:S01]  /*2650*/  IMAD.HI.U32 R19, R0, R5, RZ ;  /* 0x0000000500137227 */ /* 0x010fe200078e00ff */
[----:B------:R-:W-:-:S03]  /*2660*/  ISETP.NE.AND P0, PT, R4, 0x1, PT ;  /* 0x000000010400780c */ /* 0x000fc60003f05270 */
[----:B------:R-:W-:-:S03]  /*2670*/  IMAD.HI.U32 R5, R9, R5, RZ ;  /* 0x0000000509057227 */ /* 0x000fc600078e00ff */
[----:B------:R-:W4:Y:S01]  /*2680*/  LDC.64 R2, c[0x0][0xf28] ;  /* 0x0003ca00ff027b82 */ /* 0x000f220000000a00 */
[----:B---3--:R-:W-:-:S04]  /*2690*/  IMAD.HI.U32 R20, R8, R6, RZ ;  /* 0x0000000608147227 */ /* 0x008fc800078e00ff */
[----:B------:R-:W-:Y:S01]  /*26a0*/  IMAD.HI.U32 R21, R10, R6, RZ ;  /* 0x000000060a157227 */ /* 0x000fe200078e00ff */
[----:B------:R-:W-:Y:S02]  /*26b0*/  SHF.R.U32.HI R20, RZ, R7, R20 ;  /* 0x00000007ff147219 */ /* 0x000fe40000011614 */
[-C--:B-1----:R-:W-:Y:S02]  /*26c0*/  SHF.R.U32.HI R19, RZ, R16.reuse, R19 ;  /* 0x00000010ff137219 */ /* 0x082fe40000011613 */
[----:B------:R-:W-:Y:S02]  /*26d0*/  SHF.R.U32.HI R5, RZ, R16, R5 ;  /* 0x00000010ff057219 */ /* 0x000fe40000011605 */
[----:B------:R-:W-:Y:S02]  /*26e0*/  SEL R19, R0, R19, !P0 ;  /* 0x0000001300137207 */ /* 0x000fe40004000000 */
[----:B------:R-:W-:Y:S02]  /*26f0*/  SHF.R.U32.HI R21, RZ, R7, R21 ;  /* 0x00000007ff157219 */ /* 0x000fe40000011615 */
[----:B--2---:R-:W-:-:S02]  /*2700*/  ISETP.NE.AND P1, PT, R17, 0x1, PT ;  /* 0x000000011100780c */ /* 0x004fc40003f25270 */
[----:B------:R-:W-:Y:S02]  /*2710*/  SEL R5, R9, R5, !P0 ;  /* 0x0000000509057207 */ /* 0x000fe40004000000 */
[----:B------:R-:W-:Y:S02]  /*2720*/  SEL R20, R8, R20, !P1 ;  /* 0x0000001408147207 */ /* 0x000fe40004800000 */
[----:B------:R-:W-:Y:S01]  /*2730*/  SEL R21, R10, R21, !P1 ;  /* 0x000000150a157207 */ /* 0x000fe20004800000 */
[----:B----4-:R-:W-:-:S04]  /*2740*/  IMAD.HI.U32 R18, R19, R2, RZ ;  /* 0x0000000213127227 */ /* 0x010fc800078e00ff */
[----:B------:R-:W-:Y:S01]  /*2750*/  IMAD.HI.U32 R6, R20, R2, RZ ;  /* 0x0000000214067227 */ /* 0x000fe200078e00ff */
[----:B------:R-:W-:-:S04]  /*2760*/  @P3 SHF.R.U32.HI R19, RZ, R3, R18 ;  /* 0x00000003ff133219 */ /* 0x000fc80000011612 */
[----:B------:R-:W-:Y:S01]  /*2770*/  @P3 SHF.R.U32.HI R20, RZ, R3, R6 ;  /* 0x00000003ff143219 */ /* 0x000fe20000011606 */
[----:B------:R-:W-:-:S04]  /*2780*/  IMAD R19, R43, R19, RZ ;  /* 0x000000132b137224 */ /* 0x000fc800078e02ff */
[----:B------:R-:W-:Y:S01]  /*2790*/  IMAD R6, R43, R20, RZ ;  /* 0x000000142b067224 */ /* 0x000fe200078e02ff */
[----:B------:R-:W-:-:S04]  /*27a0*/  ISETP.GE.AND P0, PT, R5, R19, PT ;  /* 0x000000130500720c */ /* 0x000fc80003f06270 */
[----:B------:R-:W-:Y:S01]  /*27b0*/  ISETP.GE.OR P0, PT, R21, R6, P0 ;  /* 0x000000061500720c */ /* 0x000fe20000706670 */
[----:B------:R-:W-:-:S05]  /*27c0*/  IMAD.HI.U32 R6, R5, R2, RZ ;  /* 0x0000000205067227 */ /* 0x000fca00078e00ff */
[----:B------:R-:W-:-:S04]  /*27d0*/  SHF.R.U32.HI R6, RZ, R3, R6 ;  /* 0x00000003ff067219 */ /* 0x000fc80000011606 */
[----:B------:R-:W-:-:S03]  /*27e0*/  SEL R6, R5, R6, !P3 ;  /* 0x0000000605067207 */ /* 0x000fc60005800000 */
[----:B------:R-:W-:-:S04]  /*27f0*/  @!P0 IMAD.HI.U32 R7, R21, R2, RZ ;  /* 0x0000000215078227 */ /* 0x000fc800078e00ff */
[----:B------:R-:W-:Y:S01]  /*2800*/  IMAD.MOV R2, RZ, RZ, -R6 ;  /* 0x000000ffff027224 */ /* 0x000fe200078e0a06 */
[----:B------:R-:W-:Y:S02]  /*2810*/  @!P0 SHF.R.U32.HI R3, RZ, R3, R7 ;  /* 0x00000003ff038219 */ /* 0x000fe40000011607 */
[----:B------:R-:W-:Y:S01]  /*2820*/  IADD3 R7, PT, PT, -R5, RZ, RZ ;  /* 0x000000ff05077210 */ /* 0x000fe20007ffe1ff */
[----:B------:R-:W-:Y:S01]  /*2830*/  IMAD R2, R43, R2, R5 ;  /* 0x000000022b027224 */ /* 0x000fe200078e0205 */
[----:B------:R-:W-:-:S03]  /*2840*/  @!P0 SEL R3, R21, R3, !P3 ;  /* 0x0000000315038207 */ /* 0x000fc60005800000 */
[----:B------:R-:W-:Y:S02]  /*2850*/  IMAD R7, R4, R7, R9 ;  /* 0x0000000704077224 */ /* 0x000fe400078e0209 */
[--C-:B------:R-:W-:Y:S02]  /*2860*/  @!P0 IMAD.IADD R6, R6, 0x1, -R3.reuse ;  /* 0x0000000106068824 */ /* 0x100fe400078e0a03 */
[----:B------:R-:W-:Y:S01]  /*2870*/  @!P0 IMAD R3, R2, R20, R3 ;  /* 0x0000001402038224 */ /* 0x000fe200078e0203 */
[----:B------:R-:W-:Y:S01]  /*2880*/  IADD3 R2, PT, PT, -R21, RZ, RZ ;  /* 0x000000ff15027210 */ /* 0x000fe20007ffe1ff */
[----:B------:R-:W-:Y:S02]  /*2890*/  @!P0 IMAD R5, R43, R6, R21 ;  /* 0x000000062b058224 */ /* 0x000fe400078e0215 */
[----:B------:R-:W-:Y:S02]  /*28a0*/  @!P0 IMAD.MOV.U32 R21, RZ, RZ, R3 ;  /* 0x000000ffff158224 */ /* 0x000fe400078e0003 */
[----:B------:R-:W-:-:S02]  /*28b0*/  IMAD R2, R17, R2, R10 ;  /* 0x0000000211027224 */ /* 0x000fc400078e020a */
[----:B------:R-:W-:Y:S02]  /*28c0*/  IMAD R9, R5, R4, R7 ;  /* 0x0000000405097224 */ /* 0x000fe400078e0207 */
[----:B------:R-:W-:Y:S02]  /*28d0*/  IMAD R10, R21, R17, R2 ;  /* 0x00000011150a7224 */ /* 0x000fe400078e0202 */
.L_x_44:
[----:B------:R-:W1:Y:S02]  /*28e0*/  LDCU UR8, c[0x0][0xf30] ;  /* 0x0001e600ff0877ac */ /* 0x000e640008000800 */
[----:B-1----:R-:W-:-:S09]  /*28f0*/  UISETP.NE.AND UP0, UPT, UR8, 0x1, UPT ;  /* 0x000000010800788c */ /* 0x002fd2000bf05270 */
[----:B------:R-:W-:Y:S05]  /*2900*/  BRA.U UP0, `(.L_x_45) ;  /* 0x0000000100407547 */ /* 0x000fea000b800000 */
[----:B------:R-:W1:Y:S08]  /*2910*/  LDC.64 R4, c[0x0][0xf10] ;  /* 0x0003c400ff047b82 */ /* 0x000e700000000a00 */
[----:B------:R-:W2:Y:S08]  /*2920*/  LDC.64 R2, c[0x0][0xf18] ;  /* 0x0003c600ff027b82 */ /* 0x000eb00000000a00 */
[----:B------:R-:W3:Y:S08]  /*2930*/  LDC R6, c[0x0][0xf20] ;  /* 0x0003c800ff067b82 */ /* 0x000ef00000000800 */
[----:B------:R-:W4:Y:S01]  /*2940*/  LDC R7, c[0x0][0xf0c] ;  /* 0x0003c300ff077b82 */ /* 0x000f220000000800 */
[----:B-1----:R-:W-:-:S05]  /*2950*/  IMAD.HI.U32 R4, R10, R4, RZ ;  /* 0x000000040a047227 */ /* 0x002fca00078e00ff */
[----:B------:R-:W-:Y:S01]  /*2960*/  SHF.R.U32.HI R4, RZ, R5, R4 ;  /* 0x00000005ff047219 */ /* 0x000fe20000011604 */
[----:B--2---:R-:W-:Y:S01]  /*2970*/  IMAD.HI.U32 R3, R9, R3, RZ ;  /* 0x0000000309037227 */ /* 0x004fe200078e00ff */
[----:B------:R-:W-:-:S04]  /*2980*/  ISETP.NE.AND P0, PT, R2, 0x1, PT ;  /* 0x000000010200780c */ /* 0x000fc80003f05270 */
[----:B---3--:R-:W-:-:S04]  /*2990*/  SHF.R.U32.HI R3, RZ, R6, R3 ;  /* 0x00000006ff037219 */ /* 0x008fc80000011603 */
[----:B------:R-:W-:Y:S02]  /*29a0*/  SEL R3, R9, R3, !P0 ;  /* 0x0000000309037207 */ /* 0x000fe40004000000 */
[----:B----4-:R-:W-:-:S04]  /*29b0*/  ISETP.NE.AND P1, PT, R7, 0x1, PT ;  /* 0x000000010700780c */ /* 0x010fc80003f25270 */
[----:B------:R-:W-:-:S05]  /*29c0*/  SEL R4, R10, R4, !P1 ;  /* 0x000000040a047207 */ /* 0x000fca0004800000 */
[----:B------:R-:W-:Y:S02]  /*29d0*/  IMAD.IADD R5, R3, 0x1, -R4 ;  /* 0x0000000103057824 */ /* 0x000fe400078e0a04 */
[----:B------:R-:W-:Y:S02]  /*29e0*/  IMAD.IADD R3, R4, 0x1, -R3 ;  /* 0x0000000104037824 */ /* 0x000fe400078e0a03 */
[----:B------:R-:W-:Y:S02]  /*29f0*/  IMAD R10, R5, R7, R10 ;  /* 0x00000007050a7224 */ /* 0x000fe400078e020a */
[----:B------:R-:W-:-:S07]  /*2a00*/  IMAD R9, R3, R2, R9 ;  /* 0x0000000203097224 */ /* 0x000fce00078e0209 */
.L_x_45:
[----:B------:R-:W-:Y:S01]  /*2a10*/  VIADD R14, R14, 0x1 ;  /* 0x000000010e0e7836 */ /* 0x000fe20000000000 */
[----:B------:R-:W-:Y:S01]  /*2a20*/  PLOP3.LUT P1, PT, PT, PT, PT, 0x80, 0x8 ;  /* 0x000000000008781c */ /* 0x000fe20003f2f070 */
[----:B------:R-:W-:Y:S02]  /*2a30*/  VIADD R2, R10, UR39 ;  /* 0x000000270a027c36 */ /* 0x000fe40008000000 */
[----:B------:R-:W-:Y:S01]  /*2a40*/  VIADD R3, R9, UR38 ;  /* 0x0000002609037c36 */ /* 0x000fe20008000000 */
[----:B------:R-:W-:Y:S02]  /*2a50*/  ISETP.NE.AND P0, PT, R14, 0x2, PT ;  /* 0x000000020e00780c */ /* 0x000fe40003f05270 */
[----:B------:R-:W-:Y:S02]  /*2a60*/  R2UR UR20, R2 ;  /* 0x00000000021472ca */ /* 0x000fe400000e0000 */
[----:B------:R-:W-:Y:S02]  /*2a70*/  SEL R2, RZ, 0x1, P0 ;  /* 0x00000001ff027807 */ /* 0x000fe40000000000 */
[----:B------:R-:W-:-:S02]  /*2a80*/  R2UR UR12, R3 ;  /* 0x00000000030c72ca */ /* 0x000fc400000e0000 */
[----:B------:R-:W-:Y:S02]  /*2a90*/  LOP3.LUT R13, R13, R2, RZ, 0x3c, !PT ;  /* 0x000000020d0d7212 */ /* 0x000fe400078e3cff */
[----:B------:R-:W-:Y:S01]  /*2aa0*/  SEL R14, R14, RZ, P0 ;  /* 0x000000ff0e0e7207 */ /* 0x000fe20000000000 */
[----:B------:R-:W-:Y:S10]  /*2ab0*/  @P2 BRA `(.L_x_46) ;  /* 0xffffffec009c2947 */ /* 0x000ff4000383ffff */
[----:B------:R-:W-:Y:S01]  /*2ac0*/  UIADD3 UR4, UPT, UPT, UR4, 0x28, URZ ;  /* 0x0000002804047890 */ /* 0x000fe2000fffe0ff */
[----:B------:R-:W-:-:S03]  /*2ad0*/  SHF.L.U32 R2, R15, 0x1f, RZ ;  /* 0x0000001f0f027819 */ /* 0x000fc600000006ff */
[----:B------:R-:W-:-:S09]  /*2ae0*/  ULEA UR5, UR46, UR4, 0x3 ;  /* 0x000000042e057291 */ /* 0x000fd2000f8e18ff */
[----:B------:R-:W1:Y:S02]  /*2af0*/  SYNCS.PHASECHK.TRANS64.TRYWAIT P0, [UR5], R2 ;  /* 0x00000002ff0075a7 */ /* 0x000e640008001105 */
[----:B-1----:R-:W-:Y:S05]  /*2b00*/  @!P0 BRA `(.L_x_47) ;  /* 0x000000b800f08947 */ /* 0x002fea0003800000 */
.L_x_198:
[----:B------:R-:W-:-:S04]  /*2b10*/  UIADD3 UR6, UPT, UPT, UR46, 0x1, URZ ;  /* 0x000000012e067890 */ /* 0x000fc8000fffe0ff */
[----:B------:R-:W-:-:S04]  /*2b20*/  UISETP.NE.AND UP0, UPT, UR6, 0x5, UPT ;  /* 0x000000050600788c */ /* 0x000fc8000bf05270 */
[----:B------:R-:W-:Y:S02]  /*2b30*/  USEL UR7, URZ, 0x1, UP0 ;  /* 0x00000001ff077887 */ /* 0x000fe40008000000 */
[----:B------:R-:W-:-:S04]  /*2b40*/  USEL UR6, UR6, URZ, UP0 ;  /* 0x000000ff06067287 */ /* 0x000fc80008000000 */
[----:B------:R-:W-:Y:S01]  /*2b50*/  ULEA UR5, UR6, UR4, 0x3 ;  /* 0x0000000406057291 */ /* 0x000fe2000f8e18ff */
[----:B-1----:R-:W-:-:S04]  /*2b60*/  LOP3.LUT R2, R15, UR7, RZ, 0x3c, !PT ;  /* 0x000000070f027c12 */ /* 0x002fc8000f8e3cff */
[----:B------:R-:W-:-:S04]  /*2b70*/  SHF.L.U32 R3, R2, 0x1f, RZ ;  /* 0x0000001f02037819 */ /* 0x000fc800000006ff */
[----:B------:R-:W1:Y:S02]  /*2b80*/  SYNCS.PHASECHK.TRANS64.TRYWAIT P0, [UR5], R3 ;  /* 0x00000003ff0075a7 */ /* 0x000e640008001105 */
[----:B-1----:R-:W-:Y:S05]  /*2b90*/  @!P0 BRA `(.L_x_48) ;  /* 0x000000b800e48947 */ /* 0x002fea0003800000 */
.L_x_200:
[----:B------:R-:W-:-:S04]  /*2ba0*/  UIADD3 UR6, UPT, UPT, UR6, 0x1, URZ ;  /* 0x0000000106067890 */ /* 0x000fc8000fffe0ff */
[----:B------:R-:W-:-:S04]  /*2bb0*/  UISETP.NE.AND UP0, UPT, UR6, 0x5, UPT ;  /* 0x000000050600788c */ /* 0x000fc8000bf05270 */
[----:B------:R-:W-:Y:S02]  /*2bc0*/  USEL UR7, URZ, 0x1, UP0 ;  /* 0x00000001ff077887 */ /* 0x000fe40008000000 */
[----:B------:R-:W-:-:S04]  /*2bd0*/  USEL UR6, UR6, URZ, UP0 ;  /* 0x000000ff06067287 */ /* 0x000fc80008000000 */
[----:B------:R-:W-:Y:S01]  /*2be0*/  ULEA UR5, UR6, UR4, 0x3 ;  /* 0x0000000406057291 */ /* 0x000fe2000f8e18ff */
[----:B------:R-:W-:-:S04]  /*2bf0*/  LOP3.LUT R2, R2, UR7, RZ, 0x3c, !PT ;  /* 0x0000000702027c12 */ /* 0x000fc8000f8e3cff */
[----:B-1----:R-:W-:-:S04]  /*2c00*/  SHF.L.U32 R3, R2, 0x1f, RZ ;  /* 0x0000001f02037819 */ /* 0x002fc800000006ff */
[----:B------:R-:W1:Y:S02]  /*2c10*/  SYNCS.PHASECHK.TRANS64.TRYWAIT P0, [UR5], R3 ;  /* 0x00000003ff0075a7 */ /* 0x000e640008001105 */
[----:B-1----:R-:W-:Y:S05]  /*2c20*/  @!P0 BRA `(.L_x_49) ;  /* 0x000000b800d88947 */ /* 0x002fea0003800000 */
.L_x_202:
        /* <DEDUP_REMOVED lines=9> */
.L_x_204:
[----:B------:R-:W-:-:S04]  /*2cc0*/  UIADD3 UR6, UPT, UPT, UR6, 0x1, URZ ;  /* 0x0000000106067890 */ /* 0x000fc8000fffe0ff */
[----:B------:R-:W-:-:S04]  /*2cd0*/  UISETP.NE.AND UP0, UPT, UR6, 0x5, UPT ;  /* 0x000000050600788c */ /* 0x000fc8000bf05270 */
[----:B------:R-:W-:Y:S02]  /*2ce0*/  USEL UR5, URZ, 0x1, UP0 ;  /* 0x00000001ff057887 */ /* 0x000fe40008000000 */
[----:B------:R-:W-:-:S04]  /*2cf0*/  USEL UR6, UR6, URZ, UP0 ;  /* 0x000000ff06067287 */ /* 0x000fc80008000000 */
[----:B------:R-:W-:Y:S01]  /*2d00*/  ULEA UR6, UR6, UR4, 0x3 ;  /* 0x0000000406067291 */ /* 0x000fe2000f8e18ff */
[----:B------:R-:W-:-:S04]  /*2d10*/  LOP3.LUT R2, R2, UR5, RZ, 0x3c, !PT ;  /* 0x0000000502027c12 */ /* 0x000fc8000f8e3cff */
[----:B------:R-:W-:Y:S01]  /*2d20*/  SHF.L.U32 R2, R2, 0x1f, RZ ;  /* 0x0000001f02027819 */ /* 0x000fe200000006ff */
[----:B-1--4-:R-:W-:-:S07]  /*2d30*/  IMAD.U32 R0, RZ, RZ, UR6 ;  /* 0x00000006ff007e24 */ /* 0x012fce000f8e00ff */
.L_x_51:
[----:B-1----:R1:W2:Y:S02]  /*2d40*/  SYNCS.PHASECHK.TRANS64.TRYWAIT P0, [R0+URZ], R2 ;  /* 0x00000002000075a7 */ /* 0x0022a400080011ff */
[----:B--2---:R-:W-:Y:S05]  /*2d50*/  @!P0 NANOSLEEP.SYNCS 0x989680 ;  /* 0x009896800000895d */ /* 0x004fea0003900000 */
[----:B------:R-:W2:Y:S02]  /*2d60*/  @!P0 SYNCS.PHASECHK.TRANS64 P0, [R0+URZ], R2 ;  /* 0x00000002000085a7 */ /* 0x000ea400080010ff */
[----:B--2---:R-:W-:Y:S05]  /*2d70*/  @P0 EXIT ;  /* 0x000000000000094d */ /* 0x004fea0003800000 */
[----:B------:R-:W-:Y:S05]  /*2d80*/  BRA `(.L_x_51) ;  /* 0xfffffffc00ec7947 */ /* 0x000fea000383ffff */
.L_x_22:
[----:B------:R-:W-:-:S04]  /*2d90*/  UISETP.NE.AND UP0, UPT, UR37, URZ, UPT ;  /* 0x000000ff2500728c */ /* 0x000fc8000bf05270 */
[----:B------:R-:W-:-:S09]  /*2da0*/  UISETP.NE.OR UP0, UPT, UR13, 0x1, UP0 ;  /* 0x000000010d00788c */ /* 0x000fd20008705670 */
[----:B------:R-:W-:Y:S05]  /*2db0*/  BRA.U UP0, `(.L_x_52) ;  /* 0x0000000500487547 */ /* 0x000fea000b800000 */
[----:B------:R-:W-:Y:S01]  /*2dc0*/  ISETP.GE.U32.AND P2, PT, R2, 0x4, PT ;  /* 0x000000040200780c */ /* 0x000fe20003f46070 */
[----:B------:R-:W-:Y:S01]  /*2dd0*/  IMAD.MOV.U32 R12, RZ, RZ, 0x1 ;  /* 0x00000001ff0c7424 */ /* 0x000fe200078e00ff */
[----:B------:R-:W-:Y:S02]  /*2de0*/  CS2R R10, SRZ ;  /* 0x00000000000a7805 */ /* 0x000fe4000001ff00 */
[----:B------:R-:W-:Y:S01]  /*2df0*/  CS2R R8, SRZ ;  /* 0x0000000000087805 */ /* 0x000fe2000001ff00 */
[----:B------:R-:W-:Y:S01]  /*2e00*/  UMOV UR4, 0x400 ;  /* 0x0000040000047882 */ /* 0x000fe20000000000 */
[----:B------:R-:W-:Y:S01]  /*2e10*/  UMOV UR6, URZ ;  /* 0x000000ff00067c82 */ /* 0x000fe20008000000 */
[----:B------:R-:W-:-:S12]  /*2e20*/  ULEA UR37, UR37, UR4, 0x18 ;  /* 0x0000000425257291 */ /* 0x000fd8000f8ec0ff */
.L_x_56:
[----:B------:R-:W-:Y:S02]  /*2e30*/  LEA R0, R8, UR37, 0x3 ;  /* 0x0000002508007c11 */ /* 0x000fe4000f8e18ff */
[----:B------:R-:W-:-:S03]  /*2e40*/  SHF.L.U32 R4, R9, 0x1f, RZ ;  /* 0x0000001f09047819 */ /* 0x000fc600000006ff */
[----:B------:R-:W-:Y:S01]  /*2e50*/  VIADD R5, R0, 0xf0 ;  /* 0x000000f000057836 */ /* 0x000fe20000000000 */
[----:B------:R-:W2:Y:S02]  /*2e60*/  SYNCS.PHASECHK.TRANS64.TRYWAIT P0, [R0+URZ+0xe0], R4 ;  /* 0x0000e004000075a7 */ /* 0x000ea400080011ff */
[----:B--2---:R-:W-:Y:S05]  /*2e70*/  @!P0 BRA `(.L_x_53) ;  /* 0x000000b800748947 */ /* 0x004fea0003800000 */
.L_x_205:
[----:B------:R-:W-:Y:S01]  /*2e80*/  ULEA UR5, UR6, UR37, 0x3 ;  /* 0x0000002506057291 */ /* 0x000fe2000f8e18ff */
[----:B--2---:R-:W-:Y:S01]  /*2e90*/  PRMT R0, RZ, 0x654, R5 ;  /* 0x00000654ff007816 */ /* 0x004fe20000000005 */
[----:B------:R-:W-:Y:S01]  /*2ea0*/  @!P2 IMAD.MOV.U32 R4, RZ, RZ, 0x10 ;  /* 0x00000010ff04a424 */ /* 0x000fe200078e00ff */
[----:B------:R-:W-:Y:S01]  /*2eb0*/  SHF.L.U32 R5, R12, 0x1f, RZ ;  /* 0x0000001f0c057819 */ /* 0x000fe200000006ff */
[----:B------:R-:W-:Y:S01]  /*2ec0*/  UIADD3 UR4, UPT, UPT, UR5, 0xa0, URZ ;  /* 0x000000a005047890 */ /* 0x000fe2000fffe0ff */
[----:B------:R2:W-:Y:S05]  /*2ed0*/  SYNCS.ARRIVE.TRANS64.RED.A1T0 RZ, [R0+URZ], RZ ;  /* 0x000000ff00ff79a7 */ /* 0x0005ea00081004ff */
[----:B------:R-:W-:Y:S01]  /*2ee0*/  IMAD.U32 R6, RZ, RZ, UR4 ;  /* 0x00000004ff067e24 */ /* 0x000fe2000f8e00ff */
[----:B------:R-:W3:Y:S04]  /*2ef0*/  SYNCS.PHASECHK.TRANS64.TRYWAIT P0, [UR5+0xb0], R5 ;  /* 0x0000b005ff0075a7 */ /* 0x000ee80008001105 */
[----:B------:R-:W-:Y:S01]  /*2f00*/  PRMT R6, R2, 0x654, R6 ;  /* 0x0000065402067816 */ /* 0x000fe20000000006 */
[----:B--23--:R-:W-:Y:S06]  /*2f10*/  @!P0 BRA `(.L_x_54) ;  /* 0x000000b800608947 */ /* 0x00cfec0003800000 */
.L_x_207:
[----:B------:R-:W-:Y:S01]  /*2f20*/  ULEA UR4, UR6, UR37, 0x4 ;  /* 0x0000002506047291 */ /* 0x000fe2000f8e20ff */
[----:B------:R-:W-:Y:S01]  /*2f30*/  SEL R3, R6, R3, !P2 ;  /* 0x0000000306037207 */ /* 0x000fe20005000000 */
[----:B------:R-:W-:Y:S01]  /*2f40*/  UIADD3 UR5, UPT, UPT, UR5, 0xa0, URZ ;  /* 0x000000a005057890 */ /* 0x000fe2000fffe0ff */
[----:B--2---:R-:W-:Y:S01]  /*2f50*/  LEA R0, R11, UR37, 0x3 ;  /* 0x000000250b007c11 */ /* 0x004fe2000f8e18ff */
[----:B------:R-:W-:Y:S01]  /*2f60*/  UIADD3 UR4, UPT, UPT, UR4, 0x110, URZ ;  /* 0x0000011004047890 */ /* 0x000fe2000fffe0ff */
[----:B------:R2:W-:Y:S01]  /*2f70*/  @!P2 SYNCS.ARRIVE.TRANS64.RED RZ, [R3+URZ], R4 ;  /* 0x0000000403ffa9a7 */ /* 0x0005e200080004ff */
[----:B------:R-:W-:Y:S01]  /*2f80*/  UIADD3 UR6, UPT, UPT, UR6, 0x1, URZ ;  /* 0x0000000106067890 */ /* 0x000fe2000fffe0ff */
[----:B------:R-:W-:-:S03]  /*2f90*/  VIADD R8, R8, 0x1 ;  /* 0x0000000108087836 */ /* 0x000fc60000000000 */
[----:B------:R-:W-:Y:S02]  /*2fa0*/  UISETP.NE.AND UP0, UPT, UR6, 0x2, UPT ;  /* 0x000000020600788c */ /* 0x000fe4000bf05270 */
[----:B------:R-:W-:Y:S01]  /*2fb0*/  ISETP.NE.AND P0, PT, R8, 0x2, PT ;  /* 0x000000020800780c */ /* 0x000fe20003f05270 */
[----:B------:R-:W-:Y:S06]  /*2fc0*/  UGETNEXTWORKID.BROADCAST [UR4], [UR5] ;  /* 0x00000000040073ca */ /* 0x000fec0008000100 */
[----:B------:R-:W-:Y:S02]  /*2fd0*/  USEL UR4, URZ, 0x1, UP0 ;  /* 0x00000001ff047887 */ /* 0x000fe40008000000 */
[----:B------:R-:W-:-:S04]  /*2fe0*/  USEL UR6, UR6, URZ, UP0 ;  /* 0x000000ff06067287 */ /* 0x000fc80008000000 */
[----:B------:R-:W-:Y:S02]  /*2ff0*/  LOP3.LUT R12, R12, UR4, RZ, 0x3c, !PT ;  /* 0x000000040c0c7c12 */ /* 0x000fe4000f8e3cff */
[----:B--2---:R-:W-:-:S04]  /*3000*/  SHF.L.U32 R4, R10, 0x1f, RZ ;  /* 0x0000001f0a047819 */ /* 0x004fc800000006ff */
[----:B------:R-:W2:Y:S02]  /*3010*/  SYNCS.PHASECHK.TRANS64.TRYWAIT P1, [R0+URZ+0xa0], R4 ;  /* 0x0000a004000075a7 */ /* 0x000ea400080211ff */
[----:B--2---:R-:W-:Y:S05]  /*3020*/  @!P1 BRA `(.L_x_55) ;  /* 0x000000b800349947 */ /* 0x004fea0003800000 */
.L_x_208:
[C---:B--2---:R-:W-:Y:S01]  /*3030*/  LEA R4, R11.reuse, UR37, 0x4 ;  /* 0x000000250b047c11 */ /* 0x044fe2000f8e20ff */
[----:B------:R-:W-:Y:S01]  /*3040*/  VIADD R0, R0, 0xb0 ;  /* 0x000000b000007836 */ /* 0x000fe20000000000 */
[----:B------:R-:W-:Y:S01]  /*3050*/  SEL R8, R8, RZ, P0 ;  /* 0x000000ff08087207 */ /* 0x000fe20000000000 */
[----:B------:R-:W-:-:S03]  /*3060*/  VIADD R11, R11, 0x1 ;  /* 0x000000010b0b7836 */ /* 0x000fc60000000000 */
[----:B------:R-:W2:Y:S01]  /*3070*/  LDS.128 R4, [R4+0x110] ;  /* 0x0001100004047984 */ /* 0x000ea20000000c00 */
[----:B------:R-:W-:Y:S02]  /*3080*/  PRMT R0, RZ, 0x654, R0 ;  /* 0x00000654ff007816 */ /* 0x000fe40000000000 */
[C---:B------:R-:W-:Y:S01]  /*3090*/  ISETP.NE.AND P1, PT, R11.reuse, 0x2, PT ;  /* 0x000000020b00780c */ /* 0x040fe20003f25270 */
[----:B------:R-:W-:Y:S01]  /*30a0*/  @!PT LDS RZ, [RZ] ;  /* 0x00000000fffff984 */ /* 0x000fe20000000800 */
[----:B------:R-:W-:Y:S01]  /*30b0*/  @!PT LDS RZ, [RZ] ;  /* 0x00000000fffff984 */ /* 0x000fe20000000800 */
[----:B------:R-:W-:Y:S01]  /*30c0*/  @!PT LDS RZ, [RZ] ;  /* 0x00000000fffff984 */ /* 0x000fe20000000800 */
[----:B------:R-:W-:Y:S01]  /*30d0*/  @!PT LDS RZ, [RZ] ;  /* 0x00000000fffff984 */ /* 0x000fe20000000800 */
[----:B------:R3:W-:Y:S06]  /*30e0*/  MEMBAR.ALL.CTA ;  /* 0x0000000000007992 */ /* 0x0007ec0000008000 */
[----:B---3--:R-:W3:Y:S01]  /*30f0*/  FENCE.VIEW.ASYNC.S ;  /* 0x00000000000073c6 */ /* 0x008ee20000000000 */
[----:B------:R-:W-:Y:S01]  /*3100*/  SEL R11, R11, RZ, P1 ;  /* 0x000000ff0b0b7207 */ /* 0x000fe20000800000 */
[----:B---3--:R3:W-:Y:S01]  /*3110*/  SYNCS.ARRIVE.TRANS64.RED.A1T0 RZ, [R0+URZ], RZ ;  /* 0x000000ff00ff79a7 */ /* 0x0087e200081004ff */
[----:B--2---:R-:W-:-:S02]  /*3120*/  LOP3.LUT P3, RZ, R6, 0x1, RZ, 0xc0, !PT ;  /* 0x0000000106ff7812 */ /* 0x004fc4000786c0ff */
[----:B------:R-:W-:-:S04]  /*3130*/  SEL R4, RZ, 0x1, P1 ;  /* 0x00000001ff047807 */ /* 0x000fc80000800000 */
[----:B------:R-:W-:Y:S02]  /*3140*/  LOP3.LUT R10, R10, R4, RZ, 0x3c, !PT ;  /* 0x000000040a0a7212 */ /* 0x000fe400078e3cff */
[----:B---3--:R-:W-:-:S04]  /*3150*/  SEL R0, RZ, 0x1, P0 ;  /* 0x00000001ff007807 */ /* 0x008fc80000000000 */
[----:B------:R-:W-:Y:S01]  /*3160*/  LOP3.LUT R9, R9, R0, RZ, 0x3c, !PT ;  /* 0x0000000009097212 */ /* 0x000fe200078e3cff */
[----:B------:R-:W-:Y:S06]  /*3170*/  @P3 BRA `(.L_x_56) ;  /* 0xfffffffc002c3947 */ /* 0x000fec000383ffff */
[----:B------:R-:W-:Y:S01]  /*3180*/  ULEA UR5, UR6, UR37, 0x3 ;  /* 0x0000002506057291 */ /* 0x000fe2000f8e18ff */
[----:B------:R-:W-:-:S08]  /*3190*/  SHF.L.U32 R2, R12, 0x1f, RZ ;  /* 0x0000001f0c027819 */ /* 0x000fd000000006ff */
[----:B------:R-:W2:Y:S02]  /*31a0*/  SYNCS.PHASECHK.TRANS64 P0, [UR5+0xb0], R2 ;  /* 0x0000b002ff0075a7 */ /* 0x000ea40008001005 */
[----:B--2---:R-:W-:Y:S05]  /*31b0*/  @P0 BRA `(.L_x_57) ;  /* 0x0000000000080947 */ /* 0x004fea0003800000 */
[----:B------:R-:W2:Y:S02]  /*31c0*/  SYNCS.PHASECHK.TRANS64.TRYWAIT P0, [UR5+0xb0], R2 ;  /* 0x0000b002ff0075a7 */ /* 0x000ea40008001105 */
[----:B--2---:R-:W-:Y:S05]  /*31d0*/  @!P0 BRA `(.L_x_58) ;  /* 0x000000b400dc8947 */ /* 0x004fea0003800000 */
.L_x_57:
[----:B------:R-:W-:-:S04]  /*31e0*/  UIADD3 UR4, UPT, UPT, UR6, 0x1, URZ ;  /* 0x0000000106047890 */ /* 0x000fc8000fffe0ff */
[----:B------:R-:W-:-:S04]  /*31f0*/  UISETP.NE.AND UP0, UPT, UR4, 0x2, UPT ;  /* 0x000000020400788c */ /* 0x000fc8000bf05270 */
[----:B------:R-:W-:Y:S02]  /*3200*/  USEL UR7, URZ, 0x1, UP0 ;  /* 0x00000001ff077887 */ /* 0x000fe40008000000 */
[----:B------:R-:W-:-:S04]  /*3210*/  USEL UR4, UR4, URZ, UP0 ;  /* 0x000000ff04047287 */ /* 0x000fc80008000000 */
[----:B------:R-:W-:Y:S01]  /*3220*/  ULEA UR4, UR4, UR37, 0x3 ;  /* 0x0000002504047291 */ /* 0x000fe2000f8e18ff */
[----:B--2---:R-:W-:-:S04]  /*3230*/  LOP3.LUT R2, R12, UR7, RZ, 0x3c, !PT ;  /* 0x000000070c027c12 */ /* 0x004fc8000f8e3cff */
[----:B------:R-:W-:-:S04]  /*3240*/  SHF.L.U32 R0, R2, 0x1f, RZ ;  /* 0x0000001f02007819 */ /* 0x000fc800000006ff */
[----:B------:R-:W2:Y:S02]  /*3250*/  SYNCS.PHASECHK.TRANS64 P0, [UR4+0xb0], R0 ;  /* 0x0000b000ff0075a7 */ /* 0x000ea40008001004 */
[----:B-12---:R-:W-:Y:S05]  /*3260*/  @P0 EXIT ;  /* 0x000000000000094d */ /* 0x006fea0003800000 */
[----:B------:R-:W-:Y:S02]  /*3270*/  SHF.L.U32 R2, R2, 0x1f, RZ ;  /* 0x0000001f02027819 */ /* 0x000fe400000006ff */
[----:B------:R-:W-:-:S07]  /*3280*/  MOV R0, UR4 ;  /* 0x0000000400007c02 */ /* 0x000fce0008000f00 */
.L_x_59:
[----:B-1----:R1:W2:Y:S02]  /*3290*/  SYNCS.PHASECHK.TRANS64.TRYWAIT P0, [R0+URZ+0xb0], R2 ;  /* 0x0000b002000075a7 */ /* 0x0022a400080011ff */
[----:B--2---:R-:W-:Y:S05]  /*32a0*/  @!P0 NANOSLEEP.SYNCS 0x989680 ;  /* 0x009896800000895d */ /* 0x004fea0003900000 */
[----:B------:R-:W2:Y:S02]  /*32b0*/  @!P0 SYNCS.PHASECHK.TRANS64 P0, [R0+URZ+0xb0], R2 ;  /* 0x0000b002000085a7 */ /* 0x000ea400080010ff */
[----:B--2---:R-:W-:Y:S05]  /*32c0*/  @P0 EXIT ;  /* 0x000000000000094d */ /* 0x004fea0003800000 */
[----:B------:R-:W-:Y:S05]  /*32d0*/  BRA `(.L_x_59) ;  /* 0xfffffffc00ec7947 */ /* 0x000fea000383ffff */
.L_x_52:
[----:B------:R-:W-:Y:S05]  /*32e0*/  BRA.U UP4, `(.L_x_60) ;  /* 0x0000001104787547 */ /* 0x000fea000b800000 */
[----:B------:R-:W-:Y:S01]  /*32f0*/  UMOV UR4, 0x40 ;  /* 0x0000004000047882 */ /* 0x000fe20000000000 */
[----:B------:R-:W-:Y:S01]  /*3300*/  NOP ;  /* 0x0000000000007918 */ /* 0x000fe20000000000 */
[----:B------:R-:W-:Y:S01]  /*3310*/  ULEA UR4, UR37, UR4, 0x18 ;  /* 0x0000000425047291 */ /* 0x000fe2000f8ec0ff */
[----:B------:R-:W-:Y:S02]  /*3320*/  UMOV UR5, 0x400 ;  /* 0x0000040000057882 */ /* 0x000fe40000000000 */
[----:B------:R-:W-:-:S06]  /*3330*/  ULEA UR37, UR37, UR5, 0x18 ;  /* 0x0000000525257291 */ /* 0x000fcc000f8ec0ff */
[----:B------:R-:W2:Y:S02]  /*3340*/  LDS.U8 R2, [UR4+0x1c] ;  /* 0x00001c04ff027984 */ /* 0x000ea40008000000 */
[----:B--2---:R-:W-:-:S13]  /*3350*/  ISETP.NE.AND P0, PT, R2, RZ, PT ;  /* 0x000000ff0200720c */ /* 0x004fda0003f05270 */
[----:B------:R-:W-:Y:S05]  /*3360*/  @P0 BRA `(.L_x_61) ;  /* 0x0000000000580947 */ /* 0x000fea0003800000 */
[----:B------:R-:W-:-:S13]  /*3370*/  ELECT P0, URZ, PT ;  /* 0x0000000000ff782f */ /* 0x000fda0003800000 */
[----:B------:R-:W-:Y:S05]  /*3380*/  @!P0 BRA `(.L_x_62) ;  /* 0x0000000000608947 */ /* 0x000fea0003800000 */
[----:B------:R-:W-:Y:S01]  /*3390*/  UMOV UR5, 0x10 ;  /* 0x0000001000057882 */ /* 0x000fe20000000000 */
[----:B------:R-:W-:Y:S01]  /*33a0*/  HFMA2 R2, -RZ, RZ, 0, 5.9604644775390625e-08 ;  /* 0x00000001ff027431 */ /* 0x000fe200000001ff */
[----:B------:R-:W-:-:S03]  /*33b0*/  MOV R3, 0xffff ;  /* 0x0000ffff00037802 */ /* 0x000fc60000000f00 */
[----:B------:R-:W-:Y:S04]  /*33c0*/  DEPBAR.LE SB2, 0x36 ;  /* 0x0000ad800000791a */ /* 0x000fe80000000000 */
[----:B------:R-:W2:Y:S02]  /*33d0*/  UTCATOMSWS.FIND_AND_SET.ALIGN UP0, UR5, UR5 ;  /* 0x00000005000575e3 */ /* 0x000ea40008000800 */
[----:B--2---:R-:W-:Y:S01]  /*33e0*/  MOV R4, UR5 ;  /* 0x0000000500047c02 */ /* 0x004fe20008000f00 */
[----:B------:R-:W-:Y:S06]  /*33f0*/  BRA.U UP0, `(.L_x_63) ;  /* 0x0000000100187547 */ /* 0x000fec000b800000 */
.L_x_64:
[----:B------:R-:W-:Y:S05]  /*3400*/  NANOSLEEP 0x64 ;  /* 0x000000640000795d */ /* 0x000fea0003800000 */
[----:B------:R-:W-:-:S05]  /*3410*/  UMOV UR5, 0x10 ;  /* 0x0000001000057882 */ /* 0x000fca0000000000 */
[----:B------:R-:W-:Y:S04]  /*3420*/  DEPBAR.LE SB2, 0x36 ;  /* 0x0000ad800000791a */ /* 0x000fe80000000000 */
[----:B------:R-:W2:Y:S02]  /*3430*/  UTCATOMSWS.FIND_AND_SET.ALIGN UP0, UR5, UR5 ;  /* 0x00000005000575e3 */ /* 0x000ea40008000800 */
[----:B--2---:R-:W-:Y:S01]  /*3440*/  MOV R4, UR5 ;  /* 0x0000000500047c02 */ /* 0x004fe20008000f00 */
[----:B------:R-:W-:Y:S05]  /*3450*/  BRA.U !UP0, `(.L_x_64) ;  /* 0xfffffffd08e87547 */ /* 0x000fea000b83ffff */
.L_x_63:
[-C--:B------:R-:W-:Y:S02]  /*3460*/  SHF.L.U32 R3, R3, R4.reuse, RZ ;  /* 0x0000000403037219 */ /* 0x080fe400000006ff */
[----:B------:R-:W-:Y:S01]  /*3470*/  SHF.L.U32 R2, R2, R4, RZ ;  /* 0x0000000402027219 */ /* 0x000fe200000006ff */
[----:B------:R-:W-:Y:S02]  /*3480*/  IMAD.SHL.U32 R4, R4, 0x20, RZ ;  /* 0x0000002004047824 */ /* 0x000fe400078e00ff */
[----:B------:R2:W-:Y:S04]  /*3490*/  ATOMS.OR RZ, [UR4+0x14], R3 ;  /* 0x00001403ffff798c */ /* 0x0005e8000b000004 */
[----:B------:R2:W-:Y:S04]  /*34a0*/  ATOMS.OR RZ, [UR4+0x18], R2 ;  /* 0x00001802ffff798c */ /* 0x0005e8000b000004 */
[----:B------:R2:W-:Y:S01]  /*34b0*/  STS [UR37+0x130], R4 ;  /* 0x00013004ff007988 */ /* 0x0005e20008000825 */
[----:B------:R-:W-:Y:S05]  /*34c0*/  BRA `(.L_x_62) ;  /* 0x0000000000107947 */ /* 0x000fea0003800000 */
.L_x_61:
[----:B------:R-:W-:-:S05]  /*34d0*/  MOV R2, 0xffffffff ;  /* 0xffffffff00027802 */ /* 0x000fca0000000f00 */
[----:B------:R2:W-:Y:S02]  /*34e0*/  STS [UR37+0x130], R2 ;  /* 0x00013002ff007988 */ /* 0x0005e40008000825 */
[----:B--2---:R-:W-:Y:S02]  /*34f0*/  MOV R2, 0x3510 ;  /* 0x0000351000027802 */ /* 0x004fe40000000f00 */
[----:B-1---5:R-:W-:Y:S05]  /*3500*/  CALL.REL.NOINC `($__internal_1_$__cuda_sm10x_tcgen05_guardrail_trap_phase_invalid_during_alloc) ;  /* 0x000000bc00a87944 */ /* 0x022fea0003c00000 */
.L_x_62:
[----:B------:R-:W-:Y:S05]  /*3510*/  WARPSYNC.ALL ;  /* 0x0000000000007948 */ /* 0x000fea0003800000 */
[----:B------:R-:W3:Y:S01]  /*3520*/  S2UR UR13, SR_CgaCtaId ;  /* 0x00000000000d79c3 */ /* 0x000ee20000008800 */
[----:B------:R-:W-:Y:S01]  /*3530*/  UMOV UR4, 0x400 ;  /* 0x0000040000047882 */ /* 0x000fe20000000000 */
[----:B------:R-:W-:-:S06]  /*3540*/  NOP ;  /* 0x0000000000007918 */ /* 0x000fcc0000000000 */
[----:B------:R-:W-:Y:S06]  /*3550*/  BAR.ARV 0x6, 0xa0 ;  /* 0x0182800000007b1d */ /* 0x000fec0000002000 */
[----:B------:R-:W4:Y:S01]  /*3560*/  LDCU UR14, c[0x0][0x38c] ;  /* 0x00007180ff0e77ac */ /* 0x000f220008000800 */
[----:B------:R-:W-:Y:S01]  /*3570*/  LOP3.LUT R0, R0, 0xffff, RZ, 0xc0, !PT ;  /* 0x0000ffff00007812 */ /* 0x000fe200078ec0ff */
[----:B------:R-:W-:Y:S01]  /*3580*/  IMAD.MOV.U32 R11, RZ, RZ, 0x1 ;  /* 0x00000001ff0b7424 */ /* 0x000fe200078e00ff */
[----:B------:R-:W-:Y:S01]  /*3590*/  CS2R R8, SRZ ;  /* 0x0000000000087805 */ /* 0x000fe2000001ff00 */
[----:B------:R-:W-:Y:S01]  /*35a0*/  IMAD.MOV.U32 R10, RZ, RZ, RZ ;  /* 0x000000ffff0a7224 */ /* 0x000fe200078e00ff */
[----:B------:R-:W-:Y:S01]  /*35b0*/  R2UR UR16, R0 ;  /* 0x00000000001072ca */ /* 0x000fe200000e0000 */
[----:B------:R-:W-:Y:S01]  /*35c0*/  UMOV UR26, URZ ;  /* 0x000000ff001a7c82 */ /* 0x000fe20008000000 */
[----:B------:R-:W-:Y:S01]  /*35d0*/  UMOV UR25, URZ ;  /* 0x000000ff00197c82 */ /* 0x000fe20008000000 */
[----:B---3--:R-:W-:Y:S01]  /*35e0*/  ULEA UR13, UR13, UR4, 0x18 ;  /* 0x000000040d0d7291 */ /* 0x008fe2000f8ec0ff */
[----:B------:R-:W3:Y:S03]  /*35f0*/  LDCU UR4, c[0x0][0x38c] ;  /* 0x00007180ff0477ac */ /* 0x000ee60008000800 */
[----:B------:R-:W-:-:S02]  /*3600*/  UIADD3 UR18, UPT, UPT, UR13, 0x4300, URZ ;  /* 0x000043000d127890 */ /* 0x000fc4000fffe0ff */
[----:B------:R-:W-:-:S03]  /*3610*/  UIADD3 UR19, UPT, UPT, UR13, 0x18300, URZ ;  /* 0x000183000d137890 */ /* 0x000fc6000fffe0ff */
[----:B--2---:R-:W2:Y:S01]  /*3620*/  LDS R2, [UR13+0x130] ;  /* 0x0001300dff027984 */ /* 0x004ea20008000800 */
[----:B------:R-:W-:Y:S02]  /*3630*/  UIADD3 UR20, UPT, UPT, UR13, 0x2c300, URZ ;  /* 0x0002c3000d147890 */ /* 0x000fe4000fffe0ff */
[----:B------:R-:W-:Y:S02]  /*3640*/  UIADD3 UR21, UPT, UPT, UR13, 0x2eb00, URZ ;  /* 0x0002eb000d157890 */ /* 0x000fe4000fffe0ff */
[----:B------:R-:W-:Y:S02]  /*3650*/  USHF.R.U32.HI UR18, URZ, 0x4, UR18 ;  /* 0x00000004ff127899 */ /* 0x000fe40008011612 */
[----:B------:R-:W-:Y:S02]  /*3660*/  USHF.R.U32.HI UR19, URZ, 0x4, UR19 ;  /* 0x00000004ff137899 */ /* 0x000fe40008011613 */
[----:B------:R-:W-:Y:S02]  /*3670*/  USHF.R.U32.HI UR20, URZ, 0x4, UR20 ;  /* 0x00000004ff147899 */ /* 0x000fe40008011614 */
[----:B---3--:R-:W-:-:S02]  /*3680*/  UIADD3 UR4, UPT, UPT, UR4, 0xff, URZ ;  /* 0x000000ff04047890 */ /* 0x008fc4000fffe0ff */
[----:B------:R-:W-:Y:S02]  /*3690*/  USHF.R.U32.HI UR21, URZ, 0x4, UR21 ;  /* 0x00000004ff157899 */ /* 0x000fe40008011615 */
[----:B------:R-:W-:Y:S02]  /*36a0*/  USHF.R.S32.HI UR12, URZ, 0x1f, UR4 ;  /* 0x0000001fff0c7899 */ /* 0x000fe40008011404 */
[----:B------:R-:W-:Y:S02]  /*36b0*/  ULOP3.LUT UR18, UR18, 0x3fff, URZ, 0xc0, !UPT ;  /* 0x00003fff12127892 */ /* 0x000fe4000f8ec0ff */
[----:B------:R-:W-:Y:S02]  /*36c0*/  ULEA.HI UR12, UR12, UR4, URZ, 0x8 ;  /* 0x000000040c0c7291 */ /* 0x000fe4000f8f40ff */
[----:B------:R-:W-:Y:S02]  /*36d0*/  ULOP3.LUT UR19, UR19, 0x3fff, URZ, 0xc0, !UPT ;  /* 0x00003fff13137892 */ /* 0x000fe4000f8ec0ff */
[----:B------:R-:W-:-:S02]  /*36e0*/  USHF.R.S32.HI UR12, URZ, 0x8, UR12 ;  /* 0x00000008ff0c7899 */ /* 0x000fc4000801140c */
[----:B------:R-:W-:Y:S02]  /*36f0*/  ULOP3.LUT UR20, UR20, 0x3fff, URZ, 0xc0, !UPT ;  /* 0x00003fff14147892 */ /* 0x000fe4000f8ec0ff */
[----:B------:R-:W-:Y:S02]  /*3700*/  UISETP.LT.AND UP0, UPT, UR12, 0x1, UPT ;  /* 0x000000010c00788c */ /* 0x000fe4000bf01270 */
[----:B------:R-:W-:Y:S02]  /*3710*/  ULOP3.LUT UR21, UR21, 0x3fff, URZ, 0xc0, !UPT ;  /* 0x00003fff15157892 */ /* 0x000fe4000f8ec0ff */
[----:B------:R-:W-:Y:S02]  /*3720*/  USEL UR17, UR12, 0x1, !UP0 ;  /* 0x000000010c117887 */ /* 0x000fe4000c000000 */
[----:B------:R-:W-:Y:S02]  /*3730*/  ULOP3.LUT UR18, UR18, 0x10000, URZ, 0xfc, !UPT ;  /* 0x0001000012127892 */ /* 0x000fe4000f8efcff */
[----:B------:R-:W-:-:S02]  /*3740*/  ULOP3.LUT UR19, UR19, 0x10000, URZ, 0xfc, !UPT ;  /* 0x0001000013137892 */ /* 0x000fc4000f8efcff */
[----:B------:R-:W-:Y:S02]  /*3750*/  ULOP3.LUT UR20, UR20, 0x10000, URZ, 0xfc, !UPT ;  /* 0x0001000014147892 */ /* 0x000fe4000f8efcff */
[----:B------:R-:W-:Y:S01]  /*3760*/  ULOP3.LUT UR21, UR21, 0x10000, URZ, 0xfc, !UPT ;  /* 0x0001000015157892 */ /* 0x000fe2000f8efcff */
[----:B--2---:R-:W-:Y:S01]  /*3770*/  R2UR UR27, R2 ;  /* 0x00000000021b72ca */ /* 0x004fe200000e0000 */
[----:B------:R-:W-:Y:S02]  /*3780*/  UIADD3 UR17, UPT, UPT, -UR17, URZ, URZ ;  /* 0x000000ff11117290 */ /* 0x000fe4000fffe1ff */
[----:B----4-:R-:W-:-:S10]  /*3790*/  UISETP.GE.AND UP3, UPT, UR14, 0x1, UPT ;  /* 0x000000010e00788c */ /* 0x010fd4000bf66270 */
[----:B------:R-:W-:Y:S02]  /*37a0*/  UIADD3 UR11, UPT, UPT, UR27, 0x110, URZ ;  /* 0x000001101b0b7890 */ /* 0x000fe4000fffe0ff */
[----:B------:R-:W-:Y:S02]  /*37b0*/  UIADD3 UR9, UPT, UPT, UR27, 0x114, URZ ;  /* 0x000001141b097890 */ /* 0x000fe4000fffe0ff */
[----:B------:R-:W-:Y:S02]  /*37c0*/  UIADD3 UR7, UPT, UPT, UR27, 0x118, URZ ;  /* 0x000001181b077890 */ /* 0x000fe4000fffe0ff */
[----:B------:R-:W-:Y:S02]  /*37d0*/  UIADD3 UR5, UPT, UPT, UR27, 0x11c, URZ ;  /* 0x0000011c1b057890 */ /* 0x000fe4000fffe0ff */
[----:B------:R-:W-:Y:S02]  /*37e0*/  UIADD3 UR10, UPT, UPT, UR27, 0x100, URZ ;  /* 0x000001001b0a7890 */ /* 0x000fe4000fffe0ff */
[----:B------:R-:W-:-:S02]  /*37f0*/  UIADD3 UR8, UPT, UPT, UR27, 0x104, URZ ;  /* 0x000001041b087890 */ /* 0x000fc4000fffe0ff */
[----:B------:R-:W-:Y:S02]  /*3800*/  UIADD3 UR6, UPT, UPT, UR27, 0x108, URZ ;  /* 0x000001081b067890 */ /* 0x000fe4000fffe0ff */
[----:B------:R-:W-:Y:S02]  /*3810*/  UIADD3 UR4, UPT, UPT, UR27, 0x10c, URZ ;  /* 0x0000010c1b047890 */ /* 0x000fe4000fffe0ff */
[----:B------:R-:W-:Y:S02]  /*3820*/  USHF.R.U32.HI UR46, URZ, 0x1a, UR11 ;  /* 0x0000001aff2e7899 */ /* 0x000fe4000801160b */
[----:B------:R-:W-:Y:S02]  /*3830*/  USHF.R.U32.HI UR40, URZ, 0x1a, UR9 ;  /* 0x0000001aff287899 */ /* 0x000fe40008011609 */
[----:B------:R-:W-:Y:S02]  /*3840*/  USHF.R.U32.HI UR34, URZ, 0x1a, UR7 ;  /* 0x0000001aff227899 */ /* 0x000fe40008011607 */
[----:B------:R-:W-:-:S02]  /*3850*/  USHF.R.U32.HI UR28, URZ, 0x1a, UR5 ;  /* 0x0000001aff1c7899 */ /* 0x000fc40008011605 */
[----:B------:R-:W-:Y:S02]  /*3860*/  USHF.R.U32.HI UR47, URZ, 0x11, UR10 ;  /* 0x00000011ff2f7899 */ /* 0x000fe4000801160a */
[----:B------:R-:W-:Y:S02]  /*3870*/  USHF.R.U32.HI UR41, URZ, 0x11, UR8 ;  /* 0x00000011ff297899 */ /* 0x000fe40008011608 */
[----:B------:R-:W-:Y:S02]  /*3880*/  USHF.R.U32.HI UR35, URZ, 0x11, UR6 ;  /* 0x00000011ff237899 */ /* 0x000fe40008011606 */
[----:B------:R-:W-:Y:S02]  /*3890*/  USHF.R.U32.HI UR29, URZ, 0x11, UR4 ;  /* 0x00000011ff1d7899 */ /* 0x000fe40008011604 */
[----:B------:R-:W-:Y:S02]  /*38a0*/  ULOP3.LUT UR46, UR46, 0x30, URZ, 0xc0, !UPT ;  /* 0x000000302e2e7892 */ /* 0x000fe4000f8ec0ff */
[----:B------:R-:W-:-:S02]  /*38b0*/  ULOP3.LUT UR40, UR40, 0x30, URZ, 0xc0, !UPT ;  /* 0x0000003028287892 */ /* 0x000fc4000f8ec0ff */
[----:B------:R-:W-:Y:S02]  /*38c0*/  ULOP3.LUT UR34, UR34, 0x30, URZ, 0xc0, !UPT ;  /* 0x0000003022227892 */ /* 0x000fe4000f8ec0ff */
[----:B------:R-:W-:Y:S02]  /*38d0*/  ULOP3.LUT UR28, UR28, 0x30, URZ, 0xc0, !UPT ;  /* 0x000000301c1c7892 */ /* 0x000fe4000f8ec0ff */
[----:B------:R-:W-:Y:S02]  /*38e0*/  ULOP3.LUT UR47, UR47, 0x6000, URZ, 0xc0, !UPT ;  /* 0x000060002f2f7892 */ /* 0x000fe4000f8ec0ff */
[----:B------:R-:W-:Y:S02]  /*38f0*/  ULOP3.LUT UR41, UR41, 0x6000, URZ, 0xc0, !UPT ;  /* 0x0000600029297892 */ /* 0x000fe4000f8ec0ff */
        /* <DEDUP_REMOVED lines=10> */
[----:B------:R-:W-:Y:S02]  /*39a0*/  UPRMT UR47, UR46, 0x5410, UR47 ;  /* 0x000054102e2f7896 */ /* 0x000fe4000800002f */
[----:B------:R-:W-:Y:S02]  /*39b0*/  UPRMT UR41, UR40, 0x5410, UR41 ;  /* 0x0000541028297896 */ /* 0x000fe40008000029 */
[----:B------:R-:W-:Y:S02]  /*39c0*/  UPRMT UR35, UR34, 0x5410, UR35 ;  /* 0x0000541022237896 */ /* 0x000fe40008000023 */
[----:B------:R-:W-:Y:S01]  /*39d0*/  UPRMT UR29, UR28, 0x5410, UR29 ;  /* 0x000054101c1d7896 */ /* 0x000fe2000800001d */
[----:B------:R-:W-:Y:S01]  /*39e0*/  UMOV UR46, URZ ;  /* 0x000000ff002e7c82 */ /* 0x000fe20008000000 */
[----:B------:R-:W-:Y:S01]  /*39f0*/  UMOV UR40, URZ ;  /* 0x000000ff00287c82 */ /* 0x000fe20008000000 */
[----:B------:R-:W-:Y:S01]  /*3a00*/  UMOV UR34, URZ ;  /* 0x000000ff00227c82 */ /* 0x000fe20008000000 */
[----:B------:R-:W-:-:S08]  /*3a10*/  UMOV UR28, URZ ;  /* 0x000000ff001c7c82 */ /* 0x000fd00008000000 */
.L_x_71:
[----:B------:R-:W-:Y:S02]  /*3a20*/  LEA R0, R10, UR13, 0x3 ;  /* 0x0000000d0a007c11 */ /* 0x000fe4000f8e18ff */
[----:B------:R-:W-:Y:S02]  /*3a30*/  SHF.L.U32 R2, R9, 0x1f, RZ ;  /* 0x0000001f09027819 */ /* 0x000fe400000006ff */
[----:B------:R-:W-:Y:S01]  /*3a40*/  PLOP3.LUT P0, PT, PT, PT, UP3, 0x80, 0x8 ;  /* 0x000000000008781c */ /* 0x000fe20003f0f038 */
[----:B------:R-:W-:Y:S01]  /*3a50*/  VIADD R3, R0, 0xb0 ;  /* 0x000000b000037836 */ /* 0x000fe20000000000 */
[----:B--2---:R-:W2:Y:S02]  /*3a60*/  SYNCS.PHASECHK.TRANS64.TRYWAIT P1, [R0+URZ+0xa0], R2 ;  /* 0x0000a002000075a7 */ /* 0x004ea400080211ff */
[----:B--2-4-:R-:W-:Y:S09]  /*3a70*/  @!P1 BRA `(.L_x_65) ;  /* 0x000000ac00cc9947 */ /* 0x014ff20003800000 */
.L_x_210:
[----:B------:R-:W-:Y:S01]  /*3a80*/  LEA R4, R10, UR13, 0x4 ;  /* 0x0000000d0a047c11 */ /* 0x000fe2000f8e20ff */
[----:B------:R-:W-:Y:S01]  /*3a90*/  @UP3 ULEA UR15, UR25, UR13, 0x3 ;  /* 0x0000000d190f3291 */ /* 0x000fe2000f8e18ff */
[----:B------:R-:W-:Y:S01]  /*3aa0*/  PLOP3.LUT P2, PT, PT, PT, PT, 0x80, 0x8 ;  /* 0x000000000008781c */ /* 0x000fe20003f4f070 */
[----:B------:R-:W-:Y:S01]  /*3ab0*/  ULEA UR14, UR26, UR13, 0x3 ;  /* 0x0000000d1a0e7291 */ /* 0x000fe2000f8e18ff */
[----:B------:R-:W-:Y:S02]  /*3ac0*/  PRMT R3, RZ, 0x654, R3 ;  /* 0x00000654ff037816 */ /* 0x000fe40000000003 */
[----:B------:R-:W3:Y:S01]  /*3ad0*/  LDS.128 R4, [R4+0x110] ;  /* 0x0001100004047984 */ /* 0x000ee20000000c00 */
[----:B--2---:R-:W-:Y:S02]  /*3ae0*/  @P0 SHF.L.U32 R2, R8, 0x1f, RZ ;  /* 0x0000001f08020819 */ /* 0x004fe400000006ff */
[----:B------:R-:W-:Y:S01]  /*3af0*/  SHF.L.U32 R0, R11, 0x1f, RZ ;  /* 0x0000001f0b007819 */ /* 0x000fe200000006ff */
[----:B------:R-:W-:Y:S01]  /*3b00*/  @!PT LDS RZ, [RZ] ;  /* 0x00000000fffff984 */ /* 0x000fe20000000800 */
[----:B------:R-:W-:Y:S01]  /*3b10*/  @!PT LDS RZ, [RZ] ;  /* 0x00000000fffff984 */ /* 0x000fe20000000800 */
[----:B------:R-:W-:Y:S01]  /*3b20*/  @!PT LDS RZ, [RZ] ;  /* 0x00000000fffff984 */ /* 0x000fe20000000800 */
[----:B------:R-:W-:Y:S01]  /*3b30*/  @!PT LDS RZ, [RZ] ;  /* 0x00000000fffff984 */ /* 0x000fe20000000800 */
[----:B------:R2:W-:Y:S06]  /*3b40*/  MEMBAR.ALL.CTA ;  /* 0x0000000000007992 */ /* 0x0005ec0000008000 */
[----:B--2---:R-:W2:Y:S02]  /*3b50*/  FENCE.VIEW.ASYNC.S ;  /* 0x00000000000073c6 */ /* 0x004ea40000000000 */
[----:B--2---:R2:W-:Y:S01]  /*3b60*/  SYNCS.ARRIVE.TRANS64.RED.A1T0 RZ, [R3+URZ], RZ ;  /* 0x000000ff03ff79a7 */ /* 0x0045e200081004ff */
[----:B------:R2:W4:Y:S01]  /*3b70*/  @P0 SYNCS.PHASECHK.TRANS64.TRYWAIT P2, [UR15], R2 ;  /* 0x00000002ff0005a7 */ /* 0x000522000804110f */
[----:B------:R-:W-:Y:S01]  /*3b80*/  ULEA UR15, UR26, UR27, 0x7 ;  /* 0x0000001b1a0f7291 */ /* 0x000fe2000f8e38ff */
[----:B---3--:R-:W-:Y:S01]  /*3b90*/  LOP3.LUT P1, RZ, R6, 0x1, RZ, 0xc0, !PT ;  /* 0x0000000106ff7812 */ /* 0x008fe2000782c0ff */
[----:B------:R-:W3:Y:S02]  /*3ba0*/  SYNCS.PHASECHK.TRANS64.TRYWAIT P0, [UR14+0xd0], R0 ;  /* 0x0000d000ff0075a7 */ /* 0x000ee4000800110e */
[----:B--234-:R-:W-:Y:S10]  /*3bb0*/  @!P0 BRA `(.L_x_66) ;  /* 0x000000ac00908947 */ /* 0x01cff40003800000 */
.L_x_212:
[----:B------:R-:W-:Y:S01]  /*3bc0*/  IADD3 R10, PT, PT, R10, 0x1, RZ ;  /* 0x000000010a0a7810 */ /* 0x000fe20007ffe0ff */
[----:B------:R-:W-:Y:S06]  /*3bd0*/  BRA.U !UP3, `(.L_x_67) ;  /* 0x000000050b247547 */ /* 0x000fec000b800000 */
[----:B------:R-:W-:Y:S01]  /*3be0*/  UMOV UR61, URZ ;  /* 0x000000ff003d7c82 */ /* 0x000fe20008000000 */
[----:B------:R-:W-:Y:S01]  /*3bf0*/  UMOV UR24, UR17 ;  /* 0x0000001100187c82 */ /* 0x000fe20008000000 */
[----:B------:R-:W-:Y:S01]  /*3c00*/  UMOV UR23, UR12 ;  /* 0x0000000c00177c82 */ /* 0x000fe20008000000 */
[----:B------:R-:W-:-:S05]  /*3c10*/  UMOV UR53, UR25 ;  /* 0x0000001900357c82 */ /* 0x000fca0008000000 */
.L_x_70:
[----:B------:R-:W-:Y:S02]  /*3c20*/  UIADD3 UR24, UPT, UPT, UR24, 0x1, URZ ;  /* 0x0000000118187890 */ /* 0x000fe4000fffe0ff */
[----:B---3--:R-:W-:Y:S02]  /*3c30*/  ULEA UR22, UR53, UR13, 0x3 ;  /* 0x0000000d35167291 */ /* 0x008fe4000f8e18ff */
[----:B------:R-:W-:Y:S01]  /*3c40*/  UISETP.NE.AND UP0, UPT, UR24, URZ, UPT ;  /* 0x000000ff1800728c */ /* 0x000fe2000bf05270 */
[----:B----4-:R-:W-:Y:S10]  /*3c50*/  @P2 BRA `(.L_x_68) ;  /* 0x00000000000c2947 */ /* 0x010ff40003800000 */
[----:B--2---:R-:W-:Y:S04]  /*3c60*/  SHF.L.U32 R2, R8, 0x1f, RZ ;  /* 0x0000001f08027819 */ /* 0x004fe800000006ff */
[----:B------:R-:W2:Y:S02]  /*3c70*/  SYNCS.PHASECHK.TRANS64.TRYWAIT P0, [UR22], R2 ;  /* 0x00000002ff0075a7 */ /* 0x000ea40008001116 */
[----:B--2---:R-:W-:Y:S05]  /*3c80*/  @!P0 BRA `(.L_x_69) ;  /* 0x000000ac00748947 */ /* 0x004fea0003800000 */
.L_x_68:
[----:B------:R-:W-:Y:S01]  /*3c90*/  UISETP.NE.AND UP1, UPT, UR23, 0x1, UPT ;  /* 0x000000011700788c */ /* 0x000fe2000bf25270 */
[----:B------:R-:W-:Y:S01]  /*3ca0*/  PLOP3.LUT P2, PT, PT, PT, PT, 0x80, 0x8 ;  /* 0x000000000008781c */ /* 0x000fe20003f4f070 */
[----:B------:R-:W-:Y:S02]  /*3cb0*/  UIADD3 UR25, UPT, UPT, UR53, 0x1, URZ ;  /* 0x0000000135197890 */ /* 0x000fe4000fffe0ff */
[----:B------:R-:W-:Y:S02]  /*3cc0*/  ULEA UR60, UR53, UR20, 0x7 ;  /* 0x00000014353c7291 */ /* 0x000fe4000f8e38ff */
[----:B------:R-:W-:Y:S01]  /*3cd0*/  UISETP.NE.AND UP2, UPT, UR25, 0x5, UPT ;  /* 0x000000051900788c */ /* 0x000fe2000bf45270 */
[----:B------:R-:W-:Y:S01]  /*3ce0*/  PLOP3.LUT P0, PT, PT, PT, UP1, 0x80, 0x8 ;  /* 0x000000000008781c */ /* 0x000fe20003f0f018 */
[----:B------:R-:W-:Y:S02]  /*3cf0*/  ULEA UR52, UR53, UR21, 0x7 ;  /* 0x0000001535347291 */ /* 0x000fe4000f8e38ff */
[----:B------:R-:W-:Y:S02]  /*3d00*/  USEL UR31, URZ, 0x1, UP2 ;  /* 0x00000001ff1f7887 */ /* 0x000fe40009000000 */
[----:B------:R-:W-:Y:S02]  /*3d10*/  USEL UR25, UR25, URZ, UP2 ;  /* 0x000000ff19197287 */ /* 0x000fe40009000000 */
[----:B------:R-:W-:Y:S02]  /*3d20*/  UIADD3 UR62, UPT, UPT, UR60, 0x20, URZ ;  /* 0x000000203c3e7890 */ /* 0x000fe4000fffe0ff */
[----:B------:R-:W-:Y:S01]  /*3d30*/  @UP1 ULEA UR30, UR25, UR13, 0x3 ;  /* 0x0000000d191e1291 */ /* 0x000fe2000f8e18ff */
[----:B------:R-:W-:Y:S01]  /*3d40*/  LOP3.LUT R8, R8, UR31, RZ, 0x3c, !PT ;  /* 0x0000001f08087c12 */ /* 0x000fe2000f8e3cff */
[----:B------:R-:W-:Y:S02]  /*3d50*/  UIADD3 UR64, UPT, UPT, UR60, 0x40, URZ ;  /* 0x000000403c407890 */ /* 0x000fe4000fffe0ff */
[----:B------:R-:W-:Y:S01]  /*3d60*/  UIADD3 UR66, UPT, UPT, UR60, 0x60, URZ ;  /* 0x000000603c427890 */ /* 0x000fe2000fffe0ff */
[----:B--2---:R-:W-:Y:S01]  /*3d70*/  @P0 SHF.L.U32 R0, R8, 0x1f, RZ ;  /* 0x0000001f08000819 */ /* 0x004fe200000006ff */
[----:B------:R-:W-:Y:S02]  /*3d80*/  UISETP.NE.U32.AND UP1, UPT, UR61, URZ, UPT ;  /* 0x000000ff3d00728c */ /* 0x000fe4000bf25070 */
[----:B------:R-:W-:Y:S01]  /*3d90*/  ULEA UR50, UR53, UR19, 0xa ;  /* 0x0000001335327291 */ /* 0x000fe2000f8e50ff */
[----:B------:R3:W4:Y:S01]  /*3da0*/  @P0 SYNCS.PHASECHK.TRANS64.TRYWAIT P2, [UR30], R0 ;  /* 0x00000000ff0005a7 */ /* 0x000722000804111e */
[----:B------:R-:W-:Y:S02]  /*3db0*/  ULEA UR48, UR53, UR18, 0xa ;  /* 0x0000001235307291 */ /* 0x000fe4000f8e50ff */
[----:B------:R-:W-:Y:S02]  /*3dc0*/  UIADD3 UR54, UPT, UPT, UR52, 0x20, URZ ;  /* 0x0000002034367890 */ /* 0x000fe4000fffe0ff */
[----:B------:R-:W-:Y:S02]  /*3dd0*/  UIADD3 UR56, UPT, UPT, UR52, 0x40, URZ ;  /* 0x0000004034387890 */ /* 0x000fe4000fffe0ff */
[----:B------:R-:W-:Y:S02]  /*3de0*/  UIADD3 UR58, UPT, UPT, UR52, 0x60, URZ ;  /* 0x00000060343a7890 */ /* 0x000fe4000fffe0ff */
[----:B------:R-:W-:Y:S02]  /*3df0*/  UIADD3 UR44, UPT, UPT, UR50, 0x2, URZ ;  /* 0x00000002322c7890 */ /* 0x000fe4000fffe0ff */
[----:B------:R-:W-:Y:S02]  /*3e00*/  UIADD3 UR42, UPT, UPT, UR48, 0x2, URZ ;  /* 0x00000002302a7890 */ /* 0x000fe4000fffe0ff */
[----:B------:R-:W-:Y:S02]  /*3e10*/  UIADD3 UR38, UPT, UPT, UR50, 0x4, URZ ;  /* 0x0000000432267890 */ /* 0x000fe4000fffe0ff */
[----:B-1----:R-:W-:Y:S02]  /*3e20*/  UIADD3 UR36, UPT, UPT, UR48, 0x4, URZ ;  /* 0x0000000430247890 */ /* 0x002fe4000fffe0ff */
[----:B------:R-:W-:Y:S02]  /*3e30*/  UIADD3 UR32, UPT, UPT, UR50, 0x6, URZ ;  /* 0x0000000632207890 */ /* 0x000fe4000fffe0ff */
[----:B------:R-:W-:Y:S02]  /*3e40*/  UIADD3 UR30, UPT, UPT, UR48, 0x6, URZ ;  /* 0x00000006301e7890 */ /* 0x000fe4000fffe0ff */
[----:B------:R-:W-:Y:S02]  /*3e50*/  UIADD3 UR22, UPT, UPT, UR22, 0x28, URZ ;  /* 0x0000002816167890 */ /* 0x000fe4000fffe0ff */
[----:B------:R-:W-:Y:S01]  /*3e60*/  UIADD3 UR23, UPT, UPT, UR23, -0x1, URZ ;  /* 0xffffffff17177890 */ /* 0x000fe2000fffe0ff */
[----:B------:R-:W-:Y:S01]  /*3e70*/  UMOV UR61, 0x4008 ;  /* 0x00004008003d7882 */ /* 0x000fe20000000000 */
[----:B------:R-:W-:Y:S01]  /*3e80*/  UMOV UR63, 0x4008 ;  /* 0x00004008003f7882 */ /* 0x000fe20000000000 */
[----:B------:R1:W-:Y:S01]  /*3e90*/  UTCCP.T.S.4x32dp128bit tmem[UR27+0x100], gdesc[UR60] ;  /* 0x0001003c1b0079e7 */ /* 0x0003e20009100000 */
[----:B------:R-:W-:Y:S01]  /*3ea0*/  UTCCP.T.S.4x32dp128bit tmem[UR27+0x104], gdesc[UR62] ;  /* 0x0001043e1b0079e7 */ /* 0x000fe20009100000 */
[----:B------:R-:W-:Y:S01]  /*3eb0*/  UMOV UR65, 0x4008 ;  /* 0x0000400800417882 */ /* 0x000fe20000000000 */
[----:B------:R-:W-:Y:S01]  /*3ec0*/  UMOV UR67, 0x4008 ;  /* 0x0000400800437882 */ /* 0x000fe20000000000 */
[----:B------:R-:W-:Y:S01]  /*3ed0*/  UTCCP.T.S.4x32dp128bit tmem[UR27+0x108], gdesc[UR64] ;  /* 0x000108401b0079e7 */ /* 0x000fe20009100000 */
[----:B------:R-:W-:Y:S01]  /*3ee0*/  UTCCP.T.S.4x32dp128bit tmem[UR27+0x10c], gdesc[UR66] ;  /* 0x00010c421b0079e7 */ /* 0x000fe20009100000 */
[----:B------:R-:W-:Y:S01]  /*3ef0*/  UMOV UR53, 0x4008 ;  /* 0x0000400800357882 */ /* 0x000fe20000000000 */
[----:B------:R-:W-:Y:S01]  /*3f00*/  UMOV UR55, 0x4008 ;  /* 0x0000400800377882 */ /* 0x000fe20000000000 */
[----:B------:R2:W-:Y:S01]  /*3f10*/  UTCCP.T.S.4x32dp128bit tmem[UR27+0x110], gdesc[UR52] ;  /* 0x000110341b0079e7 */ /* 0x0005e20009100000 */
[----:B------:R3:W-:Y:S01]  /*3f20*/  UTCCP.T.S.4x32dp128bit tmem[UR27+0x114], gdesc[UR54] ;  /* 0x000114361b0079e7 */ /* 0x0007e20009100000 */
[----:B------:R-:W-:Y:S01]  /*3f30*/  UMOV UR57, 0x4008 ;  /* 0x0000400800397882 */ /* 0x000fe20000000000 */
[----:B------:R-:W-:Y:S01]  /*3f40*/  UMOV UR59, 0x4008 ;  /* 0x00004008003b7882 */ /* 0x000fe20000000000 */
[----:B------:R3:W-:Y:S01]  /*3f50*/  UTCCP.T.S.4x32dp128bit tmem[UR27+0x118], gdesc[UR56] ;  /* 0x000118381b0079e7 */ /* 0x0007e20009100000 */
[----:B------:R3:W-:Y:S01]  /*3f60*/  UTCCP.T.S.4x32dp128bit tmem[UR27+0x11c], gdesc[UR58] ;  /* 0x00011c3a1b0079e7 */ /* 0x0007e20009100000 */
[----:B------:R-:W-:Y:S01]  /*3f70*/  UMOV UR51, 0x40004040 ;  /* 0x4000404000337882 */ /* 0x000fe20000000000 */
[----:B------:R-:W-:Y:S01]  /*3f80*/  UMOV UR49, 0x40004040 ;  /* 0x4000404000317882 */ /* 0x000fe20000000000 */
[----:B------:R-:W-:Y:S01]  /*3f90*/  UMOV UR45, 0x40004040 ;  /* 0x40004040002d7882 */ /* 0x000fe20000000000 */
[----:B------:R3:W-:Y:S01]  /*3fa0*/  UTCOMMA.4X gdesc[UR48], gdesc[UR50], tmem[UR15], tmem[UR46], idesc[UR47], tmem[UR10], UP1 ;  /* 0x800a2e32300075ea */ /* 0x0007e2000880000f */
[----:B------:R-:W-:Y:S01]  /*3fb0*/  UMOV UR43, 0x40004040 ;  /* 0x40004040002b7882 */ /* 0x000fe20000000000 */
[----:B------:R-:W-:Y:S01]  /*3fc0*/  UMOV UR39, 0x40004040 ;  /* 0x4000404000277882 */ /* 0x000fe20000000000 */
[----:B------:R3:W-:Y:S01]  /*3fd0*/  UTCOMMA.4X gdesc[UR42], gdesc[UR44], tmem[UR15], tmem[UR40], idesc[UR41], tmem[UR8], UPT ;  /* 0x8008282c2a0075ea */ /* 0x0007e2000b80000f */
[----:B------:R-:W-:Y:S01]  /*3fe0*/  UMOV UR37, 0x40004040 ;  /* 0x4000404000257882 */ /* 0x000fe20000000000 */
[----:B------:R-:W-:Y:S01]  /*3ff0*/  UMOV UR33, 0x40004040 ;  /* 0x4000404000217882 */ /* 0x000fe20000000000 */
[----:B------:R3:W-:Y:S01]  /*4000*/  UTCOMMA.4X gdesc[UR36], gdesc[UR38], tmem[UR15], tmem[UR34], idesc[UR35], tmem[UR6], UPT ;  /* 0x80062226240075ea */ /* 0x0007e2000b80000f */
[----:B------:R-:W-:Y:S01]  /*4010*/  UMOV UR31, 0x40004040 ;  /* 0x40004040001f7882 */ /* 0x000fe20000000000 */
[----:B-1----:R-:W-:Y:S01]  /*4020*/  UMOV UR61, 0x1 ;  /* 0x00000001003d7882 */ /* 0x002fe20000000000 */
[----:B------:R3:W-:Y:S01]  /*4030*/  UTCOMMA.4X gdesc[UR30], gdesc[UR32], tmem[UR15], tmem[UR28], idesc[UR29], tmem[UR4], UPT ;  /* 0x80041c201e0075ea */ /* 0x0007e2000b80000f */
[----:B------:R3:W-:Y:S01]  /*4040*/  UTCBAR.MULTICAST [UR22], URZ, UR16 ;  /* 0x000000ff160073e9 */ /* 0x0007e20008000810 */
[----:B--2---:R-:W-:Y:S01]  /*4050*/  UMOV UR53, UR25 ;  /* 0x0000001900357c82 */ /* 0x004fe20008000000 */
[----:B------:R-:W-:Y:S05]  /*4060*/  BRA.U UP0, `(.L_x_70) ;  /* 0xfffffff900ec7547 */ /* 0x000fea000b83ffff */
.L_x_67:
[----:B------:R-:W-:Y:S01]  /*4070*/  UIADD3 UR26, UPT, UPT, UR26, 0x1, URZ ;  /* 0x000000011a1a7890 */ /* 0x000fe2000fffe0ff */
[C---:B------:R-:W-:Y:S01]  /*4080*/  ISETP.NE.AND P0, PT, R10.reuse, 0x2, PT ;  /* 0x000000020a00780c */ /* 0x040fe20003f05270 */
[----:B---3--:R-:W-:Y:S02]  /*4090*/  UIADD3 UR15, UPT, UPT, UR14, 0xc0, URZ ;  /* 0x000000c00e0f7890 */ /* 0x008fe4000fffe0ff */
[----:B------:R-:W-:Y:S01]  /*40a0*/  UISETP.NE.AND UP0, UPT, UR26, 0x2, UPT ;  /* 0x000000021a00788c */ /* 0x000fe2000bf05270 */
[----:B--2---:R-:W-:Y:S02]  /*40b0*/  SEL R0, RZ, 0x1, P0 ;  /* 0x00000001ff007807 */ /* 0x004fe40000000000 */
[----:B------:R-:W-:Y:S01]  /*40c0*/  SEL R10, R10, RZ, P0 ;  /* 0x000000ff0a0a7207 */ /* 0x000fe20000000000 */
[----:B------:R-:W-:Y:S01]  /*40d0*/  USEL UR14, URZ, 0x1, UP0 ;  /* 0x00000001ff0e7887 */ /* 0x000fe20008000000 */
[----:B------:R-:W-:Y:S01]  /*40e0*/  LOP3.LUT R9, R9, R0, RZ, 0x3c, !PT ;  /* 0x0000000009097212 */ /* 0x000fe200078e3cff */
[----:B------:R-:W-:Y:S01]  /*40f0*/  USEL UR26, UR26, URZ, UP0 ;  /* 0x000000ff1a1a7287 */ /* 0x000fe20008000000 */
[----:B------:R2:W-:Y:S03]  /*4100*/  UTCBAR [UR15], URZ ;  /* 0x000000ff0f0073e9 */ /* 0x0005e600080000ff */
[----:B------:R-:W-:Y:S01]  /*4110*/  LOP3.LUT R11, R11, UR14, RZ, 0x3c, !PT ;  /* 0x0000000e0b0b7c12 */ /* 0x000fe2000f8e3cff */
[----:B------:R-:W-:Y:S07]  /*4120*/  @P1 BRA `(.L_x_71) ;  /* 0xfffffff8003c1947 */ /* 0x000fee000383ffff */
[----:B------:R-:W3:Y:S01]  /*4130*/  S2UR UR4, SR_CgaCtaId ;  /* 0x00000000000479c3 */ /* 0x000ee20000008800 */
[----:B------:R-:W-:Y:S01]  /*4140*/  ELECT P0, URZ, PT ;  /* 0x0000000000ff782f */ /* 0x000fe20003800000 */
[----:B------:R-:W-:Y:S01]  /*4150*/  IMAD.MOV.U32 R0, RZ, RZ, 0x1 ;  /* 0x00000001ff007424 */ /* 0x000fe200078e00ff */
[----:B------:R-:W-:Y:S01]  /*4160*/  UIADD3 UR13, UPT, UPT, UR13, 0xd0, URZ ;  /* 0x000000d00d0d7890 */ /* 0x000fe2000fffe0ff */
[----:B------:R-:W-:Y:S01]  /*4170*/  SHF.L.U32 R2, R11, 0x1f, RZ ;  /* 0x0000001f0b027819 */ /* 0x000fe200000006ff */
[----:B------:R-:W-:-:S03]  /*4180*/  UMOV UR5, 0x40 ;  /* 0x0000004000057882 */ /* 0x000fc60000000000 */
[----:B------:R-:W-:Y:S01]  /*4190*/  UVIRTCOUNT.DEALLOC.SMPOOL 0x80 ;  /* 0x000000800000784c */ /* 0x000fe20000000000 */
[----:B---3--:R-:W-:Y:S02]  /*41a0*/  ULEA UR4, UR4, UR5, 0x18 ;  /* 0x0000000504047291 */ /* 0x008fe4000f8ec0ff */
[----:B------:R-:W-:-:S07]  /*41b0*/  ULEA UR5, UR26, UR13, 0x3 ;  /* 0x0000000d1a057291 */ /* 0x000fce000f8e18ff */
[----:B------:R3:W-:Y:S02]  /*41c0*/  @P0 STS.U8 [UR4+0x1c], R0 ;  /* 0x00001c00ff000988 */ /* 0x0007e40008000004 */
[----:B------:R-:W1:Y:S02]  /*41d0*/  SYNCS.PHASECHK.TRANS64.TRYWAIT P0, [UR5], R2 ;  /* 0x00000002ff0075a7 */ /* 0x000e640008001105 */
[----:B-1-3--:R-:W-:Y:S05]  /*41e0*/  @!P0 BRA `(.L_x_72) ;  /* 0x000000a800348947 */ /* 0x00afea0003800000 */
.L_x_215:
        /* <DEDUP_REMOVED lines=9> */
.L_x_217:
[----:B------:R-:W-:Y:S01]  /*4280*/  NOP ;  /* 0x0000000000007918 */ /* 0x000fe20000000000 */
[----:B-1----:R-:W1:Y:S01]  /*4290*/  LDS R0, [UR4+0x14] ;  /* 0x00001404ff007984 */ /* 0x002e620008000800 */
[----:B------:R-:W-:Y:S01]  /*42a0*/  ULOP3.LUT UR6, UR27, 0xffff, URZ, 0xc0, !UPT ;  /* 0x0000ffff1b067892 */ /* 0x000fe2000f8ec0ff */
[----:B------:R-:W-:Y:S01]  /*42b0*/  UMOV UR8, 0xffff ;  /* 0x0000ffff00087882 */ /* 0x000fe20000000000 */
[----:B------:R-:W-:Y:S02]  /*42c0*/  UMOV UR5, 0x1 ;  /* 0x0000000100057882 */ /* 0x000fe40000000000 */
[----:B------:R-:W-:-:S04]  /*42d0*/  USHF.R.U32.HI UR6, URZ, 0x5, UR6 ;  /* 0x00000005ff067899 */ /* 0x000fc80008011606 */
[----:B------:R-:W-:Y:S02]  /*42e0*/  USHF.L.U32 UR8, UR8, UR6, URZ ;  /* 0x0000000608087299 */ /* 0x000fe400080006ff */
[----:B------:R-:W-:-:S04]  /*42f0*/  USHF.L.U32 UR5, UR5, UR6, URZ ;  /* 0x0000000605057299 */ /* 0x000fc800080006ff */
[----:B-1----:R-:W-:-:S04]  /*4300*/  LOP3.LUT R0, R0, UR8, RZ, 0xc0, !PT ;  /* 0x0000000800007c12 */ /* 0x002fc8000f8ec0ff */
[----:B------:R-:W-:-:S13]  /*4310*/  ISETP.NE.AND P0, PT, R0, UR8, PT ;  /* 0x0000000800007c0c */ /* 0x000fda000bf05270 */
[----:B------:R-:W-:Y:S05]  /*4320*/  @P0 BRA `(.L_x_74) ;  /* 0x0000000000580947 */ /* 0x000fea0003800000 */
[----:B------:R-:W1:Y:S02]  /*4330*/  LDS R0, [UR4+0x18] ;  /* 0x00001804ff007984 */ /* 0x000e640008000800 */
[----:B-1----:R-:W-:-:S04]  /*4340*/  LOP3.LUT R0, R0, UR5, RZ, 0xc0, !PT ;  /* 0x0000000500007c12 */ /* 0x002fc8000f8ec0ff */
[----:B------:R-:W-:-:S13]  /*4350*/  ISETP.NE.AND P0, PT, R0, UR5, PT ;  /* 0x0000000500007c0c */ /* 0x000fda000bf05270 */
[----:B------:R-:W-:Y:S05]  /*4360*/  @P0 BRA `(.L_x_75) ;  /* 0x00000000003c0947 */ /* 0x000fea0003800000 */
[----:B------:R-:W1:Y:S01]  /*4370*/  S2R R2, SR_LANEID ;  /* 0x0000000000027919 */ /* 0x000e620000000000 */
[----:B------:R-:W-:Y:S01]  /*4380*/  ULOP3.LUT UR8, URZ, UR8, URZ, 0x33, !UPT ;  /* 0x00000008ff087292 */ /* 0x000fe2000f8e33ff */
[----:B------:R-:W-:Y:S02]  /*4390*/  VOTEU.ANY UR7, UPT, PT ;  /* 0x0000000000077886 */ /* 0x000fe400038e0100 */
[----:B------:R-:W-:-:S03]  /*43a0*/  UFLO.U32 UR7, UR7 ;  /* 0x00000007000772bd */ /* 0x000fc600080e0000 */
[----:B------:R-:W-:-:S04]  /*43b0*/  IMAD.U32 R0, RZ, RZ, UR8 ;  /* 0x00000008ff007e24 */ /* 0x000fc8000f8e00ff */
[----:B------:R3:W2:Y:S02]  /*43c0*/  REDUX UR6, R0 ;  /* 0x00000000000673c4 */ /* 0x0006a40000000000 */
[----:B------:R1:W-:Y:S02]  /*43d0*/  UTCATOMSWS.AND URZ, UR8 ;  /* 0x0000000800ff79e3 */ /* 0x0003e40008000000 */
[----:B-1----:R-:W-:Y:S02]  /*43e0*/  ISETP.EQ.U32.AND P0, PT, R2, UR7, PT ;  /* 0x0000000702007c0c */ /* 0x002fe4000bf02070 */
[----:B---3--:R-:W-:Y:S02]  /*43f0*/  LOP3.LUT R0, RZ, UR5, RZ, 0x33, !PT ;  /* 0x00000005ff007c12 */ /* 0x008fe4000f8e33ff */
[----:B--2---:R-:W-:Y:S02]  /*4400*/  MOV R2, UR6 ;  /* 0x0000000600027c02 */ /* 0x004fe40008000f00 */
[----:B------:R-:W1:Y:S07]  /*4410*/  REDUX UR5, R0 ;  /* 0x00000000000573c4 */ /* 0x000e6e0000000000 */
[----:B------:R2:W-:Y:S01]  /*4420*/  @P0 ATOMS.AND RZ, [UR4+0x14], R2 ;  /* 0x00001402ffff098c */ /* 0x0005e2000a800004 */
[----:B-1----:R-:W-:-:S05]  /*4430*/  IMAD.U32 R0, RZ, RZ, UR5 ;  /* 0x00000005ff007e24 */ /* 0x002fca000f8e00ff */
[----:B------:R2:W-:Y:S01]  /*4440*/  @P0 ATOMS.AND RZ, [UR4+0x18], R0 ;  /* 0x00001800ffff098c */ /* 0x0005e2000a800004 */
[----:B------:R-:W-:Y:S05]  /*4450*/  BRA `(.L_x_76) ;  /* 0x0000000000147947 */ /* 0x000fea0003800000 */
.L_x_75:
[----:B------:R-:W-:Y:S02]  /*4460*/  MOV R2, 0x4480 ;  /* 0x0000448000027802 */ /* 0x000fe40000000f00 */
[----:B--2-45:R-:W-:Y:S05]  /*4470*/  CALL.REL.NOINC `($__internal_0_$__cuda_sm10x_tcgen05_guardrail_trap_col_being_dealloced_not_returned_by_alloc) ;  /* 0x000000ac00c07944 */ /* 0x034fea0003c00000 */
[----:B------:R-:W-:Y:S05]  /*4480*/  BRA `(.L_x_76) ;  /* 0x0000000000087947 */ /* 0x000fea0003800000 */
.L_x_74:
[----:B------:R-:W-:Y:S02]  /*4490*/  MOV R2, 0x44b0 ;  /* 0x000044b000027802 */ /* 0x000fe40000000f00 */
[----:B--2-45:R-:W-:Y:S05]  /*44a0*/  CALL.REL.NOINC `($__internal_2_$__cuda_sm10x_tcgen05_guardrail_trap_unallocated_columns_being_dealloced) ;  /* 0x000000ac00cc7944 */ /* 0x034fea0003c00000 */
.L_x_76:
[----:B------:R-:W-:Y:S01]  /*44b0*/  NOP ;  /* 0x0000000000007918 */ /* 0x000fe20000000000 */
[----:B------:R-:W-:Y:S05]  /*44c0*/  EXIT ;  /* 0x000000000000794d */ /* 0x000fea0003800000 */
.L_x_60:
[----:B------:R-:W-:-:S09]  /*44d0*/  UISETP.NE.OR UP5, UPT, UR13, 0x3, !UP5 ;  /* 0x000000030d00788c */ /* 0x000fd2000efa5670 */
[----:B------:R-:W-:Y:S05]  /*44e0*/  BRA.U UP5, `(.L_x_77) ;  /* 0x0000001905347547 */ /* 0x000fea000b800000 */
[----:B------:R-:W2:Y:S01]  /*44f0*/  LDC R0, c[0x0][0xf30] ;  /* 0x0003cc00ff007b82 */ /* 0x000ea20000000800 */
[----:B------:R-:W-:Y:S01]  /*4500*/  UMOV UR5, 0x400 ;  /* 0x0000040000057882 */ /* 0x000fe20000000000 */
[----:B------:R-:W-:Y:S01]  /*4510*/  CS2R R30, SRZ ;  /* 0x00000000001e7805 */ /* 0x000fe2000001ff00 */
[----:B------:R-:W-:Y:S01]  /*4520*/  ULEA UR5, UR37, UR5, 0x18 ;  /* 0x0000000525057291 */ /* 0x000fe2000f8ec0ff */
[----:B------:R-:W-:Y:S01]  /*4530*/  IMAD.MOV.U32 R27, RZ, RZ, 0x1000 ;  /* 0x00001000ff1b7424 */ /* 0x000fe200078e00ff */
[----:B------:R-:W-:Y:S02]  /*4540*/  UPLOP3.LUT UP0, UPT, UPT, UPT, UPT, 0x40, 0x4 ;  /* 0x000000000004789c */ /* 0x000fe40003f0e870 */
[----:B------:R-:W-:Y:S01]  /*4550*/  UIADD3 UR57, UPT, UPT, UR5, 0x50, URZ ;  /* 0x0000005005397890 */ /* 0x000fe2000fffe0ff */
[----:B------:R-:W3:Y:S01]  /*4560*/  LDC R26, c[0x0][0x370] ;  /* 0x0000dc00ff1a7b82 */ /* 0x000ee20000000800 */
[----:B------:R-:W-:Y:S02]  /*4570*/  UIADD3 UR49, UPT, UPT, UR5, 0x58, URZ ;  /* 0x0000005805317890 */ /* 0x000fe4000fffe0ff */
[----:B------:R-:W-:-:S02]  /*4580*/  UIADD3 UR41, UPT, UPT, UR5, 0x60, URZ ;  /* 0x0000006005297890 */ /* 0x000fc4000fffe0ff */
[----:B------:R-:W-:-:S03]  /*4590*/  UIADD3 UR25, UPT, UPT, UR5, 0x68, URZ ;  /* 0x0000006805197890 */ /* 0x000fc6000fffe0ff */
[----:B------:R-:W4:Y:S08]  /*45a0*/  LDC R3, c[0x0][0xf0c] ;  /* 0x0003c300ff037b82 */ /* 0x000f300000000800 */
[----:B------:R-:W1:Y:S01]  /*45b0*/  LDC R24, c[0x0][0xf20] ;  /* 0x0003c800ff187b82 */ /* 0x000e620000000800 */
[----:B--2---:R-:W-:-:S07]  /*45c0*/  ISETP.NE.AND P1, PT, R0, 0x1, PT ;  /* 0x000000010000780c */ /* 0x004fce0003f25270 */
[----:B------:R-:W2:Y:S08]  /*45d0*/  LDC.64 R32, c[0x0][0x348] ;  /* 0x0000d200ff207b82 */ /* 0x000eb00000000a00 */
[----:B------:R-:W1:Y:S08]  /*45e0*/  LDC.64 R14, c[0x0][0xc88] ;  /* 0x00032200ff0e7b82 */ /* 0x000e700000000a00 */
[----:B------:R-:W1:Y:S08]  /*45f0*/  LDC.64 R18, c[0x0][0xf10] ;  /* 0x0003c400ff127b82 */ /* 0x000e700000000a00 */
[----:B------:R-:W1:Y:S08]  /*4600*/  LDC.64 R6, c[0x0][0xf18] ;  /* 0x0003c600ff067b82 */ /* 0x000e700000000a00 */
[----:B------:R-:W1:Y:S08]  /*4610*/  LDC.64 R4, c[0x0][0xf28] ;  /* 0x0003ca00ff047b82 */ /* 0x000e700000000a00 */
[----:B------:R-:W1:Y:S08]  /*4620*/  LDC.64 R16, c[0x0][0xc90] ;  /* 0x00032400ff107b82 */ /* 0x000e700000000a00 */
[----:B--234-:R-:W1:Y:S02]  /*4630*/  LDC R25, c[0x0][0x374] ;  /* 0x0000dd00ff197b82 */ /* 0x01ce640000000800 */
.L_x_92:
[C---:B------:R-:W-:Y:S02]  /*4640*/  LEA R0, R31.reuse, UR5, 0x3 ;  /* 0x000000051f007c11 */ /* 0x040fe4000f8e18ff */
[----:B------:R-:W-:Y:S02]  /*4650*/  SHF.L.U32 R2, R30, 0x1f, RZ ;  /* 0x0000001f1e027819 */ /* 0x000fe400000006ff */
[----:B------:R-:W-:Y:S02]  /*4660*/  LEA R20, R31, UR5, 0x4 ;  /* 0x000000051f147c11 */ /* 0x000fe4000f8e20ff */
[----:B--2---:R-:W2:Y:S02]  /*4670*/  SYNCS.PHASECHK.TRANS64.TRYWAIT P0, [R0+URZ+0xa0], R2 ;  /* 0x0000a002000075a7 */ /* 0x004ea400080011ff */
[----:B--2---:R-:W-:Y:S05]  /*4680*/  @!P0 BRA `(.L_x_78) ;  /* 0x000000a4003c8947 */ /* 0x004fea0003800000 */
.L_x_218:
[----:B------:R-:W-:Y:S01]  /*4690*/  ISETP.GE.AND P0, PT, R43, 0x1, PT ;  /* 0x000000012b00780c */ /* 0x000fe20003f06270 */
[----:B------:R-:W3:Y:S01]  /*46a0*/  LDS.128 R20, [R20+0x110] ;  /* 0x0001100014147984 */ /* 0x000ee20000000c00 */
[----:B-1----:R-:W-:Y:S01]  /*46b0*/  ISETP.NE.U32.AND P5, PT, R16, RZ, PT ;  /* 0x000000ff1000720c */ /* 0x002fe20003fa5070 */
[----:B--2---:R-:W-:Y:S01]  /*46c0*/  VIADD R0, R0, 0xb0 ;  /* 0x000000b000007836 */ /* 0x004fe20000000000 */
[----:B------:R-:W-:Y:S01]  /*46d0*/  ISETP.NE.U32.AND P4, PT, R16, RZ, PT ;  /* 0x000000ff1000720c */ /* 0x000fe20003f85070 */
[----:B------:R-:W-:Y:S01]  /*46e0*/  IMAD.MOV.U32 R28, RZ, RZ, 0x1 ;  /* 0x00000001ff1c7424 */ /* 0x000fe200078e00ff */
[C---:B------:R-:W-:Y:S01]  /*46f0*/  ISETP.NE.AND.EX P5, PT, R17.reuse, RZ, PT, P5 ;  /* 0x000000ff1100720c */ /* 0x040fe20003fa5350 */
[----:B------:R-:W-:Y:S01]  /*4700*/  USHF.L.U32 UR58, UR12, 0x7, URZ ;  /* 0x000000070c3a7899 */ /* 0x000fe200080006ff */
[----:B------:R-:W-:Y:S01]  /*4710*/  PRMT R0, RZ, 0x654, R0 ;  /* 0x00000654ff007816 */ /* 0x000fe20000000000 */
[----:B------:R-:W-:Y:S01]  /*4720*/  @!PT LDS RZ, [RZ] ;  /* 0x00000000fffff984 */ /* 0x000fe20000000800 */
[----:B------:R-:W-:Y:S01]  /*4730*/  @!PT LDS RZ, [RZ] ;  /* 0x00000000fffff984 */ /* 0x000fe20000000800 */
[----:B------:R-:W-:Y:S01]  /*4740*/  @!PT LDS RZ, [RZ] ;  /* 0x00000000fffff984 */ /* 0x000fe20000000800 */
[----:B------:R-:W-:Y:S01]  /*4750*/  @!PT LDS RZ, [RZ] ;  /* 0x00000000fffff984 */ /* 0x000fe20000000800 */
[----:B------:R1:W-:Y:S06]  /*4760*/  MEMBAR.ALL.CTA ;  /* 0x0000000000007992 */ /* 0x0003ec0000008000 */
[----:B-1----:R-:W1:Y:S01]  /*4770*/  FENCE.VIEW.ASYNC.S ;  /* 0x00000000000073c6 */ /* 0x002e620000000000 */
[----:B------:R-:W-:Y:S01]  /*4780*/  ISETP.NE.AND.EX P4, PT, R17, RZ, PT, P4 ;  /* 0x000000ff1100720c */ /* 0x000fe20003f85340 */
[----:B------:R-:W-:Y:S01]  /*4790*/  USHF.L.U32 UR59, UR20, 0x7, URZ ;  /* 0x00000007143b7899 */ /* 0x000fe200080006ff */
[----:B------:R-:W-:Y:S01]  /*47a0*/  SHF.L.U32 R28, R28, 0x1f, RZ ;  /* 0x0000001f1c1c7819 */ /* 0x000fe200000006ff */
[----:B-1----:R1:W-:Y:S01]  /*47b0*/  SYNCS.ARRIVE.TRANS64.RED.A1T0 RZ, [R0+URZ], RZ ;  /* 0x000000ff00ff79a7 */ /* 0x0023e200081004ff */
[----:B---3--:R-:W-:Y:S11]  /*47c0*/  LOP3.LUT P3, RZ, R22, 0x1, RZ, 0xc0, !PT ;  /* 0x0000000116ff7812 */ /* 0x008ff6000786c0ff */
[----:B------:R-:W-:Y:S02]  /*47d0*/  @!UPT UIADD3 URZ, UPT, UPT, URZ, URZ, URZ ;  /* 0x000000fffffff290 */ /* 0x000fe4000fffe0ff */
[----:B------:R-:W-:Y:S02]  /*47e0*/  @P3 MOV R11, R20 ;  /* 0x00000014000b3202 */ /* 0x000fe40000000f00 */
[----:B------:R-:W-:Y:S01]  /*47f0*/  @P3 LOP3.LUT R10, R21, 0xffff, RZ, 0xc0, !PT ;  /* 0x0000ffff150a3812 */ /* 0x000fe200078ec0ff */
[----:B-1----:R-:W-:Y:S06]  /*4800*/  @!P0 BRA `(.L_x_79) ;  /* 0x0000000000a48947 */ /* 0x002fec0003800000 */
[-C--:B------:R-:W-:Y:S01]  /*4810*/  IMAD.HI.U32 R0, R25, R7.reuse, RZ ;  /* 0x0000000719007227 */ /* 0x080fe200078e00ff */
[----:B------:R-:W-:Y:S02]  /*4820*/  ISETP.NE.AND P0, PT, R6, 0x1, PT ;  /* 0x000000010600780c */ /* 0x000fe40003f05270 */
[----:B------:R-:W-:Y:S01]  /*4830*/  ISETP.NE.AND P2, PT, R43, 0x1, PT ;  /* 0x000000012b00780c */ /* 0x000fe20003f45270 */
[----:B------:R-:W-:Y:S01]  /*4840*/  IMAD.HI.U32 R9, R26, R18, RZ ;  /* 0x000000121a097227 */ /* 0x000fe200078e00ff */
[----:B------:R-:W-:Y:S02]  /*4850*/  SHF.R.U32.HI R0, RZ, R24, R0 ;  /* 0x00000018ff007219 */ /* 0x000fe40000011600 */
[----:B------:R-:W-:Y:S01]  /*4860*/  ISETP.NE.AND P6, PT, R3, 0x1, PT ;  /* 0x000000010300780c */ /* 0x000fe20003fc5270 */
[----:B------:R-:W-:Y:S01]  /*4870*/  IMAD.HI.U32 R13, R10, R7, RZ ;  /* 0x000000070a0d7227 */ /* 0x000fe200078e00ff */
[----:B------:R-:W-:Y:S02]  /*4880*/  SHF.R.U32.HI R9, RZ, R19, R9 ;  /* 0x00000013ff097219 */ /* 0x000fe40000011609 */
[----:B------:R-:W-:Y:S01]  /*4890*/  SEL R0, R25, R0, !P0 ;  /* 0x0000000019007207 */ /* 0x000fe20004000000 */
[----:B------:R-:W-:Y:S01]  /*48a0*/  IMAD.HI.U32 R12, R11, R18, RZ ;  /* 0x000000120b0c7227 */ /* 0x000fe200078e00ff */
[----:B------:R-:W-:Y:S03]  /*48b0*/  SEL R9, R26, R9, !P6 ;  /* 0x000000091a097207 */ /* 0x000fe60007000000 */
[-C--:B------:R-:W-:Y:S01]  /*48c0*/  IMAD.HI.U32 R8, R0, R4.reuse, RZ ;  /* 0x0000000400087227 */ /* 0x080fe200078e00ff */
[----:B------:R-:W-:Y:S03]  /*48d0*/  SHF.R.U32.HI R12, RZ, R19, R12 ;  /* 0x00000013ff0c7219 */ /* 0x000fe6000001160c */
[----:B------:R-:W-:Y:S01]  /*48e0*/  IMAD.HI.U32 R2, R9, R4, RZ ;  /* 0x0000000409027227 */ /* 0x000fe200078e00ff */
[-C--:B------:R-:W-:Y:S02]  /*48f0*/  @P2 SHF.R.U32.HI R0, RZ, R5.reuse, R8 ;  /* 0x00000005ff002219 */ /* 0x080fe40000011608 */
[----:B------:R-:W-:Y:S02]  /*4900*/  SHF.R.U32.HI R8, RZ, R24, R13 ;  /* 0x00000018ff087219 */ /* 0x000fe4000001160d */
[----:B------:R-:W-:Y:S01]  /*4910*/  @P2 SHF.R.U32.HI R9, RZ, R5, R2 ;  /* 0x00000005ff092219 */ /* 0x000fe20000011602 */
[----:B------:R-:W-:Y:S01]  /*4920*/  IMAD R0, R43, R0, RZ ;  /* 0x000000002b007224 */ /* 0x000fe200078e02ff */
[----:B------:R-:W-:Y:S02]  /*4930*/  SEL R8, R10, R8, !P0 ;  /* 0x000000080a087207 */ /* 0x000fe40004000000 */
[----:B------:R-:W-:Y:S01]  /*4940*/  SEL R2, R11, R12, !P6 ;  /* 0x0000000c0b027207 */ /* 0x000fe20007000000 */
[C---:B------:R-:W-:Y:S01]  /*4950*/  IMAD R12, R43.reuse, R9, RZ ;  /* 0x000000092b0c7224 */ /* 0x040fe200078e02ff */
[C---:B------:R-:W-:Y:S01]  /*4960*/  ISETP.GE.AND P0, PT, R8.reuse, R0, PT ;  /* 0x000000000800720c */ /* 0x040fe20003f06270 */
[----:B------:R-:W-:Y:S03]  /*4970*/  IMAD.HI.U32 R0, R8, R4, RZ ;  /* 0x0000000408007227 */ /* 0x000fe600078e00ff */
[----:B------:R-:W-:Y:S02]  /*4980*/  ISETP.GE.OR P0, PT, R2, R12, P0 ;  /* 0x0000000c0200720c */ /* 0x000fe40000706670 */
[-C--:B------:R-:W-:Y:S04]  /*4990*/  SHF.R.U32.HI R0, RZ, R5.reuse, R0 ;  /* 0x00000005ff007219 */ /* 0x080fe80000011600 */
[----:B------:R-:W-:Y:S05]  /*49a0*/  SEL R13, R8, R0, !P2 ;  /* 0x00000000080d7207 */ /* 0x000fea0005000000 */
[----:B------:R-:W-:Y:S02]  /*49b0*/  IMAD.MOV R12, RZ, RZ, -R13 ;  /* 0x000000ffff0c7224 */ /* 0x000fe400078e0a0d */
[C---:B------:R-:W-:Y:S04]  /*49c0*/  @!P0 IMAD.HI.U32 R0, R2.reuse, R4, RZ ;  /* 0x0000000402008227 */ /* 0x040fe800078e00ff */
[----:B------:R-:W-:Y:S01]  /*49d0*/  IMAD R12, R43, R12, R8 ;  /* 0x0000000c2b0c7224 */ /* 0x000fe200078e0208 */
[----:B------:R-:W-:Y:S04]  /*49e0*/  @!P0 SHF.R.U32.HI R0, RZ, R5, R0 ;  /* 0x00000005ff008219 */ /* 0x000fe80000011600 */
[----:B------:R-:W-:Y:S04]  /*49f0*/  @!P0 SEL R0, R2, R0, !P2 ;  /* 0x0000000002008207 */ /* 0x000fe80005000000 */
[----:B------:R-:W-:Y:S01]  /*4a00*/  @!P0 IADD3 R13, PT, PT, R13, -R0, RZ ;  /* 0x800000000d0d8210 */ /* 0x000fe20007ffe0ff */
[----:B------:R-:W-:Y:S01]  /*4a10*/  @!P0 IMAD R0, R9, R12, R0 ;  /* 0x0000000c09008224 */ /* 0x000fe200078e0200 */
[----:B------:R-:W-:Y:S01]  /*4a20*/  IADD3 R9, PT, PT, -R8, RZ, RZ ;  /* 0x000000ff08097210 */ /* 0x000fe20007ffe1ff */
[--C-:B------:R-:W-:Y:S02]  /*4a30*/  IMAD.MOV R12, RZ, RZ, -R2.reuse ;  /* 0x000000ffff0c7224 */ /* 0x100fe400078e0a02 */
[----:B------:R-:W-:Y:S02]  /*4a40*/  @!P0 IMAD R8, R13, R43, R2 ;  /* 0x0000002b0d088224 */ /* 0x000fe400078e0202 */
[----:B------:R-:W-:Y:S02]  /*4a50*/  @!P0 IMAD.MOV.U32 R2, RZ, RZ, R0 ;  /* 0x000000ffff028224 */ /* 0x000fe400078e0000 */
[----:B------:R-:W-:Y:S02]  /*4a60*/  IMAD R11, R3, R12, R11 ;  /* 0x0000000c030b7224 */ /* 0x000fe400078e020b */
[----:B------:R-:W-:Y:S02]  /*4a70*/  IMAD R10, R6, R9, R10 ;  /* 0x00000009060a7224 */ /* 0x000fe400078e020a */
[----:B------:R-:W-:Y:S02]  /*4a80*/  IMAD R11, R2, R3, R11 ;  /* 0x00000003020b7224 */ /* 0x000fe400078e020b */
[----:B------:R-:W-:Y:S02]  /*4a90*/  IMAD R10, R8, R6, R10 ;  /* 0x00000006080a7224 */ /* 0x000fe400078e020a */
.L_x_79:
[----:B------:R-:W-:Y:S05]  /*4aa0*/  BRA.U UP0, `(.L_x_80) ;  /* 0x0000000100107547 */ /* 0x000fea000b800000 */
[----:B------:R-:W-:Y:S04]  /*4ab0*/  MOV R2, UR4 ;  /* 0x0000000400027c02 */ /* 0x000fe80008000f00 */
[----:B------:R-:W-:Y:S04]  /*4ac0*/  SHF.L.U32 R2, R2, 0x1f, RZ ;  /* 0x0000001f02027819 */ /* 0x000fe800000006ff */
[----:B------:R-:W1:Y:S02]  /*4ad0*/  SYNCS.PHASECHK.TRANS64.TRYWAIT P0, [UR5+0x98], R2 ;  /* 0x00009802ff0075a7 */ /* 0x000e640008001105 */
[----:B-1----:R-:W-:Y:S05]  /*4ae0*/  @!P0 BRA `(.L_x_81) ;  /* 0x000000a000388947 */ /* 0x002fea0003800000 */
.L_x_80:
[----:B------:R-:W-:Y:S05]  /*4af0*/  @!P5 BRA `(.L_x_82) ;  /* 0x00000000002cd947 */ /* 0x000fea0003800000 */
[----:B------:R-:W-:Y:S01]  /*4b00*/  ISETP.NE.U32.AND P0, PT, R14, RZ, PT ;  /* 0x000000ff0e00720c */ /* 0x000fe20003f05070 */
[----:B------:R-:W-:Y:S03]  /*4b10*/  IMAD.MOV.U32 R86, RZ, RZ, 0x1 ;  /* 0x00000001ff567424 */ /* 0x000fe600078e00ff */
[----:B------:R-:W-:Y:S11]  /*4b20*/  ISETP.NE.AND.EX P0, PT, R15, RZ, PT, P0 ;  /* 0x000000ff0f00720c */ /* 0x000ff60003f05300 */
[----:B------:R-:W-:Y:S02]  /*4b30*/  @!UPT UIADD3 URZ, UPT, UPT, URZ, URZ, URZ ;  /* 0x000000fffffff290 */ /* 0x000fe4000fffe0ff */
[----:B------:R-:W2:Y:S01]  /*4b40*/  @P0 LDC.64 R8, c[0x0][0xc88] ;  /* 0x00032200ff080b82 */ /* 0x000ea20000000a00 */
[----:B-1----:R-:W-:Y:S04]  /*4b50*/  @P0 IMAD R0, R16, UR36, RZ ;  /* 0x0000002410000c24 */ /* 0x002fe8000f8e02ff */
[----:B--2---:R-:W-:Y:S04]  /*4b60*/  @P0 IMAD.WIDE R8, R0, 0x4, R8 ;  /* 0x0000000400080825 */ /* 0x004fe800078e0208 */
[----:B------:R-:W-:Y:S01]  /*4b70*/  HFMA2 R0, -RZ, RZ, 0, 5.9604644775390625e-08 ;  /* 0x00000001ff007431 */ /* 0x000fe200000001ff */
[----:B-----5:R2:W5:Y:S04]  /*4b80*/  @P0 LDG.E R53, desc[UR46][R8.64] ;  /* 0x0000002e08350981 */ /* 0x020568000c1e1900 */
[----:B------:R-:W-:Y:S01]  /*4b90*/  @!P0 PRMT R86, R0, 0x7610, R86 ;  /* 0x0000761000568816 */ /* 0x000fe20000000056 */
[----:B--2---:R-:W3:Y:S06]  /*4ba0*/  @!P0 LDC R53, c[0x0][0xc80] ;  /* 0x00032000ff358b82 */ /* 0x004eec0000000800 */
.L_x_82:
[----:B---3-5:R-:W-:Y:S01]  /*4bb0*/  @!P4 FSETP.EQ.AND P0, PT, R53, RZ, PT ;  /* 0x000000ff3500c20b */ /* 0x028fe20003f02000 */
[----:B------:R-:W-:Y:S01]  /*4bc0*/  @!UPT UIADD3 URZ, UPT, UPT, URZ, URZ, URZ ;  /* 0x000000fffffff290 */ /* 0x000fe2000fffe0ff */
[----:B------:R-:W-:Y:S11]  /*4bd0*/  @!P4 BRA `(.L_x_83) ;  /* 0x000000000018c947 */ /* 0x000ff60003800000 */
[----:B------:R-:W-:Y:S02]  /*4be0*/  LOP3.LUT P2, RZ, R86, 0xff, RZ, 0xc0, !PT ;  /* 0x000000ff56ff7812 */ /* 0x000fe4000784c0ff */
[----:B------:R-:W-:Y:S04]  /*4bf0*/  ISETP.NE.U32.AND P0, PT, R14, RZ, PT ;  /* 0x000000ff0e00720c */ /* 0x000fe80003f05070 */
[----:B------:R-:W-:Y:S04]  /*4c00*/  ISETP.NE.AND.EX P0, PT, R15, RZ, PT, P0 ;  /* 0x000000ff0f00720c */ /* 0x000fe80003f05300 */
[----:B------:R-:W-:Y:S03]  /*4c10*/  PLOP3.LUT P0, PT, P0, PT, PT, 0x8, 0x80 ;  /* 0x000000000080781c */ /* 0x000fe6000070e170 */
[----:B------:R-:W-:Y:S11]  /*4c20*/  @P2 FSETP.EQ.AND P0, PT, R53, RZ, PT ;  /* 0x000000ff3500220b */ /* 0x000ff60003f02000 */
[----:B------:R-:W-:Y:S02]  /*4c30*/  @!UPT UIADD3 URZ, UPT, UPT, URZ, URZ, URZ ;  /* 0x000000fffffff290 */ /* 0x000fe4000fffe0ff */
.L_x_83:
[----:B------:R-:W2:Y:S01]  /*4c40*/  SYNCS.PHASECHK.TRANS64.TRYWAIT P2, [UR5+0x70], R28 ;  /* 0x0000701cff0075a7 */ /* 0x000ea20008041105 */
[----:B------:R-:W-:Y:S04]  /*4c50*/  ELECT P4, URZ, PT ;  /* 0x0000000000ff782f */ /* 0x000fe80003880000 */
[----:B------:R-:W-:Y:S11]  /*4c60*/  PLOP3.LUT P4, PT, P0, P4, PT, 0xf2, 0x2f ;  /* 0x00000000002f781c */ /* 0x000ff60000789e72 */
[----:B------:R-:W-:Y:S02]  /*4c70*/  @!UPT UIADD3 URZ, UPT, UPT, URZ, URZ, URZ ;  /* 0x000000fffffff290 */ /* 0x000fe4000fffe0ff */
[----:B------:R-:W-:Y:S05]  /*4c80*/  @!P4 IADD3 R8, P0, PT, R32, 0x980, RZ ;  /* 0x000009802008c810 */ /* 0x000fea0007f1e0ff */
[----:B-1----:R-:W-:Y:S01]  /*4c90*/  @!P4 IMAD.X R2, RZ, RZ, R33, P0 ;  /* 0x000000ffff02c224 */ /* 0x002fe200000e0621 */
[----:B--2---:R-:W-:Y:S07]  /*4ca0*/  @!P2 BRA `(.L_x_84) ;  /* 0x0000009c00e0a947 */ /* 0x004fee0003800000 */
.L_x_221:
[----:B------:R-:W-:Y:S01]  /*4cb0*/  @!P4 R2UR UR7, R8 ;  /* 0x000000000807c2ca */ /* 0x000fe200000e0000 */
[----:B------:R-:W-:Y:S01]  /*4cc0*/  VOTEU.ALL UP0, P4 ;  /* 0x0000000000ff7886 */ /* 0x000fe20002000000 */
[----:B------:R-:W-:Y:S01]  /*4cd0*/  @!P4 R2UR UR6, R2 ;  /* 0x000000000206c2ca */ /* 0x000fe200000e0000 */
[----:B------:R-:W-:Y:S01]  /*4ce0*/  VOTEU.ALL UP1, P4 ;  /* 0x0000000000ff7886 */ /* 0x000fe20002020000 */
[----:B------:R-:W-:Y:S01]  /*4cf0*/  UMOV UR60, UR36 ;  /* 0x00000024003c7c82 */ /* 0x000fe20008000000 */
[----:B-1----:R-:W-:Y:S01]  /*4d00*/  @!P4 IMAD.MOV.U32 R0, RZ, RZ, 0x1000 ;  /* 0x00001000ff00c424 */ /* 0x002fe200078e00ff */
[----:B------:R-:W-:Y:S02]  /*4d10*/  @!UP0 UIADD3 UR56, UPT, UPT, UR5, 0x200, URZ ;  /* 0x0000020005388890 */ /* 0x000fe4000fffe0ff */
[----:B------:R-:W-:Y:S02]  /*4d20*/  @!UP0 UIADD3 UR10, UPT, UPT, UR58, 0x40, URZ ;  /* 0x000000403a0a8890 */ /* 0x000fe4000fffe0ff */
[----:B------:R-:W-:Y:S01]  /*4d30*/  @!UP0 UIADD3 UR8, UPT, UPT, UR5, 0xa00, URZ ;  /* 0x00000a0005088890 */ /* 0x000fe2000fffe0ff */
[----:B------:R-:W-:Y:S02]  /*4d40*/  VOTEU.ALL UP0, P4 ;  /* 0x0000000000ff7886 */ /* 0x000fe40002000000 */
[----:B------:R-:W-:Y:S01]  /*4d50*/  IMAD.U32 R8, RZ, RZ, UR7 ;  /* 0x00000007ff087e24 */ /* 0x000fe2000f8e00ff */
[----:B------:R-:W-:Y:S01]  /*4d60*/  UMOV UR7, 0x10000000 ;  /* 0x1000000000077882 */ /* 0x000fe20000000000 */
[----:B------:R-:W-:Y:S01]  /*4d70*/  IMAD.U32 R9, RZ, RZ, UR6 ;  /* 0x00000006ff097e24 */ /* 0x000fe2000f8e00ff */
[----:B------:R-:W-:Y:S01]  /*4d80*/  UMOV UR6, 0x0 ;  /* 0x0000000000067882 */ /* 0x000fe20000000000 */
[----:B------:R-:W-:Y:S01]  /*4d90*/  UMOV UR9, UR57 ;  /* 0x0000003900097c82 */ /* 0x000fe20008000000 */
[----:B------:R-:W-:Y:S01]  /*4da0*/  @!P4 R2UR UR16, R8 ;  /* 0x000000000810c2ca */ /* 0x000fe200000e0000 */
[----:B------:R-:W-:Y:S01]  /*4db0*/  UMOV UR11, UR59 ;  /* 0x0000003b000b7c82 */ /* 0x000fe20008000000 */
[----:B------:R-:W-:Y:S01]  /*4dc0*/  @!P4 R2UR UR17, R9 ;  /* 0x000000000911c2ca */ /* 0x000fe200000e0000 */
[----:B------:R-:W-:Y:S01]  /*4dd0*/  UMOV UR12, UR36 ;  /* 0x00000024000c7c82 */ /* 0x000fe20008000000 */
[----:B------:R-:W-:Y:S01]  /*4de0*/  UPRMT UR14, UR37, 0x654, UR57 ;  /* 0x00000654250e7896 */ /* 0x000fe20008000039 */
[----:B------:R-:W-:Y:S05]  /*4df0*/  @!P4 IADD3 R8, P0, PT, R32, 0x980, RZ ;  /* 0x000009802008c810 */ /* 0x000fea0007f1e0ff */
[----:B------:R-:W-:Y:S05]  /*4e00*/  @!P4 IMAD.X R2, RZ, RZ, R33, P0 ;  /* 0x000000ffff02c224 */ /* 0x000fea00000e0621 */
[----:B------:R1:W-:Y:S01]  /*4e10*/  @!UP1 UTMALDG.3D [UR56], [UR16], desc[UR6] ;  /* 0x00000638100095b4 */ /* 0x0003e20008011000 */
[----:B------:R1:W-:Y:S01]  /*4e20*/  @!UP0 UTMALDG.3D [UR8], [UR16], desc[UR6] ;  /* 0x00000608100085b4 */ /* 0x0003e20008011000 */
[----:B------:R1:W-:Y:S01]  /*4e30*/  @!P4 SYNCS.ARRIVE.TRANS64.RED.A0TR RZ, [UR5+0x50], R0 ;  /* 0x00005000ffffc9a7 */ /* 0x0003e20008300405 */
[----:B------:R-:W-:Y:S01]  /*4e40*/  SYNCS.ARRIVE.TRANS64.RED.A1T0 RZ, [UR14], RZ ;  /* 0x000000ffffff79a7 */ /* 0x000fe2000810040e */
[----:B------:R-:W2:Y:S02]  /*4e50*/  SYNCS.PHASECHK.TRANS64.TRYWAIT P2, [UR5+0x78], R28 ;  /* 0x0000781cff0075a7 */ /* 0x000ea40008041105 */
[----:B-12---:R-:W-:Y:S05]  /*4e60*/  @!P2 BRA `(.L_x_85) ;  /* 0x0000009c0088a947 */ /* 0x006fea0003800000 */
.L_x_223:
[----:B------:R-:W-:Y:S01]  /*4e70*/  @!P4 R2UR UR7, R8 ;  /* 0x000000000807c2ca */ /* 0x000fe200000e0000 */
[----:B------:R-:W-:Y:S01]  /*4e80*/  VOTEU.ALL UP0, P4 ;  /* 0x0000000000ff7886 */ /* 0x000fe20002000000 */
[----:B------:R-:W-:Y:S01]  /*4e90*/  @!P4 R2UR UR6, R2 ;  /* 0x000000000206c2ca */ /* 0x000fe200000e0000 */
[----:B------:R-:W-:Y:S01]  /*4ea0*/  VOTEU.ALL UP1, P4 ;  /* 0x0000000000ff7886 */ /* 0x000fe20002020000 */
[----:B------:R-:W-:Y:S01]  /*4eb0*/  UMOV UR50, UR58 ;  /* 0x0000003a00327c82 */ /* 0x000fe20008000000 */
[----:B------:R-:W-:Y:S01]  /*4ec0*/  UMOV UR52, UR36 ;  /* 0x0000002400347c82 */ /* 0x000fe20008000000 */
[----:B------:R-:W-:Y:S01]  /*4ed0*/  @!UP0 UIADD3 UR51, UPT, UPT, UR59, 0x40, URZ ;  /* 0x000000403b338890 */ /* 0x000fe2000fffe0ff */
[----:B-1----:R-:W-:Y:S01]  /*4ee0*/  @!P4 IMAD.MOV.U32 R0, RZ, RZ, 0x1000 ;  /* 0x00001000ff00c424 */ /* 0x002fe200078e00ff */
[----:B------:R-:W-:Y:S02]  /*4ef0*/  @!UP0 UIADD3 UR48, UPT, UPT, UR5, 0x1200, URZ ;  /* 0x0000120005308890 */ /* 0x000fe4000fffe0ff */
[----:B------:R-:W-:Y:S02]  /*4f00*/  @!UP0 UIADD3 UR10, UPT, UPT, UR58, 0x40, URZ ;  /* 0x000000403a0a8890 */ /* 0x000fe4000fffe0ff */
[----:B------:R-:W-:Y:S01]  /*4f10*/  @!UP0 UIADD3 UR8, UPT, UPT, UR5, 0x1a00, URZ ;  /* 0x00001a0005088890 */ /* 0x000fe2000fffe0ff */
[----:B------:R-:W-:Y:S01]  /*4f20*/  IMAD.U32 R8, RZ, RZ, UR7 ;  /* 0x00000007ff087e24 */ /* 0x000fe2000f8e00ff */
[----:B------:R-:W-:Y:S01]  /*4f30*/  UMOV UR7, 0x10000000 ;  /* 0x1000000000077882 */ /* 0x000fe20000000000 */
[----:B------:R-:W-:Y:S01]  /*4f40*/  IMAD.U32 R9, RZ, RZ, UR6 ;  /* 0x00000006ff097e24 */ /* 0x000fe2000f8e00ff */
[----:B------:R-:W-:Y:S01]  /*4f50*/  UMOV UR6, 0x0 ;  /* 0x0000000000067882 */ /* 0x000fe20000000000 */
[----:B------:R-:W-:Y:S01]  /*4f60*/  VOTEU.ALL UP0, P4 ;  /* 0x0000000000ff7886 */ /* 0x000fe20002000000 */
[----:B------:R-:W-:Y:S01]  /*4f70*/  @!P4 R2UR UR16, R8 ;  /* 0x000000000810c2ca */ /* 0x000fe200000e0000 */
[----:B------:R-:W-:Y:S01]  /*4f80*/  UMOV UR9, UR49 ;  /* 0x0000003100097c82 */ /* 0x000fe20008000000 */
[----:B------:R-:W-:Y:S01]  /*4f90*/  @!P4 R2UR UR17, R9 ;  /* 0x000000000911c2ca */ /* 0x000fe200000e0000 */
[----:B------:R-:W-:Y:S01]  /*4fa0*/  UMOV UR12, UR36 ;  /* 0x00000024000c7c82 */ /* 0x000fe20008000000 */
[----:B------:R-:W-:Y:S01]  /*4fb0*/  UMOV UR11, UR51 ;  /* 0x00000033000b7c82 */ /* 0x000fe20008000000 */
[----:B------:R-:W-:Y:S01]  /*4fc0*/  UPRMT UR13, UR37, 0x654, UR49 ;  /* 0x00000654250d7896 */ /* 0x000fe20008000031 */
[----:B------:R-:W-:Y:S05]  /*4fd0*/  @!P4 IADD3 R8, P0, PT, R32, 0x980, RZ ;  /* 0x000009802008c810 */ /* 0x000fea0007f1e0ff */
[----:B------:R-:W-:Y:S04]  /*4fe0*/  @!P4 IMAD.X R2, RZ, RZ, R33, P0 ;  /* 0x000000ffff02c224 */ /* 0x000fe800000e0621 */
[----:B------:R1:W-:Y:S01]  /*4ff0*/  @!UP1 UTMALDG.3D [UR48], [UR16], desc[UR6] ;  /* 0x00000630100095b4 */ /* 0x0003e20008011000 */
[----:B------:R1:W-:Y:S01]  /*5000*/  @!UP0 UTMALDG.3D [UR8], [UR16], desc[UR6] ;  /* 0x00000608100085b4 */ /* 0x0003e20008011000 */
[----:B------:R1:W-:Y:S01]  /*5010*/  @!P4 SYNCS.ARRIVE.TRANS64.RED.A0TR RZ, [UR5+0x58], R0 ;  /* 0x00005800ffffc9a7 */ /* 0x0003e20008300405 */
[----:B------:R-:W-:Y:S01]  /*5020*/  SYNCS.ARRIVE.TRANS64.RED.A1T0 RZ, [UR13], RZ ;  /* 0x000000ffffff79a7 */ /* 0x000fe2000810040d */
[----:B------:R-:W2:Y:S02]  /*5030*/  SYNCS.PHASECHK.TRANS64.TRYWAIT P2, [UR5+0x80], R28 ;  /* 0x0000801cff0075a7 */ /* 0x000ea40008041105 */
[----:B-12---:R-:W-:Y:S05]  /*5040*/  @!P2 BRA `(.L_x_86) ;  /* 0x0000009c0028a947 */ /* 0x006fea0003800000 */
.L_x_225:
[----:B------:R-:W-:Y:S01]  /*5050*/  @!P4 R2UR UR7, R8 ;  /* 0x000000000807c2ca */ /* 0x000fe200000e0000 */
[----:B------:R-:W-:Y:S01]  /*5060*/  VOTEU.ALL UP0, P4 ;  /* 0x0000000000ff7886 */ /* 0x000fe20002000000 */
[----:B------:R-:W-:Y:S01]  /*5070*/  @!P4 R2UR UR6, R2 ;  /* 0x000000000206c2ca */ /* 0x000fe200000e0000 */
[----:B------:R-:W-:Y:S01]  /*5080*/  UIADD3 UR42, UPT, UPT, UR58, 0x10, URZ ;  /* 0x000000103a2a7890 */ /* 0x000fe2000fffe0ff */
[----:B-1----:R-:W-:Y:S01]  /*5090*/  @!P4 IMAD.MOV.U32 R0, RZ, RZ, 0x1000 ;  /* 0x00001000ff00c424 */ /* 0x002fe200078e00ff */
[----:B------:R-:W-:Y:S01]  /*50a0*/  VOTEU.ALL UP1, P4 ;  /* 0x0000000000ff7886 */ /* 0x000fe20002020000 */
[----:B------:R-:W-:Y:S01]  /*50b0*/  @!UP0 UIADD3 UR40, UPT, UPT, UR5, 0x2200, URZ ;  /* 0x0000220005288890 */ /* 0x000fe2000fffe0ff */
[----:B------:R-:W-:Y:S01]  /*50c0*/  UMOV UR16, 0x0 ;  /* 0x0000000000107882 */ /* 0x000fe20000000000 */
[----:B------:R-:W-:Y:S01]  /*50d0*/  UMOV UR17, 0x10000000 ;  /* 0x1000000000117882 */ /* 0x000fe20000000000 */
[----:B------:R-:W-:Y:S01]  /*50e0*/  UMOV UR43, UR59 ;  /* 0x0000003b002b7c82 */ /* 0x000fe20008000000 */
[----:B------:R-:W-:Y:S01]  /*50f0*/  UMOV UR44, UR36 ;  /* 0x00000024002c7c82 */ /* 0x000fe20008000000 */
[----:B------:R-:W-:Y:S02]  /*5100*/  @!UP0 UIADD3 UR10, UPT, UPT, UR58, 0x50, URZ ;  /* 0x000000503a0a8890 */ /* 0x000fe4000fffe0ff */
[----:B------:R-:W-:Y:S01]  /*5110*/  IMAD.U32 R8, RZ, RZ, UR7 ;  /* 0x00000007ff087e24 */ /* 0x000fe2000f8e00ff */
[----:B------:R-:W-:Y:S01]  /*5120*/  @!UP0 UIADD3 UR8, UPT, UPT, UR5, 0x2a00, URZ ;  /* 0x00002a0005088890 */ /* 0x000fe2000fffe0ff */
[----:B------:R-:W-:Y:S01]  /*5130*/  IMAD.U32 R9, RZ, RZ, UR6 ;  /* 0x00000006ff097e24 */ /* 0x000fe2000f8e00ff */
[----:B------:R-:W-:Y:S01]  /*5140*/  VOTEU.ALL UP0, P4 ;  /* 0x0000000000ff7886 */ /* 0x000fe20002000000 */
        /* <DEDUP_REMOVED lines=14> */
.L_x_227:
[----:B------:R-:W-:Y:S01]  /*5230*/  @!P4 R2UR UR8, R8 ;  /* 0x000000000808c2ca */ /* 0x000fe200000e0000 */
[----:B------:R-:W-:Y:S01]  /*5240*/  VOTEU.ALL UP0, P4 ;  /* 0x0000000000ff7886 */ /* 0x000fe20002000000 */
[----:B------:R-:W-:Y:S01]  /*5250*/  @!P4 R2UR UR6, R2 ;  /* 0x000000000206c2ca */ /* 0x000fe200000e0000 */
[----:B------:R-:W-:Y:S01]  /*5260*/  VOTEU.ALL UP1, P4 ;  /* 0x0000000000ff7886 */ /* 0x000fe20002020000 */
[----:B------:R-:W-:Y:S01]  /*5270*/  UMOV UR16, 0x0 ;  /* 0x0000000000107882 */ /* 0x000fe20000000000 */
[----:B------:R-:W-:Y:S01]  /*5280*/  UMOV UR17, 0x10000000 ;  /* 0x1000000000117882 */ /* 0x000fe20000000000 */
[----:B------:R-:W-:Y:S01]  /*5290*/  @!UP0 UIADD3 UR27, UPT, UPT, UR59, 0x40, URZ ;  /* 0x000000403b1b8890 */ /* 0x000fe2000fffe0ff */
[----:B-1----:R-:W-:Y:S01]  /*52a0*/  @!P4 IMAD.MOV.U32 R0, RZ, RZ, 0x1000 ;  /* 0x00001000ff00c424 */ /* 0x002fe200078e00ff */
[----:B------:R-:W-:Y:S01]  /*52b0*/  @!UP0 UIADD3 UR24, UPT, UPT, UR5, 0x3200, URZ ;  /* 0x0000320005188890 */ /* 0x000fe2000fffe0ff */
[----:B------:R-:W-:Y:S01]  /*52c0*/  SHF.L.U32 R34, RZ, 0x1f, RZ ;  /* 0x0000001fff227819 */ /* 0x000fe200000006ff */
[----:B------:R-:W-:Y:S01]  /*52d0*/  UMOV UR26, UR42 ;  /* 0x0000002a001a7c82 */ /* 0x000fe20008000000 */
[----:B------:R-:W-:Y:S01]  /*52e0*/  UMOV UR28, UR36 ;  /* 0x00000024001c7c82 */ /* 0x000fe20008000000 */
[----:B------:R-:W-:Y:S01]  /*52f0*/  @!UP0 UIADD3 UR10, UPT, UPT, UR58, 0x50, URZ ;  /* 0x000000503a0a8890 */ /* 0x000fe2000fffe0ff */
        /* <DEDUP_REMOVED lines=18> */
.L_x_229:
        /* <DEDUP_REMOVED lines=11> */
[----:B------:R-:W-:Y:S02]  /*54d0*/  UMOV UR20, UR36 ;  /* 0x0000002400147c82 */ /* 0x000fe40008000000 */
[----:B------:R-:W-:Y:S01]  /*54e0*/  IMAD.U32 R8, RZ, RZ, UR9 ;  /* 0x00000009ff087e24 */ /* 0x000fe2000f8e00ff */
[----:B------:R-:W-:Y:S01]  /*54f0*/  @!UP0 UIADD3 UR10, UPT, UPT, UR58, 0x60, URZ ;  /* 0x000000603a0a8890 */ /* 0x000fe2000fffe0ff */
[----:B------:R-:W-:Y:S01]  /*5500*/  IMAD.U32 R9, RZ, RZ, UR8 ;  /* 0x00000008ff097e24 */ /* 0x000fe2000f8e00ff */
[----:B------:R-:W-:Y:S02]  /*5510*/  @!UP0 UIADD3 UR8, UPT, UPT, UR5, 0xa00, URZ ;  /* 0x00000a0005088890 */ /* 0x000fe4000fffe0ff */
[----:B------:R-:W-:Y:S01]  /*5520*/  @!P4 R2UR UR26, R8 ;  /* 0x00000000081ac2ca */ /* 0x000fe200000e0000 */
[----:B------:R-:W-:Y:S01]  /*5530*/  VOTEU.ALL UP0, P4 ;  /* 0x0000000000ff7886 */ /* 0x000fe20002000000 */
[----:B------:R-:W-:Y:S01]  /*5540*/  @!P4 R2UR UR27, R9 ;  /* 0x00000000091bc2ca */ /* 0x000fe200000e0000 */
[----:B------:R-:W-:Y:S01]  /*5550*/  UMOV UR9, UR57 ;  /* 0x0000003900097c82 */ /* 0x000fe20008000000 */
[----:B------:R-:W-:Y:S01]  /*5560*/  UMOV UR11, UR59 ;  /* 0x0000003b000b7c82 */ /* 0x000fe20008000000 */
[----:B------:R-:W-:Y:S01]  /*5570*/  UMOV UR12, UR36 ;  /* 0x00000024000c7c82 */ /* 0x000fe20008000000 */
        /* <DEDUP_REMOVED lines=8> */
.L_x_231:
        /* <DEDUP_REMOVED lines=9> */
[----:B------:R-:W-:Y:S01]  /*5690*/  UMOV UR17, UR49 ;  /* 0x0000003100117c82 */ /* 0x000fe20008000000 */
[----:B------:R-:W-:Y:S01]  /*56a0*/  UMOV UR20, UR36 ;  /* 0x0000002400147c82 */ /* 0x000fe20008000000 */
[----:B------:R-:W-:Y:S02]  /*56b0*/  @!UP0 UIADD3 UR10, UPT, UPT, UR58, 0x60, URZ ;  /* 0x000000603a0a8890 */ /* 0x000fe4000fffe0ff */
[----:B------:R-:W-:Y:S01]  /*56c0*/  IMAD.U32 R8, RZ, RZ, UR9 ;  /* 0x00000009ff087e24 */ /* 0x000fe2000f8e00ff */
[----:B------:R-:W-:Y:S01]  /*56d0*/  UMOV UR9, UR49 ;  /* 0x0000003100097c82 */ /* 0x000fe20008000000 */
[----:B------:R-:W-:Y:S01]  /*56e0*/  IMAD.U32 R9, RZ, RZ, UR8 ;  /* 0x00000008ff097e24 */ /* 0x000fe2000f8e00ff */
[----:B------:R-:W-:Y:S02]  /*56f0*/  @!UP0 UIADD3 UR8, UPT, UPT, UR5, 0x1a00, URZ ;  /* 0x00001a0005088890 */ /* 0x000fe4000fffe0ff */
[----:B------:R-:W-:Y:S01]  /*5700*/  @!P4 R2UR UR22, R8 ;  /* 0x000000000816c2ca */ /* 0x000fe200000e0000 */
[----:B------:R-:W-:Y:S01]  /*5710*/  VOTEU.ALL UP0, P4 ;  /* 0x0000000000ff7886 */ /* 0x000fe20002000000 */
[----:B------:R-:W-:Y:S01]  /*5720*/  @!P4 R2UR UR23, R9 ;  /* 0x000000000917c2ca */ /* 0x000fe200000e0000 */
[----:B------:R-:W-:Y:S01]  /*5730*/  UMOV UR12, UR36 ;  /* 0x00000024000c7c82 */ /* 0x000fe20008000000 */
[----:B------:R-:W-:Y:S01]  /*5740*/  UMOV UR11, UR19 ;  /* 0x00000013000b7c82 */ /* 0x000fe20008000000 */
        /* <DEDUP_REMOVED lines=8> */
.L_x_233:
[----:B------:R-:W2:Y:S01]  /*57d0*/  LDC.64 R12, c[0x0][0xf18] ;  /* 0x0003c600ff0c7b82 */ /* 0x000ea20000000a00 */
[----:B------:R-:W-:Y:S01]  /*57e0*/  @!P4 R2UR UR8, R2 ;  /* 0x000000000208c2ca */ /* 0x000fe200000e0000 */
[----:B------:R-:W-:Y:S01]  /*57f0*/  VOTEU.ALL UP0, P4 ;  /* 0x0000000000ff7886 */ /* 0x000fe20002000000 */
[----:B------:R-:W-:Y:S01]  /*5800*/  @!P4 R2UR UR9, R8 ;  /* 0x000000000809c2ca */ /* 0x000fe200000e0000 */
[----:B------:R-:W-:Y:S01]  /*5810*/  UIADD3 UR34, UPT, UPT, UR58, 0x30, URZ ;  /* 0x000000303a227890 */ /* 0x000fe2000fffe0ff */
[----:B-1----:R-:W-:Y:S03]  /*5820*/  @!P4 IMAD.MOV.U32 R0, RZ, RZ, 0x1000 ;  /* 0x00001000ff00c424 */ /* 0x002fe600078e00ff */
[----:B------:R-:W1:Y:S01]  /*5830*/  @!P1 LDC R2, c[0x0][0xf0c] ;  /* 0x0003c300ff029b82 */ /* 0x000e620000000800 */
[----:B------:R-:W-:Y:S01]  /*5840*/  @!UP0 UIADD3 UR32, UPT, UPT, UR5, 0x2200, URZ ;  /* 0x0000220005208890 */ /* 0x000fe2000fffe0ff */
[----:B------:R-:W-:Y:S01]  /*5850*/  @P3 SHF.R.U32.HI R29, RZ, 0x10, R21 ;  /* 0x00000010ff1d3819 */ /* 0x000fe20000011615 */
[----:B------:R-:W-:Y:S01]  /*5860*/  VOTEU.ALL UP1, P4 ;  /* 0x0000000000ff7886 */ /* 0x000fe20002020000 */
[----:B------:R-:W-:Y:S01]  /*5870*/  UMOV UR14, 0x0 ;  /* 0x00000000000e7882 */ /* 0x000fe20000000000 */
[----:B------:R-:W-:Y:S01]  /*5880*/  UMOV UR15, 0x10000000 ;  /* 0x10000000000f7882 */ /* 0x000fe20000000000 */
[----:B------:R-:W-:Y:S01]  /*5890*/  UMOV UR33, UR41 ;  /* 0x0000002900217c82 */ /* 0x000fe20008000000 */
[----:B------:R-:W-:Y:S01]  /*58a0*/  UMOV UR35, UR59 ;  /* 0x0000003b00237c82 */ /* 0x000fe20008000000 */
[----:B------:R-:W-:Y:S01]  /*58b0*/  IMAD.U32 R9, RZ, RZ, UR8 ;  /* 0x00000008ff097e24 */ /* 0x000fe2000f8e00ff */
[----:B------:R-:W-:Y:S01]  /*58c0*/  @!UP0 UIADD3 UR10, UPT, UPT, UR58, 0x70, URZ ;  /* 0x000000703a0a8890 */ /* 0x000fe2000fffe0ff */
[----:B------:R-:W-:Y:S01]  /*58d0*/  IMAD.U32 R8, RZ, RZ, UR9 ;  /* 0x00000009ff087e24 */ /* 0x000fe2000f8e00ff */
[----:B------:R-:W-:Y:S01]  /*58e0*/  @!UP0 UIADD3 UR8, UPT, UPT, UR5, 0x2a00, URZ ;  /* 0x00002a0005088890 */ /* 0x000fe2000fffe0ff */
[----:B------:R-:W-:Y:S01]  /*58f0*/  VIADD R31, R31, 0x1 ;  /* 0x000000011f1f7836 */ /* 0x000fe20000000000 */
[----:B------:R-:W-:Y:S01]  /*5900*/  @!P4 R2UR UR17, R9 ;  /* 0x000000000911c2ca */ /* 0x000fe200000e0000 */
[----:B------:R-:W-:Y:S01]  /*5910*/  VOTEU.ALL UP0, P4 ;  /* 0x0000000000ff7886 */ /* 0x000fe20002000000 */
[----:B------:R-:W-:Y:S01]  /*5920*/  @!P4 R2UR UR16, R8 ;  /* 0x000000000810c2ca */ /* 0x000fe200000e0000 */
[----:B------:R-:W-:Y:S01]  /*5930*/  UMOV UR9, UR41 ;  /* 0x0000002900097c82 */ /* 0x000fe20008000000 */
[----:B------:R-:W3:Y:S01]  /*5940*/  LDC.64 R8, c[0x0][0xf10] ;  /* 0x0003c400ff087b82 */ /* 0x000ee20000000a00 */
[----:B------:R-:W-:Y:S01]  /*5950*/  UMOV UR11, UR59 ;  /* 0x0000003b000b7c82 */ /* 0x000fe20008000000 */
[----:B------:R-:W-:Y:S09]  /*5960*/  UMOV UR12, UR36 ;  /* 0x00000024000c7c82 */ /* 0x000ff20008000000 */
[----:B------:R4:W-:Y:S01]  /*5970*/  @!UP1 UTMALDG.3D [UR32], [UR16], desc[UR14] ;  /* 0x00000e20100095b4 */ /* 0x0009e20008011000 */
[----:B------:R4:W-:Y:S01]  /*5980*/  @!UP0 UTMALDG.3D [UR8], [UR16], desc[UR14] ;  /* 0x00000e08100085b4 */ /* 0x0009e20008011000 */
[----:B------:R5:W-:Y:S01]  /*5990*/  @!P4 SYNCS.ARRIVE.TRANS64.RED.A0TR RZ, [UR5+0x60], R0 ;  /* 0x00006000ffffc9a7 */ /* 0x000be20008300405 */
[C---:B---3--:R-:W-:Y:S01]  /*59a0*/  @!P1 IMAD.HI.U32 R8, R11.reuse, R8, RZ ;  /* 0x000000080b089227 */ /* 0x048fe200078e00ff */
[----:B--2---:R-:W-:Y:S02]  /*59b0*/  @!P1 ISETP.NE.AND P0, PT, R12, 0x1, PT ;  /* 0x000000010c00980c */ /* 0x004fe40003f05270 */
[----:B-1----:R-:W-:Y:S01]  /*59c0*/  @!P1 ISETP.NE.AND P2, PT, R2, 0x1, PT ;  /* 0x000000010200980c */ /* 0x002fe20003f45270 */
[C---:B------:R-:W-:Y:S01]  /*59d0*/  @!P1 IMAD.HI.U32 R13, R10.reuse, R13, RZ ;  /* 0x0000000d0a0d9227 */ /* 0x040fe200078e00ff */
[----:B------:R-:W-:Y:S04]  /*59e0*/  @!P1 SHF.R.U32.HI R8, RZ, R9, R8 ;  /* 0x00000009ff089219 */ /* 0x000fe80000011608 */
[----:B------:R-:W-:Y:S01]  /*59f0*/  @!P1 SEL R8, R11, R8, !P2 ;  /* 0x000000080b089207 */ /* 0x000fe20005000000 */
[----:B------:R-:W-:Y:S01]  /*5a00*/  SYNCS.ARRIVE.TRANS64.RED.A1T0 RZ, [UR7], RZ ;  /* 0x000000ffffff79a7 */ /* 0x000fe20008100407 */
[----:B------:R-:W1:Y:S01]  /*5a10*/  SYNCS.PHASECHK.TRANS64.TRYWAIT P5, [UR5+0x88], R34 ;  /* 0x00008822ff0075a7 */ /* 0x000e6200080a1105 */
[----:B-----5:R-:W2:Y:S02]  /*5a20*/  @!P1 LDC R0, c[0x0][0xf20] ;  /* 0x0003c800ff009b82 */ /* 0x020ea40000000800 */
[----:B--2---:R-:W-:Y:S04]  /*5a30*/  @!P1 SHF.R.U32.HI R0, RZ, R0, R13 ;  /* 0x00000000ff009219 */ /* 0x004fe8000001160d */
[----:B------:R-:W-:Y:S05]  /*5a40*/  @!P1 SEL R9, R10, R0, !P0 ;  /* 0x000000000a099207 */ /* 0x000fea0004000000 */
[----:B------:R-:W-:Y:S02]  /*5a50*/  @!P1 IMAD.IADD R0, R9, 0x1, -R8 ;  /* 0x0000000109009824 */ /* 0x000fe400078e0a08 */
[----:B------:R-:W-:Y:S02]  /*5a60*/  @!P1 IMAD.IADD R8, R8, 0x1, -R9 ;  /* 0x0000000108089824 */ /* 0x000fe400078e0a09 */
[----:B------:R-:W-:Y:S02]  /*5a70*/  @!P1 IMAD R11, R0, R2, R11 ;  /* 0x00000002000b9224 */ /* 0x000fe400078e020b */
[----:B------:R-:W-:Y:S01]  /*5a80*/  @!P1 IMAD R10, R8, R12, R10 ;  /* 0x0000000c080a9224 */ /* 0x000fe200078e020a */
[----:B-1--4-:R-:W-:Y:S06]  /*5a90*/  @!P5 BRA `(.L_x_91) ;  /* 0x00000094000cd947 */ /* 0x012fec0003800000 */
.L_x_235:
[----:B------:R-:W-:Y:S01]  /*5aa0*/  @!P4 IADD3 R2, P0, PT, R32, 0x980, RZ ;  /* 0x000009802002c810 */ /* 0x000fe20007f1e0ff */
[----:B------:R-:W-:Y:S01]  /*5ab0*/  VOTEU.ALL UP0, P4 ;  /* 0x0000000000ff7886 */ /* 0x000fe20002000000 */
[----:B------:R-:W-:Y:S01]  /*5ac0*/  VOTEU.ALL UP1, P4 ;  /* 0x0000000000ff7886 */ /* 0x000fe20002020000 */
[----:B------:R-:W-:Y:S01]  /*5ad0*/  UMOV UR9, 0x10000000 ;  /* 0x1000000000097882 */ /* 0x000fe20000000000 */
[----:B------:R-:W-:Y:S01]  /*5ae0*/  @!P4 R2UR UR8, R2 ;  /* 0x000000000208c2ca */ /* 0x000fe200000e0000 */
[----:B-1----:R-:W-:Y:S01]  /*5af0*/  @!P4 IMAD.X R0, RZ, RZ, R33, P0 ;  /* 0x000000ffff00c224 */ /* 0x002fe200000e0621 */
[----:B------:R-:W-:Y:S01]  /*5b00*/  @!UP0 UIADD3 UR35, UPT, UPT, UR59, 0x40, URZ ;  /* 0x000000403b238890 */ /* 0x000fe2000fffe0ff */
[----:B------:R-:W-:Y:S01]  /*5b10*/  VIADD R2, R10, UR38 ;  /* 0x000000260a027c36 */ /* 0x000fe20008000000 */
[----:B------:R-:W-:Y:S01]  /*5b20*/  @!UP0 UIADD3 UR32, UPT, UPT, UR5, 0x3200, URZ ;  /* 0x0000320005208890 */ /* 0x000fe2000fffe0ff */
[----:B------:R-:W-:Y:S01]  /*5b30*/  ISETP.NE.AND P0, PT, R31, 0x2, PT ;  /* 0x000000021f00780c */ /* 0x000fe20003f05270 */
[----:B------:R-:W-:Y:S01]  /*5b40*/  UMOV UR33, UR25 ;  /* 0x0000001900217c82 */ /* 0x000fe20008000000 */
[----:B------:R-:W-:Y:S01]  /*5b50*/  @!P4 R2UR UR7, R0 ;  /* 0x000000000007c2ca */ /* 0x000fe200000e0000 */
[----:B------:R-:W-:Y:S01]  /*5b60*/  @!UP0 UIADD3 UR26, UPT, UPT, UR58, 0x70, URZ ;  /* 0x000000703a1a8890 */ /* 0x000fe2000fffe0ff */
[----:B------:R-:W-:Y:S01]  /*5b70*/  VIADD R0, R11, UR39 ;  /* 0x000000270b007c36 */ /* 0x000fe20008000000 */
[----:B------:R-:W-:Y:S01]  /*5b80*/  @!UP0 UIADD3 UR24, UPT, UPT, UR5, 0x3a00, URZ ;  /* 0x00003a0005188890 */ /* 0x000fe2000fffe0ff */
[----:B------:R-:W-:Y:S01]  /*5b90*/  R2UR UR12, R2 ;  /* 0x00000000020c72ca */ /* 0x000fe200000e0000 */
[----:B------:R-:W-:Y:S01]  /*5ba0*/  VOTEU.ALL UP0, P4 ;  /* 0x0000000000ff7886 */ /* 0x000fe20002000000 */
[----:B------:R-:W-:Y:S01]  /*5bb0*/  IMAD.U32 R8, RZ, RZ, UR8 ;  /* 0x00000008ff087e24 */ /* 0x000fe2000f8e00ff */
[----:B------:R-:W-:Y:S01]  /*5bc0*/  UMOV UR8, 0x0 ;  /* 0x0000000000087882 */ /* 0x000fe20000000000 */
[----:B------:R-:W-:Y:S01]  /*5bd0*/  UMOV UR28, UR36 ;  /* 0x00000024001c7c82 */ /* 0x000fe20008000000 */
[----:B------:R-:W-:Y:S01]  /*5be0*/  UMOV UR27, UR35 ;  /* 0x00000023001b7c82 */ /* 0x000fe20008000000 */
[----:B------:R-:W-:Y:S02]  /*5bf0*/  R2UR UR20, R0 ;  /* 0x00000000001472ca */ /* 0x000fe400000e0000 */
[----:B------:R-:W-:Y:S01]  /*5c00*/  @!P4 R2UR UR10, R8 ;  /* 0x00000000080ac2ca */ /* 0x000fe200000e0000 */
[----:B------:R-:W-:Y:S01]  /*5c10*/  IMAD.U32 R9, RZ, RZ, UR7 ;  /* 0x00000007ff097e24 */ /* 0x000fe2000f8e00ff */
[----:B------:R-:W-:Y:S02]  /*5c20*/  SEL R0, RZ, 0x1, P0 ;  /* 0x00000001ff007807 */ /* 0x000fe40000000000 */
[----:B------:R-:W-:Y:S02]  /*5c30*/  SEL R31, R31, RZ, P0 ;  /* 0x000000ff1f1f7207 */ /* 0x000fe40000000000 */
[----:B------:R-:W-:Y:S02]  /*5c40*/  @!P4 R2UR UR11, R9 ;  /* 0x00000000090bc2ca */ /* 0x000fe400000e0000 */
[----:B------:R-:W-:Y:S11]  /*5c50*/  LOP3.LUT R30, R30, R0, RZ, 0x3c, !PT ;  /* 0x000000001e1e7212 */ /* 0x000ff600078e3cff */
[----:B------:R1:W-:Y:S01]  /*5c60*/  @!UP1 UTMALDG.3D [UR32], [UR10], desc[UR8] ;  /* 0x000008200a0095b4 */ /* 0x0003e20008011000 */
[----:B------:R2:W-:Y:S01]  /*5c70*/  @!UP0 UTMALDG.3D [UR24], [UR10], desc[UR8] ;  /* 0x000008180a0085b4 */ /* 0x0005e20008011000 */
[----:B------:R2:W-:Y:S01]  /*5c80*/  @!P4 SYNCS.ARRIVE.TRANS64.RED.A0TR RZ, [UR5+0x68], R27 ;  /* 0x0000681bffffc9a7 */ /* 0x0005e20008300405 */
[----:B------:R-:W-:Y:S01]  /*5c90*/  UPLOP3.LUT UP0, UPT, UPT, UPT, UPT, 0x80, 0x8 ;  /* 0x000000000008789c */ /* 0x000fe20003f0f070 */
[----:B------:R-:W-:Y:S01]  /*5ca0*/  SYNCS.ARRIVE.TRANS64.RED.A1T0 RZ, [UR6], RZ ;  /* 0x000000ffffff79a7 */ /* 0x000fe20008100406 */
[----:B-1----:R-:W-:Y:S01]  /*5cb0*/  @P3 R2UR UR36, R29 ;  /* 0x000000001d2432ca */ /* 0x002fe200000e0000 */
[----:B------:R-:W-:Y:S03]  /*5cc0*/  @!UPT UIADD3 URZ, UPT, UPT, URZ, URZ, URZ ;  /* 0x000000fffffff290 */ /* 0x000fe6000fffe0ff */
[----:B------:R-:W-:Y:S11]  /*5cd0*/  @P3 BRA `(.L_x_92) ;  /* 0xffffffe800583947 */ /* 0x000ff6000383ffff */
[----:B------:R-:W1:Y:S02]  /*5ce0*/  SYNCS.PHASECHK.TRANS64.TRYWAIT P0, [UR5+0x70], R28 ;  /* 0x0000701cff0075a7 */ /* 0x000e640008001105 */
[----:B-1----:R-:W-:Y:S05]  /*5cf0*/  @!P0 BRA `(.L_x_93) ;  /* 0x00000090008c8947 */ /* 0x002fea0003800000 */
.L_x_237:
[----:B------:R-:W3:Y:S02]  /*5d00*/  SYNCS.PHASECHK.TRANS64.TRYWAIT P0, [UR5+0x78], R28 ;  /* 0x0000781cff0075a7 */ /* 0x000ee40008001105 */
[----:B---3--:R-:W-:Y:S05]  /*5d10*/  @!P0 BRA `(.L_x_94) ;  /* 0x00000090009c8947 */ /* 0x008fea0003800000 */
.L_x_239:
[----:B------:R-:W3:Y:S01]  /*5d20*/  SYNCS.PHASECHK.TRANS64.TRYWAIT P0, [UR5+0x80], R28 ;  /* 0x0000801cff0075a7 */ /* 0x000ee20008001105 */
[----:B-1----:R-:W-:Y:S01]  /*5d30*/  HFMA2 R0, -RZ, RZ, 0, 5.9604644775390625e-08 ;  /* 0x00000001ff007431 */ /* 0x002fe200000001ff */
[----:B---3--:R-:W-:Y:S06]  /*5d40*/  @!P0 BRA `(.L_x_95) ;  /* 0x0000009000a88947 */ /* 0x008fec0003800000 */
.L_x_241:
[----:B-1----:R-:W-:Y:S02]  /*5d50*/  MOV R2, UR5 ;  /* 0x0000000500027c02 */ /* 0x002fe40008000f00 */
[----:B------:R-:W-:-:S07]  /*5d60*/  SHF.L.U32 R0, R0, 0x1f, RZ ;  /* 0x0000001f00007819 */ /* 0x000fce00000006ff */
.L_x_96:
[----:B-1----:R1:W3:Y:S02]  /*5d70*/  SYNCS.PHASECHK.TRANS64.TRYWAIT P0, [R2+URZ+0x88], R0 ;  /* 0x00008800020075a7 */ /* 0x0022e400080011ff */
[----:B---3--:R-:W-:Y:S05]  /*5d80*/  @!P0 NANOSLEEP.SYNCS 0x989680 ;  /* 0x009896800000895d */ /* 0x008fea0003900000 */
[----:B------:R-:W3:Y:S02]  /*5d90*/  @!P0 SYNCS.PHASECHK.TRANS64 P0, [R2+URZ+0x88], R0 ;  /* 0x00008800020085a7 */ /* 0x000ee400080010ff */
[----:B--23--:R-:W-:Y:S05]  /*5da0*/  @P0 EXIT ;  /* 0x000000000000094d */ /* 0x00cfea0003800000 */
[----:B------:R-:W-:Y:S05]  /*5db0*/  BRA `(.L_x_96) ;  /* 0xfffffffc00ec7947 */ /* 0x000fea000383ffff */
.L_x_77:
[----:B------:R-:W-:-:S06]  /*5dc0*/  UISETP.GE.AND UP0, UPT, UR13, 0x4, UPT ;  /* 0x000000040d00788c */ /* 0x000fcc000bf06270 */
[----:B------:R-:W-:-:S13]  /*5dd0*/  PLOP3.LUT P0, PT, PT, PT, UP0, 0x80, 0x8 ;  /* 0x000000000008781c */ /* 0x000fda0003f0f008 */
[----:B-1----:R-:W-:Y:S05]  /*5de0*/  @!P0 EXIT ;  /* 0x000000000000894d */ /* 0x002fea0003800000 */
[----:B------:R-:W-:Y:S01]  /*5df0*/  BAR.SYNC.DEFER_BLOCKING 0x6, 0xa0 ;  /* 0x0182800000007b1d */ /* 0x000fe20000010000 */
[----:B------:R-:W-:Y:S01]  /*5e00*/  IMAD.SHL.U32 R97, R3, 0x10, RZ ;  /* 0x0000001003617824 */ /* 0x000fe200078e00ff */
[----:B------:R-:W-:Y:S01]  /*5e10*/  LOP3.LUT R98, R99, 0x3, RZ, 0xc0, !PT ;  /* 0x0000000363627812 */ /* 0x000fe200078ec0ff */
[C---:B------:R-:W-:Y:S01]  /*5e20*/  IMAD.SHL.U32 R96, R3.reuse, 0x2, RZ ;  /* 0x0000000203607824 */ /* 0x040fe200078e00ff */
[----:B------:R-:W-:Y:S01]  /*5e30*/  CS2R R92, SRZ ;  /* 0x00000000005c7805 */ /* 0x000fe2000001ff00 */
[----:B------:R-:W-:Y:S01]  /*5e40*/  IMAD.U32 R3, R3, 0x10000, RZ ;  /* 0x0001000003037824 */ /* 0x000fe200078e00ff */
[----:B------:R-:W-:Y:S02]  /*5e50*/  UMOV UR50, 0x400 ;  /* 0x0000040000327882 */ /* 0x000fe40000000000 */
[----:B------:R-:W1:Y:S01]  /*5e60*/  LDC R90, c[0x0][0x370] ;  /* 0x0000dc00ff5a7b82 */ /* 0x000e620000000800 */
[----:B------:R-:W-:Y:S01]  /*5e70*/  ULEA UR50, UR37, UR50, 0x18 ;  /* 0x0000003225327291 */ /* 0x000fe2000f8ec0ff */
[C---:B------:R-:W-:Y:S01]  /*5e80*/  LOP3.LUT R0, R97.reuse, 0x40, RZ, 0xc0, !PT ;  /* 0x0000004061007812 */ /* 0x040fe200078ec0ff */
[----:B------:R-:W-:Y:S01]  /*5e90*/  IMAD.MOV.U32 R94, RZ, RZ, RZ ;  /* 0x000000ffff5e7224 */ /* 0x000fe200078e00ff */
[----:B------:R-:W-:Y:S01]  /*5ea0*/  LOP3.LUT R2, R97, 0x1b0, RZ, 0xc0, !PT ;  /* 0x000001b061027812 */ /* 0x000fe200078ec0ff */
[----:B------:R-:W-:Y:S01]  /*5eb0*/  UIADD3 UR4, UPT, UPT, UR50, 0x200, URZ ;  /* 0x0000020032047890 */ /* 0x000fe2000fffe0ff */
[----:B------:R-:W-:Y:S01]  /*5ec0*/  LOP3.LUT R96, R0, 0x8, R96, 0xf8, !PT ;  /* 0x0000000800607812 */ /* 0x000fe200078ef860 */
[----:B------:R-:W-:Y:S01]  /*5ed0*/  IMAD.SHL.U32 R0, R99, 0x200, RZ ;  /* 0x0000020063007824 */ /* 0x000fe200078e00ff */
[----:B------:R-:W2:Y:S01]  /*5ee0*/  LDC R49, c[0x0][0xf0c] ;  /* 0x0003c300ff317b82 */ /* 0x000ea20000000800 */
[----:B------:R-:W-:Y:S01]  /*5ef0*/  LOP3.LUT R3, R3, 0x200000, RZ, 0xc0, !PT ;  /* 0x0020000003037812 */ /* 0x000fe200078ec0ff */
[----:B------:R-:W-:Y:S01]  /*5f00*/  IMAD.MOV.U32 R102, RZ, RZ, RZ ;  /* 0x000000ffff667224 */ /* 0x000fe200078e00ff */
[----:B------:R-:W-:Y:S01]  /*5f10*/  LOP3.LUT P0, RZ, R97, 0x40, RZ, 0xc0, !PT ;  /* 0x0000004061ff7812 */ /* 0x000fe2000780c0ff */
[----:B------:R-:W-:Y:S01]  /*5f20*/  IMAD.U32 R88, RZ, RZ, UR4 ;  /* 0x00000004ff587e24 */ /* 0x000fe2000f8e00ff */
[----:B------:R-:W-:Y:S01]  /*5f30*/  LOP3.LUT R0, R2, 0x200, R0, 0xf8, !PT ;  /* 0x0000020002007812 */ /* 0x000fe200078ef800 */
[----:B------:R-:W3:Y:S02]  /*5f40*/  LDCU.64 UR58, c[0x0][0x348] ;  /* 0x00006900ff3a77ac */ /* 0x000ee40008000a00 */
[----:B------:R-:W4:Y:S01]  /*5f50*/  LDC R87, c[0x0][0xf20] ;  /* 0x0003c800ff577b82 */ /* 0x000f220000000800 */
[----:B------:R-:W3:Y:S01]  /*5f60*/  LDS R95, [UR50+0x130] ;  /* 0x00013032ff5f7984 */ /* 0x000ee20008000800 */
[----:B------:R-:W-:Y:S01]  /*5f70*/  LOP3.LUT R96, R0, R96, RZ, 0xfc, !PT ;  /* 0x0000006000607212 */ /* 0x000fe200078efcff */
[----:B------:R-:W1:Y:S01]  /*5f80*/  LDCU.64 UR44, c[0x0][0xc88] ;  /* 0x00019100ff2c77ac */ /* 0x000e620008000a00 */
[----:B------:R-:W-:Y:S01]  /*5f90*/  P2R R0, PR, RZ, 0x1 ;  /* 0x00000001ff007803 */ /* 0x000fe20000000000 */
[----:B------:R-:W1:Y:S03]  /*5fa0*/  LDCU.64 UR48, c[0x0][0xc90] ;  /* 0x00019200ff3077ac */ /* 0x000e660008000a00 */
[----:B------:R-:W1:Y:S01]  /*5fb0*/  LDC R48, c[0x0][0xf30] ;  /* 0x0003cc00ff307b82 */ /* 0x000e620000000800 */
[----:B------:R-:W-:Y:S01]  /*5fc0*/  UMOV UR51, URZ ;  /* 0x000000ff00337c82 */ /* 0x000fe20008000000 */
[----:B------:R-:W-:-:S06]  /*5fd0*/  UMOV UR57, URZ ;  /* 0x000000ff00397c82 */ /* 0x000fcc0008000000 */
[----:B------:R-:W1:Y:S08]  /*5fe0*/  LDC.64 R84, c[0x0][0xf10] ;  /* 0x0003c400ff547b82 */ /* 0x000e700000000a00 */
[----:B------:R-:W1:Y:S08]  /*5ff0*/  LDC.64 R46, c[0x0][0xf18] ;  /* 0x0003c600ff2e7b82 */ /* 0x000e700000000a00 */
[----:B------:R-:W1:Y:S08]  /*6000*/  LDC.64 R44, c[0x0][0xf28] ;  /* 0x0003ca00ff2c7b82 */ /* 0x000e700000000a00 */
[----:B------:R-:W1:Y:S01]  /*6010*/  LDC.64 R82, c[0x0][0xcb0] ;  /* 0x00032c00ff527b82 */ /* 0x000e620000000a00 */
[----:B---3--:R-:W-:-:S07]  /*6020*/  IMAD.IADD R95, R95, 0x1, R3 ;  /* 0x000000015f5f7824 */ /* 0x008fce00078e0203 */
[----:B------:R-:W3:Y:S08]  /*6030*/  LDC.64 R80, c[0x0][0xca8] ;  /* 0x00032a00ff507b82 */ /* 0x000ef00000000a00 */
[----:B--2-4-:R-:W1:Y:S02]  /*6040*/  LDC R89, c[0x0][0x374] ;  /* 0x0000dd00ff597b82 */ /* 0x014e640000000800 */
.L_x_188:
[----:B------:R-:W-:Y:S02]  /*6050*/  LEA R0, R102, UR50, 0x3 ;  /* 0x0000003266007c11 */ /* 0x000fe4000f8e18ff */
[----:B------:R-:W-:Y:S02]  /*6060*/  SHF.L.U32 R2, R92, 0x1f, RZ ;  /* 0x0000001f5c027819 */ /* 0x000fe400000006ff */
[----:B------:R-:W-:Y:S02]  /*6070*/  LEA R16, R102, UR50, 0x4 ;  /* 0x0000003266107c11 */ /* 0x000fe4000f8e20ff */
[----:B------:R-:W2:Y:S02]  /*6080*/  SYNCS.PHASECHK.TRANS64.TRYWAIT P0, [R0+URZ+0xa0], R2 ;  /* 0x0000a002000075a7 */ /* 0x000ea400080011ff */
[----:B-12---:R-:W-:Y:S05]  /*6090*/  @!P0 BRA `(.L_x_97) ;  /* 0x0000008c00ec8947 */ /* 0x006fea0003800000 */
.L_x_242:
[----:B------:R-:W4:Y:S01]  /*60a0*/  LDC.64 R10, c[0x0][0xf10] ;  /* 0x0003c400ff0a7b82 */ /* 0x000f220000000a00 */
[----:B------:R-:W3:Y:S01]  /*60b0*/  LDS.128 R16, [R16+0x110] ;  /* 0x0001100010107984 */ /* 0x000ee20000000c00 */
[----:B-1----:R-:W-:Y:S01]  /*60c0*/  ISETP.NE.AND P1, PT, R48, 0x1, PT ;  /* 0x000000013000780c */ /* 0x002fe20003f25270 */
[----:B--2---:R-:W-:Y:S01]  /*60d0*/  VIADD R0, R0, 0xb0 ;  /* 0x000000b000007836 */ /* 0x004fe20000000000 */
[----:B------:R-:W-:Y:S04]  /*60e0*/  ISETP.GE.AND P0, PT, R43, 0x1, PT ;  /* 0x000000012b00780c */ /* 0x000fe80003f06270 */
[----:B------:R-:W1:Y:S01]  /*60f0*/  LDC.64 R8, c[0x0][0xf18] ;  /* 0x0003c600ff087b82 */ /* 0x000e620000000a00 */
[----:B------:R-:W-:Y:S01]  /*6100*/  PRMT R0, RZ, 0x654, R0 ;  /* 0x00000654ff007816 */ /* 0x000fe20000000000 */
[----:B------:R-:W-:Y:S01]  /*6110*/  @!PT LDS RZ, [RZ] ;  /* 0x00000000fffff984 */ /* 0x000fe20000000800 */
[----:B------:R-:W-:Y:S01]  /*6120*/  @!PT LDS RZ, [RZ] ;  /* 0x00000000fffff984 */ /* 0x000fe20000000800 */
[----:B------:R-:W-:Y:S01]  /*6130*/  @!PT LDS RZ, [RZ] ;  /* 0x00000000fffff984 */ /* 0x000fe20000000800 */
[----:B------:R-:W-:Y:S01]  /*6140*/  @!PT LDS RZ, [RZ] ;  /* 0x00000000fffff984 */ /* 0x000fe20000000800 */
[----:B------:R2:W-:Y:S06]  /*6150*/  MEMBAR.ALL.CTA ;  /* 0x0000000000007992 */ /* 0x0005ec0000008000 */
[----:B--2---:R-:W2:Y:S01]  /*6160*/  FENCE.VIEW.ASYNC.S ;  /* 0x00000000000073c6 */ /* 0x004ea20000000000 */
[----:B------:R-:W1:Y:S08]  /*6170*/  @!P1 LDC R12, c[0x0][0xf20] ;  /* 0x0003c800ff0c9b82 */ /* 0x000e700000000800 */
[----:B------:R-:W1:Y:S01]  /*6180*/  @!P1 LDC R7, c[0x0][0xf0c] ;  /* 0x0003c300ff079b82 */ /* 0x000e620000000800 */
[----:B--2---:R2:W-:Y:S01]  /*6190*/  SYNCS.ARRIVE.TRANS64.RED.A1T0 RZ, [R0+URZ], RZ ;  /* 0x000000ff00ff79a7 */ /* 0x0045e200081004ff */
[----:B---3--:R-:W-:Y:S04]  /*61a0*/  LOP3.LUT P4, RZ, R18, 0x1, RZ, 0xc0, !PT ;  /* 0x0000000112ff7812 */ /* 0x008fe8000788c0ff */
[----:B------:R-:W-:Y:S09]  /*61b0*/  P2R R100, PR, RZ, 0x10 ;  /* 0x00000010ff647803 */ /* 0x000ff20000000000 */
[----:B------:R-:W-:Y:S02]  /*61c0*/  @P4 MOV R51, R16 ;  /* 0x0000001000334202 */ /* 0x000fe40000000f00 */
[----:B------:R-:W-:Y:S01]  /*61d0*/  @P4 LOP3.LUT R50, R17, 0xffff, RZ, 0xc0, !PT ;  /* 0x0000ffff11324812 */ /* 0x000fe200078ec0ff */
[----:B--2-4-:R-:W-:Y:S06]  /*61e0*/  @!P0 BRA `(.L_x_98) ;  /* 0x0000000000a48947 */ /* 0x014fec0003800000 */
[----:B------:R-:W-:Y:S01]  /*61f0*/  IMAD.HI.U32 R0, R89, R47, RZ ;  /* 0x0000002f59007227 */ /* 0x000fe200078e00ff */
[----:B------:R-:W-:Y:S02]  /*6200*/  ISETP.NE.AND P0, PT, R46, 0x1, PT ;  /* 0x000000012e00780c */ /* 0x000fe40003f05270 */
[----:B------:R-:W-:Y:S01]  /*6210*/  ISETP.NE.AND P2, PT, R43, 0x1, PT ;  /* 0x000000012b00780c */ /* 0x000fe20003f45270 */
[----:B------:R-:W-:Y:S01]  /*6220*/  IMAD.HI.U32 R4, R90, R84, RZ ;  /* 0x000000545a047227 */ /* 0x000fe200078e00ff */
[----:B------:R-:W-:Y:S02]  /*6230*/  SHF.R.U32.HI R0, RZ, R87, R0 ;  /* 0x00000057ff007219 */ /* 0x000fe40000011600 */
[----:B------:R-:W-:Y:S01]  /*6240*/  ISETP.NE.AND P3, PT, R49, 0x1, PT ;  /* 0x000000013100780c */ /* 0x000fe20003f65270 */
[----:B------:R-:W-:Y:S01]  /*6250*/  IMAD.HI.U32 R6, R50, R47, RZ ;  /* 0x0000002f32067227 */ /* 0x000fe200078e00ff */
[-C--:B------:R-:W-:Y:S02]  /*6260*/  SHF.R.U32.HI R4, RZ, R85.reuse, R4 ;  /* 0x00000055ff047219 */ /* 0x080fe40000011604 */
[----:B------:R-:W-:Y:S01]  /*6270*/  SEL R0, R89, R0, !P0 ;  /* 0x0000000059007207 */ /* 0x000fe20004000000 */
[----:B------:R-:W-:Y:S01]  /*6280*/  IMAD.HI.U32 R5, R51, R84, RZ ;  /* 0x0000005433057227 */ /* 0x000fe200078e00ff */
[----:B------:R-:W-:Y:S03]  /*6290*/  SEL R4, R90, R4, !P3 ;  /* 0x000000045a047207 */ /* 0x000fe60005800000 */
[-C--:B------:R-:W-:Y:S01]  /*62a0*/  IMAD.HI.U32 R3, R0, R44.reuse, RZ ;  /* 0x0000002c00037227 */ /* 0x080fe200078e00ff */
[----:B------:R-:W-:Y:S03]  /*62b0*/  SHF.R.U32.HI R5, RZ, R85, R5 ;  /* 0x00000055ff057219 */ /* 0x000fe60000011605 */
[----:B------:R-:W-:Y:S01]  /*62c0*/  IMAD.HI.U32 R2, R4, R44, RZ ;  /* 0x0000002c04027227 */ /* 0x000fe200078e00ff */
[----:B------:R-:W-:Y:S02]  /*62d0*/  @P2 SHF.R.U32.HI R0, RZ, R45, R3 ;  /* 0x0000002dff002219 */ /* 0x000fe40000011603 */
[----:B------:R-:W-:Y:S02]  /*62e0*/  SHF.R.U32.HI R3, RZ, R87, R6 ;  /* 0x00000057ff037219 */ /* 0x000fe40000011606 */
[----:B------:R-:W-:Y:S01]  /*62f0*/  @P2 SHF.R.U32.HI R4, RZ, R45, R2 ;  /* 0x0000002dff042219 */ /* 0x000fe20000011602 */
[----:B------:R-:W-:Y:S01]  /*6300*/  IMAD R0, R43, R0, RZ ;  /* 0x000000002b007224 */ /* 0x000fe200078e02ff */
[----:B------:R-:W-:Y:S02]  /*6310*/  SEL R3, R50, R3, !P0 ;  /* 0x0000000332037207 */ /* 0x000fe40004000000 */
[----:B------:R-:W-:Y:S01]  /*6320*/  SEL R2, R51, R5, !P3 ;  /* 0x0000000533027207 */ /* 0x000fe20005800000 */
[----:B------:R-:W-:Y:S01]  /*6330*/  IMAD R5, R43, R4, RZ ;  /* 0x000000042b057224 */ /* 0x000fe200078e02ff */
[C---:B------:R-:W-:Y:S01]  /*6340*/  ISETP.GE.AND P0, PT, R3.reuse, R0, PT ;  /* 0x000000000300720c */ /* 0x040fe20003f06270 */
[C---:B------:R-:W-:Y:S03]  /*6350*/  IMAD.HI.U32 R0, R3.reuse, R44, RZ ;  /* 0x0000002c03007227 */ /* 0x040fe600078e00ff */
[C---:B------:R-:W-:Y:S02]  /*6360*/  ISETP.GE.OR P0, PT, R2.reuse, R5, P0 ;  /* 0x000000050200720c */ /* 0x040fe40000706670 */
[----:B------:R-:W-:Y:S04]  /*6370*/  SHF.R.U32.HI R0, RZ, R45, R0 ;  /* 0x0000002dff007219 */ /* 0x000fe80000011600 */
        /* <DEDUP_REMOVED lines=15> */
[----:B------:R-:W-:Y:S07]  /*6470*/  IMAD R50, R3, R46, R50 ;  /* 0x0000002e03327224 */ /* 0x000fee00078e0232 */
.L_x_98:
[----:B-1----:R-:W-:Y:S01]  /*6480*/  @!P1 IMAD.HI.U32 R2, R50, R9, RZ ;  /* 0x0000000932029227 */ /* 0x002fe200078e00ff */
[----:B------:R-:W-:Y:S01]  /*6490*/  @!P1 ISETP.NE.AND P0, PT, R8, 0x1, PT ;  /* 0x000000010800980c */ /* 0x000fe20003f05270 */
[----:B------:R-:W-:Y:S01]  /*64a0*/  USHF.L.U32 UR42, UR20, 0x7, URZ ;  /* 0x00000007142a7899 */ /* 0x000fe200080006ff */
[----:B------:R-:W-:Y:S01]  /*64b0*/  @!P1 ISETP.NE.AND P2, PT, R7, 0x1, PT ;  /* 0x000000010700980c */ /* 0x000fe20003f45270 */
[C---:B------:R-:W-:Y:S01]  /*64c0*/  @!P1 IMAD.HI.U32 R0, R51.reuse, R10, RZ ;  /* 0x0000000a33009227 */ /* 0x040fe200078e00ff */
[----:B------:R-:W-:Y:S01]  /*64d0*/  @!P1 SHF.R.U32.HI R2, RZ, R12, R2 ;  /* 0x0000000cff029219 */ /* 0x000fe20000011602 */
[----:B------:R-:W-:Y:S01]  /*64e0*/  USHF.L.U32 UR41, UR12, 0x7, URZ ;  /* 0x000000070c297899 */ /* 0x000fe200080006ff */
[----:B------:R-:W-:Y:S01]  /*64f0*/  @P4 SHF.R.U32.HI R91, RZ, 0x10, R17 ;  /* 0x00000010ff5b4819 */ /* 0x000fe20000011611 */
[----:B------:R-:W-:Y:S01]  /*6500*/  VIADD R102, R102, 0x1 ;  /* 0x0000000166667836 */ /* 0x000fe20000000000 */
[----:B------:R-:W-:Y:S01]  /*6510*/  @!P1 SEL R2, R50, R2, !P0 ;  /* 0x0000000232029207 */ /* 0x000fe20004000000 */
[----:B------:R-:W-:Y:S01]  /*6520*/  BSSY.RECONVERGENT B6, `(.L_x_99) ;  /* 0x0000028000067945 */ /* 0x000fe20003800200 */
[----:B------:R-:W-:Y:S02]  /*6530*/  @!P1 SHF.R.U32.HI R0, RZ, R11, R0 ;  /* 0x0000000bff009219 */ /* 0x000fe40000011600 */
[----:B------:R-:W-:Y:S02]  /*6540*/  LOP3.LUT P0, RZ, R88, 0x90, RZ, 0xc0, !PT ;  /* 0x0000009058ff7812 */ /* 0x000fe4000780c0ff */
[----:B------:R-:W-:Y:S05]  /*6550*/  @!P1 SEL R3, R51, R0, !P2 ;  /* 0x0000000033039207 */ /* 0x000fea0005000000 */
[----:B------:R-:W-:Y:S02]  /*6560*/  @!P1 IMAD.IADD R0, R2, 0x1, -R3 ;  /* 0x0000000102009824 */ /* 0x000fe400078e0a03 */
[----:B------:R-:W-:Y:S02]  /*6570*/  @!P1 IMAD.IADD R2, R3, 0x1, -R2 ;  /* 0x0000000103029824 */ /* 0x000fe400078e0a02 */
[----:B------:R-:W-:Y:S02]  /*6580*/  @!P1 IMAD R51, R0, R7, R51 ;  /* 0x0000000700339224 */ /* 0x000fe400078e0233 */
[----:B------:R-:W-:Y:S01]  /*6590*/  @!P1 IMAD R50, R2, R8, R50 ;  /* 0x0000000802329224 */ /* 0x000fe200078e0232 */
[----:B------:R-:W-:Y:S06]  /*65a0*/  @!P0 BRA `(.L_x_100) ;  /* 0x00000000007c8947 */ /* 0x000fec0003800000 */
[----:B------:R-:W1:Y:S01]  /*65b0*/  LDCU.64 UR8, c[0x4][0x80] ;  /* 0x01001000ff0877ac */ /* 0x000e620008000a00 */
[----:B------:R-:W-:Y:S01]  /*65c0*/  MOV R2, 0x0 ;  /* 0x0000000000027802 */ /* 0x000fe20000000f00 */
[----:B------:R-:W-:Y:S02]  /*65d0*/  HFMA2 R12, -RZ, RZ, 0, 5.9604644775390625e-08 ;  /* 0x00000001ff0c7431 */ /* 0x000fe400000001ff */
[----:B------:R-:W-:Y:S01]  /*65e0*/  IMAD.MOV.U32 R8, RZ, RZ, 0x70 ;  /* 0x00000070ff087424 */ /* 0x000fe200078e00ff */
[----:B------:R2:W3:Y:S01]  /*65f0*/  LDC.64 R14, c[0x4][R2] ;  /* 0x01000000020e7b82 */ /* 0x0004e20000000a00 */
[----:B------:R-:W4:Y:S01]  /*6600*/  LDCU.64 UR6, c[0x4][0x88] ;  /* 0x01001100ff0677ac */ /* 0x000f220008000a00 */
[----:B------:R-:W-:Y:S01]  /*6610*/  IMAD.MOV.U32 R13, RZ, RZ, RZ ;  /* 0x000000ffff0d7224 */ /* 0x000fe200078e00ff */
[----:B------:R-:W2:Y:S01]  /*6620*/  LDCU.64 UR4, c[0x4][0x8] ;  /* 0x01000100ff0477ac */ /* 0x000ea20008000a00 */
[----:B-1----:R-:W-:Y:S01]  /*6630*/  MOV R5, UR9 ;  /* 0x0000000900057c02 */ /* 0x002fe20008000f00 */
[----:B------:R-:W-:Y:S01]  /*6640*/  IMAD.U32 R4, RZ, RZ, UR8 ;  /* 0x00000008ff047e24 */ /* 0x000fe2000f8e00ff */
[----:B----4-:R-:W-:Y:S01]  /*6650*/  MOV R7, UR7 ;  /* 0x0000000700077c02 */ /* 0x010fe20008000f00 */
[----:B------:R-:W-:Y:S01]  /*6660*/  IMAD.U32 R6, RZ, RZ, UR6 ;  /* 0x00000006ff067e24 */ /* 0x000fe2000f8e00ff */
[----:B--2---:R-:W-:Y:S01]  /*6670*/  MOV R11, UR5 ;  /* 0x00000005000b7c02 */ /* 0x004fe20008000f00 */
[----:B------:R-:W-:Y:S02]  /*6680*/  IMAD.U32 R10, RZ, RZ, UR4 ;  /* 0x00000004ff0a7e24 */ /* 0x000fe4000f8e00ff */
[----:B------:R-:W-:Y:S07]  /*6690*/  LEPC R20, `(.L_x_101) ;  /* 0x000000001014794e */ /* 0x000fee0000000000 */
[----:B---3-5:R-:W-:Y:S05]  /*66a0*/  CALL.ABS.NOINC R14 ;  /* 0x000000000e007343 */ /* 0x028fea0003c00000 */
.L_x_101:
[----:B------:R-:W1:Y:S01]  /*66b0*/  LDCU.64 UR8, c[0x4][0x80] ;  /* 0x01001000ff0877ac */ /* 0x000e620008000a00 */
[----:B------:R-:W2:Y:S01]  /*66c0*/  LDC.64 R2, c[0x4][R2] ;  /* 0x0100000002027b82 */ /* 0x000ea20000000a00 */
[----:B------:R-:W-:Y:S02]  /*66d0*/  HFMA2 R12, -RZ, RZ, 0, 5.9604644775390625e-08 ;  /* 0x00000001ff0c7431 */ /* 0x000fe400000001ff */
[----:B------:R-:W-:Y:S02]  /*66e0*/  IMAD.MOV.U32 R8, RZ, RZ, 0x70 ;  /* 0x00000070ff087424 */ /* 0x000fe400078e00ff */
[----:B------:R-:W-:Y:S01]  /*66f0*/  IMAD.MOV.U32 R13, RZ, RZ, RZ ;  /* 0x000000ffff0d7224 */ /* 0x000fe200078e00ff */
[----:B------:R-:W3:Y:S01]  /*6700*/  LDCU.64 UR6, c[0x4][0x88] ;  /* 0x01001100ff0677ac */ /* 0x000ee20008000a00 */
[----:B------:R-:W4:Y:S01]  /*6710*/  LDCU.64 UR4, c[0x4][0x8] ;  /* 0x01000100ff0477ac */ /* 0x000f220008000a00 */
[----:B-1----:R-:W-:Y:S02]  /*6720*/  MOV R4, UR8 ;  /* 0x0000000800047c02 */ /* 0x002fe40008000f00 */
[----:B------:R-:W-:Y:S02]  /*6730*/  MOV R5, UR9 ;  /* 0x0000000900057c02 */ /* 0x000fe40008000f00 */
[----:B---3--:R-:W-:Y:S01]  /*6740*/  MOV R7, UR7 ;  /* 0x0000000700077c02 */ /* 0x008fe20008000f00 */
[----:B------:R-:W-:Y:S01]  /*6750*/  IMAD.U32 R6, RZ, RZ, UR6 ;  /* 0x00000006ff067e24 */ /* 0x000fe2000f8e00ff */
[----:B----4-:R-:W-:Y:S01]  /*6760*/  MOV R11, UR5 ;  /* 0x00000005000b7c02 */ /* 0x010fe20008000f00 */
[----:B------:R-:W-:Y:S02]  /*6770*/  IMAD.U32 R10, RZ, RZ, UR4 ;  /* 0x00000004ff0a7e24 */ /* 0x000fe4000f8e00ff */
[----:B------:R-:W-:Y:S07]  /*6780*/  LEPC R20, `(.L_x_100) ;  /* 0x000000001014794e */ /* 0x000fee0000000000 */
[----:B--2---:R-:W-:Y:S05]  /*6790*/  CALL.ABS.NOINC R2 ;  /* 0x0000000002007343 */ /* 0x004fea0003c00000 */
.L_x_100:
[----:B------:R-:W-:Y:S05]  /*67a0*/  BSYNC.RECONVERGENT B6 ;  /* 0x0000000000067941 */ /* 0x000fea0003800200 */
.L_x_99:
[----:B------:R-:W-:Y:S01]  /*67b0*/  ISETP.NE.U32.AND P4, PT, R82, RZ, PT ;  /* 0x000000ff5200720c */ /* 0x000fe20003f85070 */
[----:B------:R-:W-:Y:S01]  /*67c0*/  UISETP.NE.AND UP2, UPT, UR56, URZ, UPT ;  /* 0x000000ff3800728c */ /* 0x000fe2000bf45270 */
[----:B------:R-:W-:Y:S01]  /*67d0*/  ISETP.NE.U32.AND P2, PT, RZ, UR44, PT ;  /* 0x0000002cff007c0c */ /* 0x000fe2000bf45070 */
[----:B------:R-:W-:Y:S01]  /*67e0*/  UISETP.NE.U32.AND UP1, UPT, UR48, URZ, UPT ;  /* 0x000000ff3000728c */ /* 0x000fe2000bf25070 */
[----:B------:R-:W-:Y:S01]  /*67f0*/  ISETP.NE.AND.EX P4, PT, R83, RZ, PT, P4 ;  /* 0x000000ff5300720c */ /* 0x000fe20003f85340 */
[----:B------:R-:W-:Y:S01]  /*6800*/  UPLOP3.LUT UP0, UPT, UPT, UPT, UPT, 0x40, 0x4 ;  /* 0x000000000004789c */ /* 0x000fe20003f0e870 */
[----:B------:R-:W-:Y:S01]  /*6810*/  ISETP.NE.AND.EX P2, PT, RZ, UR45, PT, P2 ;  /* 0x0000002dff007c0c */ /* 0x000fe2000bf45320 */
[----:B------:R-:W-:Y:S01]  /*6820*/  UISETP.NE.AND.EX UP1, UPT, UR49, URZ, UPT, UP1 ;  /* 0x000000ff3100728c */ /* 0x000fe2000bf25310 */
[----:B------:R-:W-:Y:S04]  /*6830*/  PLOP3.LUT P1, PT, PT, PT, UP2, 0x80, 0x8 ;  /* 0x000000000008781c */ /* 0x000fe80003f2f028 */
[----:B------:R-:W-:Y:S06]  /*6840*/  @UP2 UPLOP3.LUT UP0, UPT, UPT, UPT, UP1, 0x80, 0x8 ;  /* 0x000000000008289c */ /* 0x000fec0003f0f010 */
[----:B------:R-:W-:Y:S01]  /*6850*/  PLOP3.LUT P0, PT, PT, PT, UP0, 0x80, 0x8 ;  /* 0x000000000008781c */ /* 0x000fe20003f0f008 */
[----:B------:R-:W-:Y:S01]  /*6860*/  @!UPT UIADD3 URZ, UPT, UPT, URZ, URZ, URZ ;  /* 0x000000fffffff290 */ /* 0x000fe2000fffe0ff */
[----:B------:R-:W-:Y:S11]  /*6870*/  BRA.U !UP1, `(.L_x_102) ;  /* 0x0000000109387547 */ /* 0x000ff6000b800000 */
[----:B------:R-:W-:Y:S01]  /*6880*/  UISETP.NE.U32.AND UP0, UPT, UR44, URZ, UPT ;  /* 0x000000ff2c00728c */ /* 0x000fe2000bf05070 */
[----:B------:R-:W-:Y:S02]  /*6890*/  HFMA2 R0, -RZ, RZ, 0, 5.9604644775390625e-08 ;  /* 0x00000001ff007431 */ /* 0x000fe400000001ff */
[----:B------:R-:W-:Y:S01]  /*68a0*/  IMAD.MOV.U32 R86, RZ, RZ, 0x1 ;  /* 0x00000001ff567424 */ /* 0x000fe200078e00ff */
[----:B------:R-:W-:Y:S06]  /*68b0*/  UISETP.NE.AND.EX UP0, UPT, UR45, URZ, UPT, UP0 ;  /* 0x000000ff2d00728c */ /* 0x000fec000bf05300 */
[----:B------:R-:W-:Y:S05]  /*68c0*/  PLOP3.LUT P3, PT, PT, PT, UP0, 0x80, 0x8 ;  /* 0x000000000008781c */ /* 0x000fea0003f6f008 */
[----:B------:R-:W1:Y:S01]  /*68d0*/  @UP0 LDCU.64 UR6, c[0x0][0xc88] ;  /* 0x00019100ff0607ac */ /* 0x000e620008000a00 */
[----:B------:R-:W-:Y:S07]  /*68e0*/  @UP0 UIMAD UR4, UR36, UR48, URZ ;  /* 0x00000030240402a4 */ /* 0x000fee000f8e02ff */
[----:B------:R-:W-:Y:S01]  /*68f0*/  @!P3 PRMT R86, R0, 0x7610, R86 ;  /* 0x000076100056b816 */ /* 0x000fe20000000056 */
[----:B-1----:R-:W-:Y:S03]  /*6900*/  @UP0 UIMAD.WIDE UR6, UR4, 0x4, UR6 ;  /* 0x00000004040608a5 */ /* 0x002fe6000f8e0206 */
[----:B------:R-:W1:Y:S03]  /*6910*/  @!UP0 LDCU UR4, c[0x0][0xc80] ;  /* 0x00019000ff0487ac */ /* 0x000e660008000800 */
[----:B------:R-:W-:Y:S01]  /*6920*/  IMAD.U32 R2, RZ, RZ, UR6 ;  /* 0x00000006ff027e24 */ /* 0x000fe2000f8e00ff */
[----:B------:R-:W-:Y:S05]  /*6930*/  MOV R3, UR7 ;  /* 0x0000000700037c02 */ /* 0x000fea0008000f00 */
[----:B-----5:R2:W5:Y:S02]  /*6940*/  @P3 LDG.E R53, desc[UR46][R2.64] ;  /* 0x0000002e02353981 */ /* 0x020564000c1e1900 */
[----:B-12---:R-:W-:Y:S02]  /*6950*/  @!P3 IMAD.U32 R53, RZ, RZ, UR4 ;  /* 0x00000004ff35be24 */ /* 0x006fe4000f8e00ff */
.L_x_102:
[----:B------:R-:W-:Y:S05]  /*6960*/  @!P4 BRA `(.L_x_103) ;  /* 0x000000000020c947 */ /* 0x000fea0003800000 */
[----:B------:R-:W-:Y:S04]  /*6970*/  ISETP.NE.U32.AND P3, PT, R80, RZ, PT ;  /* 0x000000ff5000720c */ /* 0x000fe80003f65070 */
[----:B------:R-:W-:Y:S11]  /*6980*/  ISETP.NE.AND.EX P3, PT, R81, RZ, PT, P3 ;  /* 0x000000ff5100720c */ /* 0x000ff60003f65330 */
[----:B------:R-:W-:Y:S02]  /*6990*/  @!UPT UIADD3 URZ, UPT, UPT, URZ, URZ, URZ ;  /* 0x000000fffffff290 */ /* 0x000fe4000fffe0ff */
[----:B------:R-:W1:Y:S01]  /*69a0*/  @P3 LDC.64 R2, c[0x0][0xca8] ;  /* 0x00032a00ff023b82 */ /* 0x000e620000000a00 */
[----:B------:R-:W-:Y:S04]  /*69b0*/  @P3 IMAD R0, R82, UR36, RZ ;  /* 0x0000002452003c24 */ /* 0x000fe8000f8e02ff */
[----:B-1----:R-:W-:Y:S05]  /*69c0*/  @P3 IMAD.WIDE R2, R0, 0x4, R2 ;  /* 0x0000000400023825 */ /* 0x002fea00078e0202 */
[----:B-----5:R1:W5:Y:S02]  /*69d0*/  @P3 LDG.E R52, desc[UR46][R2.64] ;  /* 0x0000002e02343981 */ /* 0x020364000c1e1900 */
[----:B-1----:R-:W2:Y:S02]  /*69e0*/  @!P3 LDC R52, c[0x0][0xca0] ;  /* 0x00032800ff34bb82 */ /* 0x002ea40000000800 */
.L_x_103:
[----:B-----5:R-:W-:Y:S01]  /*69f0*/  FSETP.NEU.AND P3, PT, R53, RZ, PT ;  /* 0x000000ff3500720b */ /* 0x020fe20003f6d000 */
[----:B------:R-:W-:Y:S01]  /*6a00*/  IMAD.MOV.U32 R69, RZ, RZ, 0x10 ;  /* 0x00000010ff457424 */ /* 0x000fe200078e00ff */
[----:B------:R-:W-:Y:S01]  /*6a10*/  SEL R2, RZ, 0xffffffff, P2 ;  /* 0xffffffffff027807 */ /* 0x000fe20001000000 */
[----:B------:R-:W-:Y:S01]  /*6a20*/  IMAD R59, R94, 0x80, R95 ;  /* 0x000000805e3b7824 */ /* 0x000fe200078e025f */
[----:B------:R-:W-:Y:S01]  /*6a30*/  @P1 LOP3.LUT P2, RZ, R86, 0xff, RZ, 0xc0, !PT ;  /* 0x000000ff56ff1812 */ /* 0x000fe2000784c0ff */
[----:B------:R-:W-:Y:S01]  /*6a40*/  IMAD.SHL.U32 R104, R96, 0x2, RZ ;  /* 0x0000000260687824 */ /* 0x000fe200078e00ff */
[----:B------:R-:W-:Y:S01]  /*6a50*/  @P1 SEL R0, RZ, 0xffffffff, P3 ;  /* 0xffffffffff001807 */ /* 0x000fe20001800000 */
[----:B------:R-:W-:Y:S01]  /*6a60*/  BSSY B1, `(.L_x_104) ;  /* 0x0000039000017945 */ /* 0x000fe20003800000 */
[----:B------:R-:W-:Y:S01]  /*6a70*/  LEA R58, R94, UR50, 0x3 ;  /* 0x000000325e3a7c11 */ /* 0x000fe2000f8e18ff */
[----:B------:R-:W-:Y:S01]  /*6a80*/  VIADD R103, R104, UR50 ;  /* 0x0000003268677c36 */ /* 0x000fe20008000000 */
[----:B------:R-:W-:Y:S01]  /*6a90*/  @P0 SEL R0, R2, R0, !P2 ;  /* 0x0000000002000207 */ /* 0x000fe20005000000 */
[----:B------:R-:W-:Y:S01]  /*6aa0*/  IMAD.MOV.U32 R70, RZ, RZ, 0x1 ;  /* 0x00000001ff467424 */ /* 0x000fe200078e00ff */
[----:B------:R-:W-:Y:S01]  /*6ab0*/  SHF.L.U32 R3, R93, 0x1f, RZ ;  /* 0x0000001f5d037819 */ /* 0x000fe200000006ff */
[----:B------:R-:W-:Y:S01]  /*6ac0*/  IMAD.MOV.U32 R68, RZ, RZ, RZ ;  /* 0x000000ffff447224 */ /* 0x000fe200078e00ff */
[----:B------:R-:W-:Y:S02]  /*6ad0*/  @P1 LOP3.LUT R0, R0, 0x1, RZ, 0xc0, !PT ;  /* 0x0000000100001812 */ /* 0x000fe400078ec0ff */
[----:B------:R-:W-:Y:S02]  /*6ae0*/  CS2R R78, SRZ ;  /* 0x00000000004e7805 */ /* 0x000fe4000001ff00 */
[----:B------:R-:W-:Y:S02]  /*6af0*/  PLOP3.LUT P2, PT, PT, PT, UP1, 0x80, 0x8 ;  /* 0x000000000008781c */ /* 0x000fe40003f4f018 */
[----:B------:R-:W-:Y:S02]  /*6b00*/  CS2R R76, SRZ ;  /* 0x00000000004c7805 */ /* 0x000fe4000001ff00 */
[----:B------:R-:W-:Y:S02]  /*6b10*/  ISETP.NE.U32.OR P4, PT, R0, 0x1, !P1 ;  /* 0x000000010000780c */ /* 0x000fe40004f85470 */
[----:B------:R-:W-:Y:S02]  /*6b20*/  CS2R R74, SRZ ;  /* 0x00000000004a7805 */ /* 0x000fe4000001ff00 */
[----:B------:R-:W-:Y:S02]  /*6b30*/  LOP3.LUT P5, RZ, R97, 0x40, RZ, 0xc0, !PT ;  /* 0x0000004061ff7812 */ /* 0x000fe400078ac0ff */
[----:B------:R-:W-:Y:S02]  /*6b40*/  CS2R R72, SRZ ;  /* 0x0000000000487805 */ /* 0x000fe4000001ff00 */
[----:B------:R-:W-:Y:S02]  /*6b50*/  P2R R105, PR, RZ, 0x10 ;  /* 0x00000010ff697803 */ /* 0x000fe40000000000 */
[----:B------:R-:W-:Y:S02]  /*6b60*/  CS2R R66, SRZ ;  /* 0x0000000000427805 */ /* 0x000fe4000001ff00 */
[----:B------:R-:W-:Y:S02]  /*6b70*/  SEL R69, R69, 0xfffffff0, !P5 ;  /* 0xfffffff045457807 */ /* 0x000fe40006800000 */
[----:B------:R-:W-:Y:S02]  /*6b80*/  CS2R R64, SRZ ;  /* 0x0000000000407805 */ /* 0x000fe4000001ff00 */
[----:B------:R-:W-:Y:S02]  /*6b90*/  CS2R R62, SRZ ;  /* 0x00000000003e7805 */ /* 0x000fe4000001ff00 */
[----:B------:R-:W-:Y:S01]  /*6ba0*/  CS2R R60, SRZ ;  /* 0x00000000003c7805 */ /* 0x000fe2000001ff00 */
[----:B------:R-:W-:Y:S01]  /*6bb0*/  IMAD.IADD R103, R103, 0x1, R69 ;  /* 0x0000000167677824 */ /* 0x000fe200078e0245 */
[----:B------:R-:W-:Y:S04]  /*6bc0*/  @P4 SHF.L.U32 R0, RZ, 0x1f, RZ ;  /* 0x0000001fff004819 */ /* 0x000fe800000006ff */
[----:B------:R1:W3:Y:S01]  /*6bd0*/  @P4 SYNCS.PHASECHK.TRANS64.TRYWAIT P1, [UR50+0x50], R0 ;  /* 0x00005000ff0045a7 */ /* 0x0002e20008021132 */
[----:B------:R4:W2:Y:S01]  /*6be0*/  SYNCS.PHASECHK.TRANS64.TRYWAIT P0, [R58+URZ+0xc0], R3 ;  /* 0x0000c0033a0075a7 */ /* 0x0008a200080011ff */
[----:B-1----:R-:W-:Y:S02]  /*6bf0*/  SEL R0, RZ, 0xffffffff, P3 ;  /* 0xffffffffff007807 */ /* 0x002fe40001800000 */
[----:B------:R-:W-:Y:S04]  /*6c00*/  LOP3.LUT P3, R101, R86, 0xff, RZ, 0xc0, !PT ;  /* 0x000000ff56657812 */ /* 0x000fe8000786c0ff */
[----:B------:R-:W-:Y:S04]  /*6c10*/  @P2 SEL R0, R2, R0, !P3 ;  /* 0x0000000002002207 */ /* 0x000fe80005800000 */
[----:B------:R-:W-:Y:S04]  /*6c20*/  LOP3.LUT R0, R0, 0x1, RZ, 0xc0, !PT ;  /* 0x0000000100007812 */ /* 0x000fe800078ec0ff */
[----:B------:R-:W-:Y:S02]  /*6c30*/  ISETP.NE.U32.AND P2, PT, R0, 0x1, PT ;  /* 0x000000010000780c */ /* 0x000fe40003f45070 */
[----:B------:R-:W-:Y:S02]  /*6c40*/  SHF.R.U32.HI R0, RZ, 0x15, R59 ;  /* 0x00000015ff007819 */ /* 0x000fe4000001163b */
[----:B------:R-:W-:Y:S02]  /*6c50*/  P2R R71, PR, RZ, 0x4 ;  /* 0x00000004ff477803 */ /* 0x000fe40000000000 */
[----:B------:R-:W-:Y:S02]  /*6c60*/  LOP3.LUT R2, R0, 0x3, RZ, 0xc0, !PT ;  /* 0x0000000300027812 */ /* 0x000fe400078ec0ff */
[----:B---3--:R-:W-:Y:S01]  /*6c70*/  @P4 SEL R70, RZ, 0x1, !P1 ;  /* 0x00000001ff464807 */ /* 0x008fe20004800000 */
[----:B--2-4-:R-:W-:Y:S06]  /*6c80*/  @!P4 BRA `(.L_x_105) ;  /* 0x000000000058c947 */ /* 0x014fec0003800000 */
[----:B------:R-:W-:Y:S01]  /*6c90*/  IMAD.MOV.U32 R79, RZ, RZ, RZ ;  /* 0x000000ffff4f7224 */ /* 0x000fe200078e00ff */
[----:B------:R-:W-:Y:S01]  /*6ca0*/  ISETP.NE.AND P1, PT, R70, RZ, PT ;  /* 0x000000ff4600720c */ /* 0x000fe20003f25270 */
[----:B------:R-:W-:Y:S01]  /*6cb0*/  BSSY B0, `(.L_x_106) ;  /* 0x000000c000007945 */ /* 0x000fe20003800000 */
[----:B------:R-:W-:Y:S02]  /*6cc0*/  CS2R R62, SRZ ;  /* 0x00000000003e7805 */ /* 0x000fe4000001ff00 */
[----:B------:R-:W-:Y:S02]  /*6cd0*/  CS2R R60, SRZ ;  /* 0x00000000003c7805 */ /* 0x000fe4000001ff00 */
[----:B------:R-:W-:Y:S02]  /*6ce0*/  CS2R R66, SRZ ;  /* 0x0000000000427805 */ /* 0x000fe4000001ff00 */
[----:B------:R-:W-:Y:S02]  /*6cf0*/  CS2R R64, SRZ ;  /* 0x0000000000407805 */ /* 0x000fe4000001ff00 */
[----:B------:R-:W-:Y:S02]  /*6d00*/  CS2R R74, SRZ ;  /* 0x00000000004a7805 */ /* 0x000fe4000001ff00 */
[----:B------:R-:W-:Y:S02]  /*6d10*/  CS2R R72, SRZ ;  /* 0x0000000000487805 */ /* 0x000fe4000001ff00 */
[----:B------:R-:W-:Y:S01]  /*6d20*/  CS2R R76, SRZ ;  /* 0x00000000004c7805 */ /* 0x000fe2000001ff00 */
[----:B------:R-:W-:Y:S06]  /*6d30*/  @P1 BRA `(.L_x_107) ;  /* 0x00000000000c1947 */ /* 0x000fec0003800000 */
[----:B------:R-:W-:Y:S04]  /*6d40*/  SHF.L.U32 R5, RZ, 0x1f, RZ ;  /* 0x0000001fff057819 */ /* 0x000fe800000006ff */
[----:B------:R-:W1:Y:S02]  /*6d50*/  SYNCS.PHASECHK.TRANS64.TRYWAIT P1, [UR50+0x50], R5 ;  /* 0x00005005ff0075a7 */ /* 0x000e640008021132 */
[----:B-1----:R-:W-:Y:S05]  /*6d60*/  @!P1 BRA `(.L_x_108) ;  /* 0x0000008000cc9947 */ /* 0x002fea0003800000 */
.L_x_107:
[----:B------:R-:W-:Y:S05]  /*6d70*/  BSYNC B0 ;  /* 0x0000000000007941 */ /* 0x000fea0003800000 */
.L_x_106:
[----:B------:R-:W-:Y:S01]  /*6d80*/  ISETP.NE.AND P1, PT, R71, RZ, PT ;  /* 0x000000ff4700720c */ /* 0x000fe20003f25270 */
[----:B------:R-:W-:Y:S11]  /*6d90*/  HFMA2 R68, -RZ, RZ, 0, 5.9604644775390625e-08 ;  /* 0x00000001ff447431 */ /* 0x000ff600000001ff */
[----:B------:R-:W-:Y:S01]  /*6da0*/  @!UPT UIADD3 URZ, UPT, UPT, URZ, URZ, URZ ;  /* 0x000000fffffff290 */ /* 0x000fe2000fffe0ff */
[----:B------:R2:W3:Y:S04]  /*6db0*/  @P1 LDS.128 R60, [R104+UR50+0x200] ;  /* 0x00020032683c1984 */ /* 0x0004e80008000c00 */
[----:B------:R2:W4:Y:S04]  /*6dc0*/  @P1 LDS.128 R64, [R103+0x200] ;  /* 0x0002000067401984 */ /* 0x0005280000000c00 */
[----:B------:R2:W1:Y:S04]  /*6dd0*/  @P1 LDS.128 R72, [R104+UR50+0xa00] ;  /* 0x000a003268481984 */ /* 0x0004680008000c00 */
[----:B------:R2:W1:Y:S02]  /*6de0*/  @P1 LDS.128 R76, [R103+0xa00] ;  /* 0x000a0000674c1984 */ /* 0x0004640000000c00 */
.L_x_105:
[----:B------:R-:W-:Y:S05]  /*6df0*/  BSYNC B1 ;  /* 0x0000000000017941 */ /* 0x000fea0003800000 */
.L_x_104:
[----:B------:R-:W-:Y:S02]  /*6e00*/  ISETP.NE.AND P1, PT, R98, R2, PT ;  /* 0x000000026200720c */ /* 0x000fe40003f25270 */
[----:B------:R-:W-:Y:S01]  /*6e10*/  MOV R39, RZ ;  /* 0x000000ff00277202 */ /* 0x000fe20000000f00 */
[----:B------:R-:W-:Y:S10]  /*6e20*/  @P0 BRA `(.L_x_109) ;  /* 0x0000000000080947 */ /* 0x000ff40003800000 */
[----:B------:R-:W5:Y:S02]  /*6e30*/  SYNCS.PHASECHK.TRANS64.TRYWAIT P0, [R58+URZ+0xc0], R3 ;  /* 0x0000c0033a0075a7 */ /* 0x000f6400080011ff */
[----:B-----5:R-:W-:Y:S05]  /*6e40*/  @!P0 BRA `(.L_x_110) ;  /* 0x0000008000ac8947 */ /* 0x020fea0003800000 */
.L_x_109:
[----:B------:R-:W-:Y:S01]  /*6e50*/  IMAD.MOV.U32 R38, RZ, RZ, RZ ;  /* 0x000000ffff267224 */ /* 0x000fe200078e00ff */
[----:B------:R-:W-:Y:S02]  /*6e60*/  CS2R R36, SRZ ;  /* 0x0000000000247805 */ /* 0x000fe4000001ff00 */
        /* <DEDUP_REMOVED lines=13> */
[----:B-1----:R-:W-:Y:S01]  /*6f40*/  CS2R R4, SRZ ;  /* 0x0000000000047805 */ /* 0x002fe2000001ff00 */
[----:B------:R-:W-:Y:S06]  /*6f50*/  @P1 BRA `(.L_x_111) ;  /* 0x0000000000bc1947 */ /* 0x000fec0003800000 */
[----:B------:R-:W-:Y:S11]  /*6f60*/  LOP3.LUT P0, RZ, R0, 0x3, R99, 0x48, !PT ;  /* 0x0000000300ff7812 */ /* 0x000ff60007804863 */
[----:B------:R-:W-:Y:S02]  /*6f70*/  @!UPT UIADD3 URZ, UPT, UPT, URZ, URZ, URZ ;  /* 0x000000fffffff290 */ /* 0x000fe4000fffe0ff */
[----:B------:R-:W-:Y:S05]  /*6f80*/  @!P0 BRA `(.L_x_112) ;  /* 0x0000000000408947 */ /* 0x000fea0003800000 */
[----:B------:R-:W1:Y:S01]  /*6f90*/  LDCU.64 UR8, c[0x4][0x70] ;  /* 0x01000e00ff0877ac */ /* 0x000e620008000a00 */
[----:B------:R-:W-:Y:S01]  /*6fa0*/  MOV R15, 0x0 ;  /* 0x00000000000f7802 */ /* 0x000fe20000000f00 */
[----:B------:R-:W-:Y:S02]  /*6fb0*/  HFMA2 R12, -RZ, RZ, 0, 5.9604644775390625e-08 ;  /* 0x00000001ff0c7431 */ /* 0x000fe400000001ff */
[----:B------:R-:W-:Y:S02]  /*6fc0*/  IMAD.MOV.U32 R8, RZ, RZ, 0x192 ;  /* 0x00000192ff087424 */ /* 0x000fe400078e00ff */
[----:B------:R-:W-:Y:S01]  /*6fd0*/  IMAD.MOV.U32 R13, RZ, RZ, RZ ;  /* 0x000000ffff0d7224 */ /* 0x000fe200078e00ff */
[----:B------:R-:W5:Y:S01]  /*6fe0*/  LDCU.64 UR6, c[0x4][0x78] ;  /* 0x01000f00ff0677ac */ /* 0x000f620008000a00 */
[----:B------:R-:W2:Y:S01]  /*6ff0*/  LDC.64 R14, c[0x4][R15] ;  /* 0x010000000f0e7b82 */ /* 0x000ea20000000a00 */
[----:B------:R-:W3:Y:S01]  /*7000*/  LDCU.64 UR4, c[0x4][0x10] ;  /* 0x01000200ff0477ac */ /* 0x000ee20008000a00 */
[----:B-1----:R-:W-:Y:S01]  /*7010*/  MOV R5, UR9 ;  /* 0x0000000900057c02 */ /* 0x002fe20008000f00 */
[----:B------:R-:W-:Y:S01]  /*7020*/  IMAD.U32 R4, RZ, RZ, UR8 ;  /* 0x00000008ff047e24 */ /* 0x000fe2000f8e00ff */
[----:B-----5:R-:W-:Y:S01]  /*7030*/  MOV R7, UR7 ;  /* 0x0000000700077c02 */ /* 0x020fe20008000f00 */
[----:B------:R-:W-:Y:S01]  /*7040*/  IMAD.U32 R6, RZ, RZ, UR6 ;  /* 0x00000006ff067e24 */ /* 0x000fe2000f8e00ff */
[----:B---3--:R-:W-:Y:S01]  /*7050*/  MOV R11, UR5 ;  /* 0x00000005000b7c02 */ /* 0x008fe20008000f00 */
[----:B------:R-:W-:Y:S02]  /*7060*/  IMAD.U32 R10, RZ, RZ, UR4 ;  /* 0x00000004ff0a7e24 */ /* 0x000fe4000f8e00ff */
[----:B------:R-:W-:Y:S07]  /*7070*/  LEPC R20, `(.L_x_112) ;  /* 0x000000001014794e */ /* 0x000fee0000000000 */
[----:B--2-4-:R-:W-:Y:S05]  /*7080*/  CALL.ABS.NOINC R14 ;  /* 0x000000000e007343 */ /* 0x014fea0003c00000 */
.L_x_112:
[----:B------:R-:W-:Y:S05]  /*7090*/  WARPSYNC.ALL ;  /* 0x0000000000007948 */ /* 0x000fea0003800000 */
[C---:B------:R-:W-:Y:S01]  /*70a0*/  R2UR UR4, R59.reuse ;  /* 0x000000003b0472ca */ /* 0x040fe200000e0000 */
[----:B------:R-:W-:Y:S05]  /*70b0*/  VIADD R0, R59, 0x40 ;  /* 0x000000403b007836 */ /* 0x000fea0000000000 */
[----:B------:R-:W-:Y:S04]  /*70c0*/  SHF.R.U32.HI R0, RZ, 0x15, R0 ;  /* 0x00000015ff007819 */ /* 0x000fe80000011600 */
[----:B------:R-:W-:Y:S03]  /*70d0*/  LOP3.LUT P0, RZ, R0, 0x3, R99, 0x48, !PT ;  /* 0x0000000300ff7812 */ /* 0x000fe60007804863 */
[----:B------:R-:W1:Y:S10]  /*70e0*/  LDTM.x16 R24, tmem[UR4] ;  /* 0x00000004001879ee */ /* 0x000e740008240000 */
[----:B-1----:R-:W-:Y:S05]  /*70f0*/  @!P0 BRA `(.L_x_113) ;  /* 0x0000000000408947 */ /* 0x002fea0003800000 */
        /* <DEDUP_REMOVED lines=16> */
.L_x_113:
[----:B------:R-:W-:Y:S05]  /*7200*/  WARPSYNC.ALL ;  /* 0x0000000000007948 */ /* 0x000fea0003800000 */
[----:B------:R-:W-:Y:S11]  /*7210*/  R2UR UR4, R59 ;  /* 0x000000003b0472ca */ /* 0x000ff600000e0000 */
[----:B------:R-:W-:Y:S02]  /*7220*/  @!UPT UIADD3 URZ, UPT, UPT, URZ, URZ, URZ ;  /* 0x000000fffffff290 */ /* 0x000fe4000fffe0ff */
[----:B------:R-:W1:Y:S02]  /*7230*/  LDTM.x16 R4, tmem[UR4+0x40] ;  /* 0x00004004000479ee */ /* 0x000e640008240000 */
[----:B-1----:R-:W-:Y:S01]  /*7240*/  NOP ;  /* 0x0000000000007918 */ /* 0x002fe20000000000 */
.L_x_111:
[----:B---3--:R-:W-:Y:S01]  /*7250*/  SHF.L.U32 R20, R60, 0x10, RZ ;  /* 0x000000103c147819 */ /* 0x008fe200000006ff */
[----:B------:R-:W-:Y:S01]  /*7260*/  FMUL R0, R52, R24 ;  /* 0x0000001834007220 */ /* 0x000fe20000400000 */
[----:B------:R-:W-:Y:S01]  /*7270*/  ISETP.NE.AND P0, PT, R98, R2, PT ;  /* 0x000000026200720c */ /* 0x000fe20003f05270 */
[----:B------:R-:W-:Y:S01]  /*7280*/  FMUL R2, R52, R25 ;  /* 0x0000001934027220 */ /* 0x000fe20000400000 */
[----:B------:R-:W-:Y:S01]  /*7290*/  LOP3.LUT R21, R60, 0xffff0000, RZ, 0xc0, !PT ;  /* 0xffff00003c157812 */ /* 0x000fe200078ec0ff */
[----:B------:R-:W-:Y:S01]  /*72a0*/  FFMA R0, R53, R20, R0 ;  /* 0x0000001435007223 */ /* 0x000fe20000000000 */
[C---:B------:R-:W-:Y:S01]  /*72b0*/  SHF.L.U32 R22, R61.reuse, 0x10, RZ ;  /* 0x000000103d167819 */ /* 0x040fe200000006ff */
[----:B------:R-:W-:Y:S01]  /*72c0*/  FMUL R3, R52, R26 ;  /* 0x0000001a34037220 */ /* 0x000fe20000400000 */
[----:B------:R-:W-:Y:S01]  /*72d0*/  LOP3.LUT R23, R61, 0xffff0000, RZ, 0xc0, !PT ;  /* 0xffff00003d177812 */ /* 0x000fe200078ec0ff */
[C---:B------:R-:W-:Y:S01]  /*72e0*/  FFMA R2, R53.reuse, R21, R2 ;  /* 0x0000001535027223 */ /* 0x040fe20000000002 */
[----:B------:R-:W-:Y:S01]  /*72f0*/  SHF.L.U32 R40, R62, 0x10, RZ ;  /* 0x000000103e287819 */ /* 0x000fe200000006ff */
[----:B------:R-:W-:Y:S01]  /*7300*/  FMUL R20, R52, R27 ;  /* 0x0000001b34147220 */ /* 0x000fe20000400000 */
[----:B------:R-:W-:Y:S01]  /*7310*/  LOP3.LUT R41, R62, 0xffff0000, RZ, 0xc0, !PT ;  /* 0xffff00003e297812 */ /* 0x000fe200078ec0ff */
[----:B------:R-:W-:Y:S01]  /*7320*/  FFMA R3, R53, R22, R3 ;  /* 0x0000001635037223 */ /* 0x000fe20000000003 */
[----:B------:R-:W-:Y:S01]  /*7330*/  F2FP.BF16.F32.PACK_AB R108, R2, R0 ;  /* 0x00000000026c723e */ /* 0x000fe200000010ff */
[C---:B------:R-:W-:Y:S01]  /*7340*/  FMUL R21, R52.reuse, R28 ;  /* 0x0000001c34157220 */ /* 0x040fe20000400000 */
[----:B------:R-:W-:Y:S01]  /*7350*/  LOP3.LUT R42, R77, 0xffff0000, RZ, 0xc0, !PT ;  /* 0xffff00004d2a7812 */ /* 0x000fe200078ec0ff */
[----:B------:R-:W-:Y:S01]  /*7360*/  FMUL R22, R52, R29 ;  /* 0x0000001d34167220 */ /* 0x000fe20000400000 */
[----:B------:R-:W-:Y:S01]  /*7370*/  SHF.L.U32 R54, R78, 0x10, RZ ;  /* 0x000000104e367819 */ /* 0x000fe200000006ff */
[----:B------:R-:W-:Y:S01]  /*7380*/  FFMA R20, R53, R23, R20 ;  /* 0x0000001735147223 */ /* 0x000fe20000000014 */
[----:B------:R-:W-:Y:S01]  /*7390*/  SHF.L.U32 R23, R63, 0x10, RZ ;  /* 0x000000103f177819 */ /* 0x000fe200000006ff */
[----:B------:R-:W-:Y:S01]  /*73a0*/  FFMA R21, R53, R40, R21 ;  /* 0x0000002835157223 */ /* 0x000fe20000000015 */
[----:B------:R-:W-:Y:S01]  /*73b0*/  LOP3.LUT R40, R63, 0xffff0000, RZ, 0xc0, !PT ;  /* 0xffff00003f287812 */ /* 0x000fe200078ec0ff */
[C---:B------:R-:W-:Y:S01]  /*73c0*/  FFMA R22, R53.reuse, R41, R22 ;  /* 0x0000002935167223 */ /* 0x040fe20000000016 */
[----:B------:R-:W-:Y:S01]  /*73d0*/  F2FP.BF16.F32.PACK_AB R109, R20, R3 ;  /* 0x00000003146d723e */ /* 0x000fe200000010ff */
[----:B------:R-:W-:Y:S01]  /*73e0*/  FMUL R0, R52, R30 ;  /* 0x0000001e34007220 */ /* 0x000fe20000400000 */
[----:B----4-:R-:W-:Y:S01]  /*73f0*/  LOP3.LUT R41, R66, 0xffff0000, RZ, 0xc0, !PT ;  /* 0xffff000042297812 */ /* 0x010fe200078ec0ff */
[----:B------:R-:W-:Y:S01]  /*7400*/  FMUL R2, R52, R31 ;  /* 0x0000001f34027220 */ /* 0x000fe20000400000 */
[----:B------:R-:W-:Y:S01]  /*7410*/  F2FP.BF16.F32.PACK_AB R110, R22, R21 ;  /* 0x00000015166e723e */ /* 0x000fe200000010ff */
[C---:B------:R-:W-:Y:S01]  /*7420*/  FFMA R0, R53.reuse, R23, R0 ;  /* 0x0000001735007223 */ /* 0x040fe20000000000 */
[C---:B------:R-:W-:Y:S01]  /*7430*/  SHF.L.U32 R22, R64.reuse, 0x10, RZ ;  /* 0x0000001040167819 */ /* 0x040fe200000006ff */
[----:B------:R-:W-:Y:S01]  /*7440*/  FFMA R2, R53, R40, R2 ;  /* 0x0000002835027223 */ /* 0x000fe20000000002 */
[----:B------:R-:W-:Y:S01]  /*7450*/  LOP3.LUT R23, R64, 0xffff0000, RZ, 0xc0, !PT ;  /* 0xffff000040177812 */ /* 0x000fe200078ec0ff */
[C---:B------:R-:W-:Y:S01]  /*7460*/  FMUL R3, R52.reuse, R32 ;  /* 0x0000002034037220 */ /* 0x040fe20000400000 */
[----:B------:R-:W-:Y:S01]  /*7470*/  SHF.L.U32 R40, R65, 0x10, RZ ;  /* 0x0000001041287819 */ /* 0x000fe200000006ff */
[----:B------:R-:W-:Y:S01]  /*7480*/  FMUL R20, R52, R33 ;  /* 0x0000002134147220 */ /* 0x000fe20000400000 */
[----:B------:R-:W-:Y:S01]  /*7490*/  F2FP.BF16.F32.PACK_AB R111, R2, R0 ;  /* 0x00000000026f723e */ /* 0x000fe200000010ff */
[----:B------:R-:W-:Y:S01]  /*74a0*/  FMUL R21, R52, R34 ;  /* 0x0000002234157220 */ /* 0x000fe20000400000 */
[----:B------:R-:W-:Y:S01]  /*74b0*/  LOP3.LUT R55, R78, 0xffff0000, RZ, 0xc0, !PT ;  /* 0xffff00004e377812 */ /* 0x000fe200078ec0ff */
[----:B------:R-:W-:Y:S01]  /*74c0*/  FFMA R3, R53, R22, R3 ;  /* 0x0000001635037223 */ /* 0x000fe20000000003 */
[----:B------:R-:W-:Y:S01]  /*74d0*/  SHF.L.U32 R56, R79, 0x10, RZ ;  /* 0x000000104f387819 */ /* 0x000fe200000006ff */
[----:B------:R-:W-:Y:S01]  /*74e0*/  FFMA R20, R53, R23, R20 ;  /* 0x0000001735147223 */ /* 0x000fe20000000014 */
[----:B------:R-:W-:Y:S01]  /*74f0*/  LOP3.LUT R23, R65, 0xffff0000, RZ, 0xc0, !PT ;  /* 0xffff000041177812 */ /* 0x000fe200078ec0ff */
[----:B------:R-:W-:Y:S01]  /*7500*/  FFMA R21, R53, R40, R21 ;  /* 0x0000002835157223 */ /* 0x000fe20000000015 */
[----:B------:R-:W-:Y:S01]  /*7510*/  SHF.L.U32 R40, R66, 0x10, RZ ;  /* 0x0000001042287819 */ /* 0x000fe200000006ff */
[----:B------:R-:W-:Y:S01]  /*7520*/  FMUL R0, R52, R35 ;  /* 0x0000002334007220 */ /* 0x000fe20000400000 */
[----:B------:R-:W-:Y:S01]  /*7530*/  F2FP.BF16.F32.PACK_AB R112, R20, R3 ;  /* 0x000000031470723e */ /* 0x000fe200000010ff */
[C---:B------:R-:W-:Y:S01]  /*7540*/  FMUL R2, R52.reuse, R36 ;  /* 0x0000002434027220 */ /* 0x040fe20000400000 */
[----:B------:R-:W-:Y:S01]  /*7550*/  LOP3.LUT R57, R79, 0xffff0000, RZ, 0xc0, !PT ;  /* 0xffff00004f397812 */ /* 0x000fe200078ec0ff */
[----:B------:R-:W-:Y:S01]  /*7560*/  FMUL R22, R52, R37 ;  /* 0x0000002534167220 */ /* 0x000fe20000400000 */
[----:B------:R-:W-:Y:S01]  /*7570*/  ISETP.NE.AND P1, PT, R98, RZ, PT ;  /* 0x000000ff6200720c */ /* 0x000fe20003f25270 */
[----:B------:R-:W-:Y:S01]  /*7580*/  FFMA R0, R53, R23, R0 ;  /* 0x0000001735007223 */ /* 0x000fe20000000000 */
[----:B------:R-:W-:Y:S01]  /*7590*/  SHF.L.U32 R23, R67, 0x10, RZ ;  /* 0x0000001043177819 */ /* 0x000fe200000006ff */
[----:B------:R-:W-:Y:S01]  /*75a0*/  FFMA R2, R53, R40, R2 ;  /* 0x0000002835027223 */ /* 0x000fe20000000002 */
[----:B------:R-:W-:Y:S01]  /*75b0*/  LOP3.LUT R40, R67, 0xffff0000, RZ, 0xc0, !PT ;  /* 0xffff000043287812 */ /* 0x000fe200078ec0ff */
[----:B------:R1:W-:Y:S01]  /*75c0*/  @!P0 STS.128 [R104+UR50+0x200], R108 ;  /* 0x0002006c68008988 */ /* 0x0003e20008000c32 */
[----:B------:R-:W-:Y:S01]  /*75d0*/  F2FP.BF16.F32.PACK_AB R113, R0, R21 ;  /* 0x000000150071723e */ /* 0x000fe200000010ff */
[C---:B------:R-:W-:Y:S01]  /*75e0*/  FFMA R22, R53.reuse, R41, R22 ;  /* 0x0000002935167223 */ /* 0x040fe20000000016 */
[----:B------:R-:W-:Y:S01]  /*75f0*/  LOP3.LUT R41, R74, 0xffff0000, RZ, 0xc0, !PT ;  /* 0xffff00004a297812 */ /* 0x000fe200078ec0ff */
[C---:B------:R-:W-:Y:S01]  /*7600*/  FMUL R3, R52.reuse, R38 ;  /* 0x0000002634037220 */ /* 0x040fe20000400000 */
[C---:B------:R-:W-:Y:S01]  /*7610*/  FMUL R20, R52.reuse, R39 ;  /* 0x0000002734147220 */ /* 0x040fe20000400000 */
        /* <DEDUP_REMOVED lines=9> */
[C---:B------:R-:W-:Y:S01]  /*76b0*/  FFMA R0, R53.reuse, R22, R0 ;  /* 0x0000001635007223 */ /* 0x040fe20000000000 */
[C---:B------:R-:W-:Y:S01]  /*76c0*/  FFMA R2, R53.reuse, R23, R2 ;  /* 0x0000001735027223 */ /* 0x040fe20000000002 */
[----:B------:R-:W-:Y:S01]  /*76d0*/  F2FP.BF16.F32.PACK_AB R115, R20, R3 ;  /* 0x000000031473723e */ /* 0x000fe200000010ff */
[----:B------:R-:W-:Y:S01]  /*76e0*/  FFMA R21, R53, R40, R21 ;  /* 0x0000002835157223 */ /* 0x000fe20000000015 */
[----:B------:R-:W-:Y:S01]  /*76f0*/  LOP3.LUT R23, R73, 0xffff0000, RZ, 0xc0, !PT ;  /* 0xffff000049177812 */ /* 0x000fe200078ec0ff */
[----:B------:R-:W-:Y:S01]  /*7700*/  FMUL R3, R52, R7 ;  /* 0x0000000734037220 */ /* 0x000fe20000400000 */
[----:B------:R-:W-:Y:S01]  /*7710*/  SHF.L.U32 R40, R74, 0x10, RZ ;  /* 0x000000104a287819 */ /* 0x000fe200000006ff */
[----:B------:R1:W-:Y:S01]  /*7720*/  @!P0 STS.128 [R103+0x200], R112 ;  /* 0x0002007067008388 */ /* 0x0003e20000000c00 */
[C---:B------:R-:W-:Y:S01]  /*7730*/  FMUL R20, R52.reuse, R8 ;  /* 0x0000000834147220 */ /* 0x040fe20000400000 */
[----:B------:R-:W-:Y:S01]  /*7740*/  FMUL R22, R52, R9 ;  /* 0x0000000934167220 */ /* 0x000fe20000400000 */
[C---:B------:R-:W-:Y:S01]  /*7750*/  FFMA R3, R53.reuse, R23, R3 ;  /* 0x0000001735037223 */ /* 0x040fe20000000003 */
[----:B------:R-:W-:Y:S01]  /*7760*/  F2FP.BF16.F32.PACK_AB R116, R2, R0 ;  /* 0x000000000274723e */ /* 0x000fe200000010ff */
[----:B------:R-:W-:Y:S01]  /*7770*/  FFMA R20, R53, R40, R20 ;  /* 0x0000002835147223 */ /* 0x000fe20000000014 */
[C---:B------:R-:W-:Y:S01]  /*7780*/  SHF.L.U32 R23, R75.reuse, 0x10, RZ ;  /* 0x000000104b177819 */ /* 0x040fe200000006ff */
[C---:B------:R-:W-:Y:S01]  /*7790*/  FMUL R0, R52.reuse, R10 ;  /* 0x0000000a34007220 */ /* 0x040fe20000400000 */
[----:B------:R-:W-:Y:S01]  /*77a0*/  LOP3.LUT R40, R75, 0xffff0000, RZ, 0xc0, !PT ;  /* 0xffff00004b287812 */ /* 0x000fe200078ec0ff */
[C---:B------:R-:W-:Y:S01]  /*77b0*/  FFMA R22, R53.reuse, R41, R22 ;  /* 0x0000002935167223 */ /* 0x040fe20000000016 */
[C---:B------:R-:W-:Y:S01]  /*77c0*/  FMUL R2, R52.reuse, R11 ;  /* 0x0000000b34027220 */ /* 0x040fe20000400000 */
[----:B------:R-:W-:Y:S01]  /*77d0*/  FFMA R0, R53, R23, R0 ;  /* 0x0000001735007223 */ /* 0x000fe20000000000 */
[----:B------:R-:W-:Y:S01]  /*77e0*/  F2FP.BF16.F32.PACK_AB R117, R3, R21 ;  /* 0x000000150375723e */ /* 0x000fe200000010ff */
[----:B------:R-:W-:Y:S01]  /*77f0*/  FMUL R3, R52, R12 ;  /* 0x0000000c34037220 */ /* 0x000fe20000400000 */
[----:B------:R-:W-:Y:S01]  /*7800*/  FFMA R2, R53, R40, R2 ;  /* 0x0000002835027223 */ /* 0x000fe20000000002 */
[----:B------:R-:W-:Y:S01]  /*7810*/  SHF.L.U32 R23, R76, 0x10, RZ ;  /* 0x000000104c177819 */ /* 0x000fe200000006ff */
[----:B------:R-:W-:Y:S01]  /*7820*/  FMUL R21, R52, R14 ;  /* 0x0000000e34157220 */ /* 0x000fe20000400000 */
[----:B------:R-:W-:Y:S01]  /*7830*/  F2FP.BF16.F32.PACK_AB R118, R22, R20 ;  /* 0x000000141676723e */ /* 0x000fe200000010ff */
[----:B------:R-:W-:Y:S01]  /*7840*/  FMUL R20, R52, R13 ;  /* 0x0000000d34147220 */ /* 0x000fe20000400000 */
[----:B------:R-:W-:Y:S01]  /*7850*/  LOP3.LUT R40, R76, 0xffff0000, RZ, 0xc0, !PT ;  /* 0xffff00004c287812 */ /* 0x000fe200078ec0ff */
[C---:B------:R-:W-:Y:S01]  /*7860*/  FMUL R22, R52.reuse, R15 ;  /* 0x0000000f34167220 */ /* 0x040fe20000400000 */
[----:B------:R-:W-:Y:S01]  /*7870*/  SHF.L.U32 R41, R77, 0x10, RZ ;  /* 0x000000104d297819 */ /* 0x000fe200000006ff */
[C---:B------:R-:W-:Y:S01]  /*7880*/  FFMA R3, R53.reuse, R23, R3 ;  /* 0x0000001735037223 */ /* 0x040fe20000000003 */
[C---:B------:R-:W-:Y:S01]  /*7890*/  FMUL R23, R52.reuse, R16 ;  /* 0x0000001034177220 */ /* 0x040fe20000400000 */
[C---:B------:R-:W-:Y:S01]  /*78a0*/  FFMA R20, R53.reuse, R40, R20 ;  /* 0x0000002835147223 */ /* 0x040fe20000000014 */
[C---:B------:R-:W-:Y:S01]  /*78b0*/  FMUL R40, R52.reuse, R17 ;  /* 0x0000001134287220 */ /* 0x040fe20000400000 */
[C---:B------:R-:W-:Y:S01]  /*78c0*/  FFMA R21, R53.reuse, R41, R21 ;  /* 0x0000002935157223 */ /* 0x040fe20000000015 */
[C---:B------:R-:W-:Y:S01]  /*78d0*/  FFMA R22, R53.reuse, R42, R22 ;  /* 0x0000002a35167223 */ /* 0x040fe20000000016 */
[C---:B------:R-:W-:Y:S01]  /*78e0*/  FMUL R41, R52.reuse, R18 ;  /* 0x0000001234297220 */ /* 0x040fe20000400000 */
[----:B------:R-:W-:Y:S01]  /*78f0*/  FMUL R42, R52, R19 ;  /* 0x00000013342a7220 */ /* 0x000fe20000400000 */
[----:B------:R-:W-:Y:S01]  /*7900*/  F2FP.BF16.F32.PACK_AB R119, R2, R0 ;  /* 0x000000000277723e */ /* 0x000fe200000010ff */
[C---:B------:R-:W-:Y:S01]  /*7910*/  FFMA R23, R53.reuse, R54, R23 ;  /* 0x0000003635177223 */ /* 0x040fe20000000017 */
[C---:B------:R-:W-:Y:S01]  /*7920*/  FFMA R40, R53.reuse, R55, R40 ;  /* 0x0000003735287223 */ /* 0x040fe20000000028 */
[C---:B------:R-:W-:Y:S01]  /*7930*/  FFMA R41, R53.reuse, R56, R41 ;  /* 0x0000003835297223 */ /* 0x040fe20000000029 */
[----:B------:R-:W-:Y:S01]  /*7940*/  FFMA R42, R53, R57, R42 ;  /* 0x00000039352a7223 */ /* 0x000fe2000000002a */
[----:B------:R1:W-:Y:S01]  /*7950*/  @!P0 STS.128 [R104+UR50+0xa00], R116 ;  /* 0x000a007468008988 */ /* 0x0003e20008000c32 */
[----:B------:R-:W-:Y:S02]  /*7960*/  F2FP.BF16.F32.PACK_AB R21, R22, R21 ;  /* 0x000000151615723e */ /* 0x000fe400000010ff */
[----:B------:R-:W-:Y:S02]  /*7970*/  F2FP.BF16.F32.PACK_AB R22, R40, R23 ;  /* 0x000000172816723e */ /* 0x000fe400000010ff */
[----:B------:R-:W-:Y:S02]  /*7980*/  F2FP.BF16.F32.PACK_AB R20, R20, R3 ;  /* 0x000000031414723e */ /* 0x000fe400000010ff */
[----:B------:R-:W-:Y:S05]  /*7990*/  F2FP.BF16.F32.PACK_AB R23, R42, R41 ;  /* 0x000000292a17723e */ /* 0x000fea00000010ff */
[----:B------:R1:W-:Y:S01]  /*79a0*/  @!P0 STS.128 [R103+0xa00], R20 ;  /* 0x000a001467008388 */ /* 0x0003e20000000c00 */
[----:B------:R-:W-:Y:S01]  /*79b0*/  @!PT LDS RZ, [RZ] ;  /* 0x00000000fffff984 */ /* 0x000fe20000000800 */
[----:B------:R-:W-:Y:S01]  /*79c0*/  @!PT LDS RZ, [RZ] ;  /* 0x00000000fffff984 */ /* 0x000fe20000000800 */
[----:B------:R-:W-:Y:S01]  /*79d0*/  @!PT LDS RZ, [RZ] ;  /* 0x00000000fffff984 */ /* 0x000fe20000000800 */
[----:B------:R-:W-:Y:S01]  /*79e0*/  @!PT LDS RZ, [RZ] ;  /* 0x00000000fffff984 */ /* 0x000fe20000000800 */
[----:B------:R3:W-:Y:S07]  /*79f0*/  MEMBAR.ALL.CTA ;  /* 0x0000000000007992 */ /* 0x0007ee0000008000 */
[----:B---3--:R-:W3:Y:S01]  /*7a00*/  FENCE.VIEW.ASYNC.S ;  /* 0x00000000000073c6 */ /* 0x008ee20000000000 */
[----:B------:R-:W-:Y:S05]  /*7a10*/  WARPSYNC.ALL ;  /* 0x0000000000007948 */ /* 0x000fea0003800000 */
[----:B------:R-:W-:Y:S01]  /*7a20*/  BSSY.RECONVERGENT B0, `(.L_x_114) ;  /* 0x0000011000007945 */ /* 0x000fe20003800200 */
[----:B---3--:R-:W-:Y:S06]  /*7a30*/  BAR.SYNC.DEFER_BLOCKING 0x1, 0x80 ;  /* 0x0042000000007b1d */ /* 0x008fec0000010000 */
[----:B------:R-:W-:Y:S05]  /*7a40*/  @P1 BRA `(.L_x_115) ;  /* 0x0000000000381947 */ /* 0x000fea0003800000 */
[----:B------:R-:W-:Y:S02]  /*7a50*/  UIADD3 UR4, UPT, UPT, UR50, 0x200, URZ ;  /* 0x0000020032047890 */ /* 0x000fe4000fffe0ff */
[----:B------:R-:W-:Y:S01]  /*7a60*/  UIADD3 UR8, UP0, UPT, UR58, 0xa80, URZ ;  /* 0x00000a803a087890 */ /* 0x000fe2000ff1e0ff */
[----:B------:R-:W-:Y:S01]  /*7a70*/  UMOV UR43, UR36 ;  /* 0x00000024002b7c82 */ /* 0x000fe20008000000 */
[----:B------:R-:W-:Y:S02]  /*7a80*/  UIADD3 UR5, UPT, UPT, UR41, 0x40, URZ ;  /* 0x0000004029057890 */ /* 0x000fe4000fffe0ff */
[----:B------:R-:W-:Y:S01]  /*7a90*/  MOV R88, UR4 ;  /* 0x0000000400587c02 */ /* 0x000fe20008000f00 */
[----:B------:R-:W-:Y:S02]  /*7aa0*/  UIADD3.X UR9, UPT, UPT, URZ, UR59, URZ, UP0, !UPT ;  /* 0x0000003bff097290 */ /* 0x000fe400087fe4ff */
[----:B------:R-:W-:Y:S01]  /*7ab0*/  UIADD3 UR4, UPT, UPT, UR50, 0xa00, URZ ;  /* 0x00000a0032047890 */ /* 0x000fe2000fffe0ff */
[----:B------:R-:W-:Y:S01]  /*7ac0*/  R2UR UR40, R88 ;  /* 0x00000000582872ca */ /* 0x000fe200000e0000 */
[----:B------:R-:W-:Y:S01]  /*7ad0*/  UMOV UR6, UR42 ;  /* 0x0000002a00067c82 */ /* 0x000fe20008000000 */
[----:B------:R-:W-:Y:S11]  /*7ae0*/  UMOV UR7, UR36 ;  /* 0x0000002400077c82 */ /* 0x000ff60008000000 */
[----:B------:R3:W-:Y:S01]  /*7af0*/  UTMASTG.3D [UR40], [UR8] ;  /* 0x00000028080073b5 */ /* 0x0007e20008010000 */
[----:B------:R3:W-:Y:S01]  /*7b00*/  UTMASTG.3D [UR4], [UR8] ;  /* 0x00000004080073b5 */ /* 0x0007e20008010000 */
[----:B------:R0:W-:Y:S01]  /*7b10*/  UTMACMDFLUSH ;  /* 0x00000000000079b7 */ /* 0x0001e20000000000 */
[----:B---3--:R-:W-:Y:S04]  /*7b20*/  DEPBAR.LE SB0, 0x1 ;  /* 0x000080400000791a */ /* 0x008fe80000000000 */
.L_x_115:
[----:B------:R-:W-:Y:S05]  /*7b30*/  BSYNC.RECONVERGENT B0 ;  /* 0x0000000000007941 */ /* 0x000fea0003800200 */
.L_x_114:
[----:B------:R-:W-:Y:S01]  /*7b40*/  BAR.SYNC.DEFER_BLOCKING 0x1, 0x80 ;  /* 0x0042000000007b1d */ /* 0x000fe20000010000 */
[----:B------:R-:W-:Y:S01]  /*7b50*/  ISETP.NE.AND P1, PT, R105, RZ, PT ;  /* 0x000000ff6900720c */ /* 0x000fe20003f25270 */
[----:B------:R-:W-:Y:S01]  /*7b60*/  UISETP.NE.AND UP0, UPT, UR51, URZ, UPT ;  /* 0x000000ff3300728c */ /* 0x000fe2000bf05270 */
[----:B------:R-:W-:Y:S11]  /*7b70*/  LEA R2, R68, UR50, 0x3 ;  /* 0x0000003244027c11 */ /* 0x000ff6000f8e18ff */
[----:B------:R-:W-:Y:S01]  /*7b80*/  @P1 SHF.L.U32 R3, RZ, 0x1f, RZ ;  /* 0x0000001fff031819 */ /* 0x000fe200000006ff */
[----:B------:R-:W-:Y:S06]  /*7b90*/  BRA.U !UP0, `(.L_x_116) ;  /* 0x0000000108247547 */ /* 0x000fec000b800000 */
[----:B-1----:R-:W-:Y:S01]  /*7ba0*/  IMAD.U32 R20, RZ, RZ, UR57 ;  /* 0x00000039ff147e24 */ /* 0x002fe2000f8e00ff */
[----:B------:R-:W-:Y:S01]  /*7bb0*/  MOV R0, UR37 ;  /* 0x0000002500007c02 */ /* 0x000fe20008000f00 */
[----:B------:R-:W-:Y:S03]  /*7bc0*/  UIADD3 UR57, UPT, UPT, UR57, 0x1, URZ ;  /* 0x0000000139397890 */ /* 0x000fe6000fffe0ff */
[----:B------:R-:W-:Y:S01]  /*7bd0*/  @P1 LEA R20, R20, UR50, 0x3 ;  /* 0x0000003214141c11 */ /* 0x000fe2000f8e18ff */
[----:B------:R-:W-:Y:S04]  /*7be0*/  UISETP.NE.AND UP0, UPT, UR57, 0x4, UPT ;  /* 0x000000043900788c */ /* 0x000fe8000bf05270 */
[----:B------:R-:W-:Y:S01]  /*7bf0*/  @P1 VIADD R20, R20, 0x70 ;  /* 0x0000007014141836 */ /* 0x000fe20000000000 */
[----:B------:R-:W-:Y:S04]  /*7c00*/  USEL UR57, UR57, URZ, UP0 ;  /* 0x000000ff39397287 */ /* 0x000fe80008000000 */
[----:B------:R-:W-:Y:S04]  /*7c10*/  @P1 PRMT R0, R0, 0x654, R20 ;  /* 0x0000065400001816 */ /* 0x000fe80000000014 */
[----:B------:R3:W-:Y:S04]  /*7c20*/  @P1 SYNCS.ARRIVE.TRANS64.RED.A1T0 RZ, [R0+URZ], RZ ;  /* 0x000000ff00ff19a7 */ /* 0x0007e800081004ff */
.L_x_116:
[----:B------:R-:W4:Y:S01]  /*7c30*/  @P1 SYNCS.PHASECHK.TRANS64.TRYWAIT P0, [R2+URZ+0x50], R3 ;  /* 0x00005003020015a7 */ /* 0x000f2200080011ff */
[----:B------:R-:W-:Y:S01]  /*7c40*/  BSSY B1, `(.L_x_117) ;  /* 0x0000014000017945 */ /* 0x000fe20003800000 */
[----:B----4-:R-:W-:Y:S03]  /*7c50*/  @P1 SEL R70, RZ, 0x1, !P0 ;  /* 0x00000001ff461807 */ /* 0x010fe60004000000 */
[----:B------:R-:W-:Y:S05]  /*7c60*/  @!P1 BRA `(.L_x_118) ;  /* 0x0000000000449947 */ /* 0x000fea0003800000 */
[----:B------:R-:W-:Y:S01]  /*7c70*/  ISETP.NE.AND P1, PT, R71, RZ, PT ;  /* 0x000000ff4700720c */ /* 0x000fe20003f25270 */
[----:B------:R-:W-:Y:S01]  /*7c80*/  BSSY B0, `(.L_x_119) ;  /* 0x0000009000007945 */ /* 0x000fe20003800000 */
[----:B------:R-:W-:Y:S11]  /*7c90*/  ISETP.NE.AND P0, PT, R70, RZ, PT ;  /* 0x000000ff4600720c */ /* 0x000ff60003f05270 */
[----:B-1----:R-:W-:Y:S05]  /*7ca0*/  @P1 IMAD R20, R68, 0x1000, R104 ;  /* 0x0000100044141824 */ /* 0x002fea00078e0268 */
[----:B------:R-:W-:Y:S05]  /*7cb0*/  @P1 IADD3 R3, PT, PT, R20, UR50, RZ ;  /* 0x0000003214031c10 */ /* 0x000fea000fffe0ff */
[----:B------:R-:W-:Y:S01]  /*7cc0*/  @P1 IMAD.IADD R3, R69, 0x1, R3 ;  /* 0x0000000145031824 */ /* 0x000fe200078e0203 */
[----:B------:R-:W-:Y:S06]  /*7cd0*/  @P0 BRA `(.L_x_120) ;  /* 0x00000000000c0947 */ /* 0x000fec0003800000 */
[----:B---3--:R-:W-:Y:S04]  /*7ce0*/  SHF.L.U32 R0, RZ, 0x1f, RZ ;  /* 0x0000001fff007819 */ /* 0x008fe800000006ff */
[----:B------:R-:W1:Y:S02]  /*7cf0*/  SYNCS.PHASECHK.TRANS64.TRYWAIT P0, [R2+URZ+0x50], R0 ;  /* 0x00005000020075a7 */ /* 0x000e6400080011ff */
[----:B-1----:R-:W-:Y:S05]  /*7d00*/  @!P0 BRA `(.L_x_121) ;  /* 0x0000007400108947 */ /* 0x002fea0003800000 */
.L_x_120:
[----:B------:R-:W-:Y:S05]  /*7d10*/  BSYNC B0 ;  /* 0x0000000000007941 */ /* 0x000fea0003800000 */
.L_x_119:
[----:B------:R-:W-:Y:S02]  /*7d20*/  ISETP.NE.AND P0, PT, R71, RZ, PT ;  /* 0x000000ff4700720c */ /* 0x000fe40003f05270 */
[----:B------:R-:W-:Y:S11]  /*7d30*/  IADD3 R68, PT, PT, R68, 0x1, RZ ;  /* 0x0000000144447810 */ /* 0x000ff60007ffe0ff */
[----:B------:R4:W1:Y:S04]  /*7d40*/  @P0 LDS.128 R60, [R20+UR50+0x200] ;  /* 0x00020032143c0984 */ /* 0x0008680008000c00 */
[----:B------:R4:W1:Y:S04]  /*7d50*/  @P0 LDS.128 R72, [R20+UR50+0xa00] ;  /* 0x000a003214480984 */ /* 0x0008680008000c00 */
[----:B------:R4:W1:Y:S04]  /*7d60*/  @P0 LDS.128 R64, [R3+0x200] ;  /* 0x0002000003400984 */ /* 0x0008680000000c00 */
[----:B------:R4:W1:Y:S02]  /*7d70*/  @P0 LDS.128 R76, [R3+0xa00] ;  /* 0x000a0000034c0984 */ /* 0x0008640000000c00 */
.L_x_118:
[----:B------:R-:W-:Y:S05]  /*7d80*/  BSYNC B1 ;  /* 0x0000000000017941 */ /* 0x000fea0003800000 */
.L_x_117:
[----:B----4-:R-:W-:Y:S05]  /*7d90*/  VIADD R3, R59, 0x400000 ;  /* 0x004000003b037836 */ /* 0x010fea0000000000 */
[----:B-1-3--:R-:W-:Y:S04]  /*7da0*/  SHF.R.U32.HI R0, RZ, 0x15, R3 ;  /* 0x00000015ff007819 */ /* 0x00afe80000011603 */
[----:B------:R-:W-:Y:S04]  /*7db0*/  LOP3.LUT R22, R0, 0x3, RZ, 0xc0, !PT ;  /* 0x0000000300167812 */ /* 0x000fe800078ec0ff */
[----:B------:R-:W-:Y:S11]  /*7dc0*/  ISETP.NE.AND P0, PT, R98, R22, PT ;  /* 0x000000166200720c */ /* 0x000ff60003f05270 */
[----:B------:R-:W-:Y:S02]  /*7dd0*/  @!UPT UIADD3 URZ, UPT, UPT, URZ, URZ, URZ ;  /* 0x000000fffffff290 */ /* 0x000fe4000fffe0ff */
[----:B------:R-:W-:Y:S05]  /*7de0*/  @P0 BRA `(.L_x_122) ;  /* 0x0000000000bc0947 */ /* 0x000fea0003800000 */
[----:B------:R-:W-:Y:S02]  /*7df0*/  LOP3.LUT P0, RZ, R0, 0x3, R99, 0x48, !PT ;  /* 0x0000000300ff7812 */ /* 0x000fe40007804863 */
[----:B------:R-:W-:Y:S11]  /*7e00*/  MOV R2, R3 ;  /* 0x0000000300027202 */ /* 0x000ff60000000f00 */
[----:B------:R-:W-:Y:S05]  /*7e10*/  @!P0 BRA `(.L_x_123) ;  /* 0x0000000000408947 */ /* 0x000fea0003800000 */
[----:B------:R-:W1:Y:S01]  /*7e20*/  LDCU.64 UR8, c[0x4][0x70] ;  /* 0x01000e00ff0877ac */ /* 0x000e620008000a00 */
[----:B------:R-:W-:Y:S01]  /*7e30*/  MOV R15, 0x0 ;  /* 0x00000000000f7802 */ /* 0x000fe20000000f00 */
[----:B------:R-:W-:Y:S02]  /*7e40*/  HFMA2 R12, -RZ, RZ, 0, 5.9604644775390625e-08 ;  /* 0x00000001ff0c7431 */ /* 0x000fe400000001ff */
[----:B------:R-:W-:Y:S02]  /*7e50*/  IMAD.MOV.U32 R8, RZ, RZ, 0x192 ;  /* 0x00000192ff087424 */ /* 0x000fe400078e00ff */
[----:B------:R-:W-:Y:S01]  /*7e60*/  IMAD.MOV.U32 R13, RZ, RZ, RZ ;  /* 0x000000ffff0d7224 */ /* 0x000fe200078e00ff */
[----:B------:R-:W3:Y:S01]  /*7e70*/  LDCU.64 UR6, c[0x4][0x78] ;  /* 0x01000f00ff0677ac */ /* 0x000ee20008000a00 */
[----:B------:R-:W4:Y:S01]  /*7e80*/  LDC.64 R14, c[0x4][R15] ;  /* 0x010000000f0e7b82 */ /* 0x000f220000000a00 */
[----:B------:R-:W5:Y:S01]  /*7e90*/  LDCU.64 UR4, c[0x4][0x10] ;  /* 0x01000200ff0477ac */ /* 0x000f620008000a00 */
[----:B-1----:R-:W-:Y:S01]  /*7ea0*/  MOV R5, UR9 ;  /* 0x0000000900057c02 */ /* 0x002fe20008000f00 */
[----:B------:R-:W-:Y:S01]  /*7eb0*/  IMAD.U32 R4, RZ, RZ, UR8 ;  /* 0x00000008ff047e24 */ /* 0x000fe2000f8e00ff */
[----:B---3--:R-:W-:Y:S01]  /*7ec0*/  MOV R7, UR7 ;  /* 0x0000000700077c02 */ /* 0x008fe20008000f00 */
[----:B------:R-:W-:Y:S01]  /*7ed0*/  IMAD.U32 R6, RZ, RZ, UR6 ;  /* 0x00000006ff067e24 */ /* 0x000fe2000f8e00ff */
[----:B-----5:R-:W-:Y:S01]  /*7ee0*/  MOV R11, UR5 ;  /* 0x00000005000b7c02 */ /* 0x020fe20008000f00 */
[----:B------:R-:W-:Y:S02]  /*7ef0*/  IMAD.U32 R10, RZ, RZ, UR4 ;  /* 0x00000004ff0a7e24 */ /* 0x000fe4000f8e00ff */
[----:B------:R-:W-:Y:S07]  /*7f00*/  LEPC R20, `(.L_x_123) ;  /* 0x000000001014794e */ /* 0x000fee0000000000 */
[----:B--2-4-:R-:W-:Y:S05]  /*7f10*/  CALL.ABS.NOINC R14 ;  /* 0x000000000e007343 */ /* 0x014fea0003c00000 */
.L_x_123:
        /* <DEDUP_REMOVED lines=23> */
.L_x_124:
[----:B------:R-:W-:Y:S05]  /*8090*/  WARPSYNC.ALL ;  /* 0x0000000000007948 */ /* 0x000fea0003800000 */
[----:B------:R-:W-:Y:S11]  /*80a0*/  R2UR UR4, R2 ;  /* 0x00000000020472ca */ /* 0x000ff600000e0000 */
[----:B------:R-:W-:Y:S02]  /*80b0*/  @!UPT UIADD3 URZ, UPT, UPT, URZ, URZ, URZ ;  /* 0x000000fffffff290 */ /* 0x000fe4000fffe0ff */
[----:B------:R-:W1:Y:S02]  /*80c0*/  LDTM.x16 R4, tmem[UR4+0x40] ;  /* 0x00004004000479ee */ /* 0x000e640008240000 */
[----:B-1----:R-:W-:Y:S01]  /*80d0*/  NOP ;  /* 0x0000000000007918 */ /* 0x002fe20000000000 */
.L_x_122:
[----:B------:R-:W-:Y:S01]  /*80e0*/  ISETP.NE.AND P2, PT, R105, RZ, PT ;  /* 0x000000ff6900720c */ /* 0x000fe20003f45270 */
[----:B------:R-:W-:Y:S01]  /*80f0*/  FMUL R0, R52, R24 ;  /* 0x0000001834007220 */ /* 0x000fe20000400000 */
[----:B------:R-:W-:Y:S01]  /*8100*/  SHF.L.U32 R3, R60, 0x10, RZ ;  /* 0x000000103c037819 */ /* 0x000fe200000006ff */
[----:B------:R-:W-:Y:S01]  /*8110*/  FMUL R2, R52, R25 ;  /* 0x0000001934027220 */ /* 0x000fe20000400000 */
[----:B------:R-:W-:Y:S02]  /*8120*/  LOP3.LUT R20, R60, 0xffff0000, RZ, 0xc0, !PT ;  /* 0xffff00003c147812 */ /* 0x000fe400078ec0ff */
[----:B------:R-:W-:Y:S01]  /*8130*/  SHF.L.U32 R21, R61, 0x10, RZ ;  /* 0x000000103d157819 */ /* 0x000fe200000006ff */
[C---:B------:R-:W-:Y:S01]  /*8140*/  FFMA R0, R53.reuse, R3, R0 ;  /* 0x0000000335007223 */ /* 0x040fe20000000000 */
[----:B------:R-:W-:Y:S01]  /*8150*/  ISETP.NE.AND P1, PT, R98, R22, PT ;  /* 0x000000166200720c */ /* 0x000fe20003f25270 */
[C---:B------:R-:W-:Y:S01]  /*8160*/  FFMA R2, R53.reuse, R20, R2 ;  /* 0x0000001435027223 */ /* 0x040fe20000000002 */
[----:B------:R-:W-:Y:S01]  /*8170*/  MOV R20, UR57 ;  /* 0x0000003900147c02 */ /* 0x000fe20008000f00 */
[----:B------:R-:W-:Y:S01]  /*8180*/  FMUL R3, R52, R26 ;  /* 0x0000001a34037220 */ /* 0x000fe20000400000 */
[----:B------:R-:W-:Y:S02]  /*8190*/  SHF.L.U32 R22, R62, 0x10, RZ ;  /* 0x000000103e167819 */ /* 0x000fe400000006ff */
[----:B------:R-:W-:Y:S01]  /*81a0*/  @P2 LEA R20, R20, UR50, 0x3 ;  /* 0x0000003214142c11 */ /* 0x000fe2000f8e18ff */
[----:B------:R-:W-:Y:S01]  /*81b0*/  FFMA R3, R53, R21, R3 ;  /* 0x0000001535037223 */ /* 0x000fe20000000003 */
[----:B------:R-:W-:Y:S01]  /*81c0*/  F2FP.BF16.F32.PACK_AB R108, R2, R0 ;  /* 0x00000000026c723e */ /* 0x000fe200000010ff */
[C---:B------:R-:W-:Y:S01]  /*81d0*/  FMUL R0, R52.reuse, R27 ;  /* 0x0000001b34007220 */ /* 0x040fe20000400000 */
[----:B------:R-:W-:Y:S01]  /*81e0*/  LOP3.LUT R21, R61, 0xffff0000, RZ, 0xc0, !PT ;  /* 0xffff00003d157812 */ /* 0x000fe200078ec0ff */
[----:B------:R-:W-:Y:S01]  /*81f0*/  FMUL R2, R52, R28 ;  /* 0x0000001c34027220 */ /* 0x000fe20000400000 */
[----:B------:R-:W-:Y:S01]  /*8200*/  @P2 IADD3 R40, PT, PT, R20, 0x70, RZ ;  /* 0x0000007014282810 */ /* 0x000fe20007ffe0ff */
[----:B------:R-:W-:Y:S01]  /*8210*/  FMUL R20, R52, R29 ;  /* 0x0000001d34147220 */ /* 0x000fe20000400000 */
[----:B------:R-:W-:Y:S01]  /*8220*/  LOP3.LUT R23, R62, 0xffff0000, RZ, 0xc0, !PT ;  /* 0xffff00003e177812 */ /* 0x000fe200078ec0ff */
[C---:B------:R-:W-:Y:S01]  /*8230*/  FFMA R0, R53.reuse, R21, R0 ;  /* 0x0000001535007223 */ /* 0x040fe20000000000 */
[----:B------:R-:W-:Y:S01]  /*8240*/  MOV R106, UR37 ;  /* 0x00000025006a7c02 */ /* 0x000fe20008000f00 */
[C---:B------:R-:W-:Y:S01]  /*8250*/  FFMA R2, R53.reuse, R22, R2 ;  /* 0x0000001635027223 */ /* 0x040fe20000000002 */
[----:B------:R-:W-:Y:S01]  /*8260*/  LOP3.LUT R41, R66, 0xffff0000, RZ, 0xc0, !PT ;  /* 0xffff000042297812 */ /* 0x000fe200078ec0ff */
[----:B------:R-:W-:Y:S01]  /*8270*/  FFMA R20, R53, R23, R20 ;  /* 0x0000001735147223 */ /* 0x000fe20000000014 */
[----:B------:R-:W-:Y:S01]  /*8280*/  @P2 PRMT R106, R106, 0x654, R40 ;  /* 0x000006546a6a2816 */ /* 0x000fe20000000028 */
[C---:B------:R-:W-:Y:S01]  /*8290*/  FMUL R21, R52.reuse, R30 ;  /* 0x0000001e34157220 */ /* 0x040fe20000400000 */
[C---:B------:R-:W-:Y:S01]  /*82a0*/  SHF.L.U32 R23, R63.reuse, 0x10, RZ ;  /* 0x000000103f177819 */ /* 0x040fe200000006ff */
[----:B------:R-:W-:Y:S01]  /*82b0*/  FMUL R22, R52, R31 ;  /* 0x0000001f34167220 */ /* 0x000fe20000400000 */
[----:B------:R-:W-:Y:S02]  /*82c0*/  LOP3.LUT R40, R63, 0xffff0000, RZ, 0xc0, !PT ;  /* 0xffff00003f287812 */ /* 0x000fe400078ec0ff */
[----:B------:R-:W-:Y:S01]  /*82d0*/  F2FP.BF16.F32.PACK_AB R110, R20, R2 ;  /* 0x00000002146e723e */ /* 0x000fe200000010ff */
[C---:B------:R-:W-:Y:S01]  /*82e0*/  FFMA R21, R53.reuse, R23, R21 ;  /* 0x0000001735157223 */ /* 0x040fe20000000015 */
[----:B------:R-:W-:Y:S01]  /*82f0*/  F2FP.BF16.F32.PACK_AB R109, R0, R3 ;  /* 0x00000003006d723e */ /* 0x000fe200000010ff */
[----:B------:R-:W-:Y:S01]  /*8300*/  FFMA R22, R53, R40, R22 ;  /* 0x0000002835167223 */ /* 0x000fe20000000016 */
[----:B------:R-:W-:Y:S01]  /*8310*/  SHF.L.U32 R20, R64, 0x10, RZ ;  /* 0x0000001040147819 */ /* 0x000fe200000006ff */
[----:B------:R-:W-:Y:S01]  /*8320*/  FMUL R0, R52, R32 ;  /* 0x0000002034007220 */ /* 0x000fe20000400000 */
[----:B------:R-:W-:Y:S01]  /*8330*/  LOP3.LUT R23, R64, 0xffff0000, RZ, 0xc0, !PT ;  /* 0xffff000040177812 */ /* 0x000fe200078ec0ff */
[C---:B------:R-:W-:Y:S01]  /*8340*/  FMUL R2, R52.reuse, R33 ;  /* 0x0000002134027220 */ /* 0x040fe20000400000 */
[----:B------:R-:W-:Y:S01]  /*8350*/  SHF.L.U32 R40, R65, 0x10, RZ ;  /* 0x0000001041287819 */ /* 0x000fe200000006ff */
[----:B------:R-:W-:Y:S01]  /*8360*/  FMUL R3, R52, R34 ;  /* 0x0000002234037220 */ /* 0x000fe20000400000 */
[----:B------:R-:W-:Y:S01]  /*8370*/  F2FP.BF16.F32.PACK_AB R111, R22, R21 ;  /* 0x00000015166f723e */ /* 0x000fe200000010ff */
[----:B------:R-:W-:Y:S01]  /*8380*/  FFMA R0, R53, R20, R0 ;  /* 0x0000001435007223 */ /* 0x000fe20000000000 */
[----:B------:R-:W-:Y:S01]  /*8390*/  LOP3.LUT R42, R77, 0xffff0000, RZ, 0xc0, !PT ;  /* 0xffff00004d2a7812 */ /* 0x000fe200078ec0ff */
[----:B------:R-:W-:Y:S01]  /*83a0*/  FFMA R2, R53, R23, R2 ;  /* 0x0000001735027223 */ /* 0x000fe20000000002 */
[----:B------:R-:W-:Y:S01]  /*83b0*/  LOP3.LUT R23, R65, 0xffff0000, RZ, 0xc0, !PT ;  /* 0xffff000041177812 */ /* 0x000fe200078ec0ff */
[C---:B------:R-:W-:Y:S01]  /*83c0*/  FFMA R3, R53.reuse, R40, R3 ;  /* 0x0000002835037223 */ /* 0x040fe20000000003 */
[----:B------:R-:W-:Y:S01]  /*83d0*/  SHF.L.U32 R40, R66, 0x10, RZ ;  /* 0x0000001042287819 */ /* 0x000fe200000006ff */
[----:B------:R-:W-:Y:S01]  /*83e0*/  FMUL R20, R52, R35 ;  /* 0x0000002334147220 */ /* 0x000fe20000400000 */
[----:B------:R-:W-:Y:S01]  /*83f0*/  F2FP.BF16.F32.PACK_AB R112, R2, R0 ;  /* 0x000000000270723e */ /* 0x000fe200000010ff */
[----:B------:R-:W-:Y:S01]  /*8400*/  FMUL R21, R52, R36 ;  /* 0x0000002434157220 */ /* 0x000fe20000400000 */
[----:B------:R-:W-:Y:S01]  /*8410*/  SHF.L.U32 R54, R78, 0x10, RZ ;  /* 0x000000104e367819 */ /* 0x000fe200000006ff */
[----:B------:R-:W-:Y:S01]  /*8420*/  FMUL R22, R52, R37 ;  /* 0x0000002534167220 */ /* 0x000fe20000400000 */
[----:B------:R-:W-:Y:S01]  /*8430*/  LOP3.LUT R55, R78, 0xffff0000, RZ, 0xc0, !PT ;  /* 0xffff00004e377812 */ /* 0x000fe200078ec0ff */
[----:B------:R-:W-:Y:S01]  /*8440*/  FFMA R20, R53, R23, R20 ;  /* 0x0000001735147223 */ /* 0x000fe20000000014 */
[----:B------:R-:W-:Y:S01]  /*8450*/  SHF.L.U32 R23, R67, 0x10, RZ ;  /* 0x0000001043177819 */ /* 0x000fe200000006ff */
[----:B------:R-:W-:Y:S01]  /*8460*/  FFMA R21, R53, R40, R21 ;  /* 0x0000002835157223 */ /* 0x000fe20000000015 */
[----:B------:R-:W-:Y:S01]  /*8470*/  LOP3.LUT R40, R67, 0xffff0000, RZ, 0xc0, !PT ;  /* 0xffff000043287812 */ /* 0x000fe200078ec0ff */
[C---:B------:R-:W-:Y:S01]  /*8480*/  FFMA R22, R53.reuse, R41, R22 ;  /* 0x0000002935167223 */ /* 0x040fe20000000016 */
[----:B------:R-:W-:Y:S01]  /*8490*/  F2FP.BF16.F32.PACK_AB R113, R20, R3 ;  /* 0x000000031471723e */ /* 0x000fe200000010ff */
[----:B------:R-:W-:Y:S01]  /*84a0*/  FMUL R0, R52, R38 ;  /* 0x0000002634007220 */ /* 0x000fe20000400000 */
[----:B------:R-:W-:Y:S01]  /*84b0*/  LOP3.LUT R41, R74, 0xffff0000, RZ, 0xc0, !PT ;  /* 0xffff00004a297812 */ /* 0x000fe200078ec0ff */
[----:B------:R-:W-:Y:S01]  /*84c0*/  FMUL R2, R52, R39 ;  /* 0x0000002734027220 */ /* 0x000fe20000400000 */
[----:B------:R-:W-:Y:S01]  /*84d0*/  F2FP.BF16.F32.PACK_AB R114, R22, R21 ;  /* 0x000000151672723e */ /* 0x000fe200000010ff */
[----:B------:R1:W-:Y:S01]  /*84e0*/  @!P1 STS.128 [R104+UR50+0x1200], R108 ;  /* 0x0012006c68009988 */ /* 0x0003e20008000c32 */
[C---:B------:R-:W-:Y:S01]  /*84f0*/  SHF.L.U32 R22, R72.reuse, 0x10, RZ ;  /* 0x0000001048167819 */ /* 0x040fe200000006ff */
[C---:B------:R-:W-:Y:S01]  /*8500*/  FFMA R0, R53.reuse, R23, R0 ;  /* 0x0000001735007223 */ /* 0x040fe20000000000 */
[----:B------:R-:W-:Y:S01]  /*8510*/  LOP3.LUT R23, R72, 0xffff0000, RZ, 0xc0, !PT ;  /* 0xffff000048177812 */ /* 0x000fe200078ec0ff */
[----:B------:R-:W-:Y:S01]  /*8520*/  FFMA R2, R53, R40, R2 ;  /* 0x0000002835027223 */ /* 0x000fe20000000002 */
[----:B------:R-:W-:Y:S01]  /*8530*/  SHF.L.U32 R40, R73, 0x10, RZ ;  /* 0x0000001049287819 */ /* 0x000fe200000006ff */
[C---:B------:R-:W-:Y:S01]  /*8540*/  FMUL R3, R52.reuse, R4 ;  /* 0x0000000434037220 */ /* 0x040fe20000400000 */
[C---:B------:R-:W-:Y:S01]  /*8550*/  SHF.L.U32 R56, R79.reuse, 0x10, RZ ;  /* 0x000000104f387819 */ /* 0x040fe200000006ff */
[----:B------:R-:W-:Y:S01]  /*8560*/  FMUL R20, R52, R5 ;  /* 0x0000000534147220 */ /* 0x000fe20000400000 */
[----:B------:R-:W-:Y:S01]  /*8570*/  F2FP.BF16.F32.PACK_AB R115, R2, R0 ;  /* 0x000000000273723e */ /* 0x000fe200000010ff */
[----:B------:R-:W-:Y:S01]  /*8580*/  FMUL R21, R52, R6 ;  /* 0x0000000634157220 */ /* 0x000fe20000400000 */
[----:B------:R-:W-:Y:S01]  /*8590*/  LOP3.LUT R57, R79, 0xffff0000, RZ, 0xc0, !PT ;  /* 0xffff00004f397812 */ /* 0x000fe200078ec0ff */
[C---:B------:R-:W-:Y:S01]  /*85a0*/  FFMA R3, R53.reuse, R22, R3 ;  /* 0x0000001635037223 */ /* 0x040fe20000000003 */
[----:B------:R-:W-:Y:S01]  /*85b0*/  FFMA R20, R53, R23, R20 ;  /* 0x0000001735147223 */ /* 0x000fe20000000014 */
[----:B------:R1:W-:Y:S01]  /*85c0*/  @!P1 STS.128 [R103+0x1200], R112 ;  /* 0x0012007067009388 */ /* 0x0003e20000000c00 */
[----:B------:R-:W-:Y:S01]  /*85d0*/  LOP3.LUT R23, R73, 0xffff0000, RZ, 0xc0, !PT ;  /* 0xffff000049177812 */ /* 0x000fe200078ec0ff */
[C---:B------:R-:W-:Y:S01]  /*85e0*/  FFMA R21, R53.reuse, R40, R21 ;  /* 0x0000002835157223 */ /* 0x040fe20000000015 */
[----:B------:R-:W-:Y:S01]  /*85f0*/  SHF.L.U32 R40, R74, 0x10, RZ ;  /* 0x000000104a287819 */ /* 0x000fe200000006ff */
[----:B------:R-:W-:Y:S01]  /*8600*/  FMUL R0, R52, R7 ;  /* 0x0000000734007220 */ /* 0x000fe20000400000 */
[----:B------:R-:W-:Y:S01]  /*8610*/  F2FP.BF16.F32.PACK_AB R116, R20, R3 ;  /* 0x000000031474723e */ /* 0x000fe200000010ff */
[----:B------:R-:W-:Y:S01]  /*8620*/  FMUL R2, R52, R8 ;  /* 0x0000000834027220 */ /* 0x000fe20000400000 */
[----:B------:R-:W-:Y:S01]  /*8630*/  ISETP.NE.AND P0, PT, R98, RZ, PT ;  /* 0x000000ff6200720c */ /* 0x000fe20003f05270 */
[C---:B------:R-:W-:Y:S01]  /*8640*/  FMUL R22, R52.reuse, R9 ;  /* 0x0000000934167220 */ /* 0x040fe20000400000 */
[C---:B------:R-:W-:Y:S01]  /*8650*/  FFMA R0, R53.reuse, R23, R0 ;  /* 0x0000001735007223 */ /* 0x040fe20000000000 */
[----:B------:R-:W-:Y:S01]  /*8660*/  FFMA R2, R53, R40, R2 ;  /* 0x0000002835027223 */ /* 0x000fe20000000002 */
[C---:B------:R-:W-:Y:S01]  /*8670*/  SHF.L.U32 R23, R75.reuse, 0x10, RZ ;  /* 0x000000104b177819 */ /* 0x040fe200000006ff */
[C---:B------:R-:W-:Y:S01]  /*8680*/  FMUL R3, R52.reuse, R10 ;  /* 0x0000000a34037220 */ /* 0x040fe20000400000 */
[----:B------:R-:W-:Y:S01]  /*8690*/  LOP3.LUT R40, R75, 0xffff0000, RZ, 0xc0, !PT ;  /* 0xffff00004b287812 */ /* 0x000fe200078ec0ff */
[C---:B------:R-:W-:Y:S01]  /*86a0*/  FFMA R22, R53.reuse, R41, R22 ;  /* 0x0000002935167223 */ /* 0x040fe20000000016 */
[----:B------:R-:W-:Y:S01]  /*86b0*/  FMUL R20, R52, R11 ;  /* 0x0000000b34147220 */ /* 0x000fe20000400000 */
[C---:B------:R-:W-:Y:S01]  /*86c0*/  FFMA R3, R53.reuse, R23, R3 ;  /* 0x0000001735037223 */ /* 0x040fe20000000003 */
        /* <DEDUP_REMOVED lines=27> */
[----:B------:R-:W-:Y:S02]  /*8880*/  F2FP.BF16.F32.PACK_AB R23, R42, R41 ;  /* 0x000000292a17723e */ /* 0x000fe400000010ff */
[----:B------:R-:W-:Y:S02]  /*8890*/  LEA R0, R68, UR50, 0x3 ;  /* 0x0000003244007c11 */ /* 0x000fe4000f8e18ff */
[----:B------:R-:W-:Y:S01]  /*88a0*/  @P2 SHF.L.U32 R2, RZ, 0x1f, RZ ;  /* 0x0000001fff022819 */ /* 0x000fe200000006ff */
[----:B------:R1:W-:Y:S01]  /*88b0*/  @!P1 STS.128 [R103+0x1a00], R20 ;  /* 0x001a001467009388 */ /* 0x0003e20000000c00 */
[----:B------:R-:W-:Y:S01]  /*88c0*/  @!PT LDS RZ, [RZ] ;  /* 0x00000000fffff984 */ /* 0x000fe20000000800 */
[----:B------:R-:W-:Y:S01]  /*88d0*/  @!PT LDS RZ, [RZ] ;  /* 0x00000000fffff984 */ /* 0x000fe20000000800 */
[----:B------:R-:W-:Y:S01]  /*88e0*/  @!PT LDS RZ, [RZ] ;  /* 0x00000000fffff984 */ /* 0x000fe20000000800 */
[----:B------:R-:W-:Y:S01]  /*88f0*/  @!PT LDS RZ, [RZ] ;  /* 0x00000000fffff984 */ /* 0x000fe20000000800 */
[----:B------:R3:W-:Y:S07]  /*8900*/  MEMBAR.ALL.CTA ;  /* 0x0000000000007992 */ /* 0x0007ee0000008000 */
[----:B---3--:R-:W3:Y:S02]  /*8910*/  FENCE.VIEW.ASYNC.S ;  /* 0x00000000000073c6 */ /* 0x008ee40000000000 */
[----:B------:R-:W-:Y:S05]  /*8920*/  WARPSYNC.ALL ;  /* 0x0000000000007948 */ /* 0x000fea0003800000 */
[----:B------:R-:W-:Y:S01]  /*8930*/  BSSY.RECONVERGENT B0, `(.L_x_125) ;  /* 0x0000011000007945 */ /* 0x000fe20003800200 */
[----:B---3--:R-:W-:Y:S06]  /*8940*/  BAR.SYNC.DEFER_BLOCKING 0x1, 0x80 ;  /* 0x0042000000007b1d */ /* 0x008fec0000010000 */
[----:B------:R-:W-:Y:S05]  /*8950*/  @P0 BRA `(.L_x_126) ;  /* 0x0000000000380947 */ /* 0x000fea0003800000 */
[----:B------:R-:W-:Y:S02]  /*8960*/  UIADD3 UR12, UP0, UPT, UR58, 0xa80, URZ ;  /* 0x00000a803a0c7890 */ /* 0x000fe4000ff1e0ff */
[----:B------:R-:W-:Y:S02]  /*8970*/  UIADD3 UR10, UPT, UPT, UR42, 0x40, URZ ;  /* 0x000000402a0a7890 */ /* 0x000fe4000fffe0ff */
[----:B------:R-:W-:Y:S02]  /*8980*/  UIADD3 UR8, UPT, UPT, UR50, 0x1200, URZ ;  /* 0x0000120032087890 */ /* 0x000fe4000fffe0ff */
[----:B------:R-:W-:Y:S01]  /*8990*/  UIADD3.X UR13, UPT, UPT, URZ, UR59, URZ, UP0, !UPT ;  /* 0x0000003bff0d7290 */ /* 0x000fe200087fe4ff */
[----:B------:R-:W-:Y:S01]  /*89a0*/  UMOV UR9, UR41 ;  /* 0x0000002900097c82 */ /* 0x000fe20008000000 */
[----:B------:R-:W-:Y:S01]  /*89b0*/  UMOV UR11, UR36 ;  /* 0x00000024000b7c82 */ /* 0x000fe20008000000 */
[----:B------:R-:W-:Y:S02]  /*89c0*/  UIADD3 UR5, UPT, UPT, UR41, 0x40, URZ ;  /* 0x0000004029057890 */ /* 0x000fe4000fffe0ff */
[----:B------:R-:W-:Y:S01]  /*89d0*/  UIADD3 UR4, UPT, UPT, UR50, 0x1a00, URZ ;  /* 0x00001a0032047890 */ /* 0x000fe2000fffe0ff */
[----:B------:R-:W-:Y:S03]  /*89e0*/  UMOV UR7, UR36 ;  /* 0x0000002400077c82 */ /* 0x000fe60008000000 */
[----:B------:R3:W-:Y:S01]  /*89f0*/  UTMASTG.3D [UR8], [UR12] ;  /* 0x000000080c0073b5 */ /* 0x0007e20008010000 */
[----:B------:R-:W-:Y:S04]  /*8a00*/  UMOV UR6, UR10 ;  /* 0x0000000a00067c82 */ /* 0x000fe80008000000 */
[----:B------:R3:W-:Y:S01]  /*8a10*/  UTMASTG.3D [UR4], [UR12] ;  /* 0x000000040c0073b5 */ /* 0x0007e20008010000 */
[----:B------:R0:W-:Y:S01]  /*8a20*/  UTMACMDFLUSH ;  /* 0x00000000000079b7 */ /* 0x0001e20000000000 */
[----:B---3--:R-:W-:Y:S04]  /*8a30*/  DEPBAR.LE SB0, 0x1 ;  /* 0x000080400000791a */ /* 0x008fe80000000000 */
.L_x_126:
[----:B------:R-:W-:Y:S05]  /*8a40*/  BSYNC.RECONVERGENT B0 ;  /* 0x0000000000007941 */ /* 0x000fea0003800200 */
.L_x_125:
[----:B------:R-:W-:Y:S01]  /*8a50*/  BAR.SYNC.DEFER_BLOCKING 0x1, 0x80 ;  /* 0x0042000000007b1d */ /* 0x000fe20000010000 */
[----:B------:R-:W-:Y:S01]  /*8a60*/  UIADD3 UR43, UPT, UPT, UR57, 0x1, URZ ;  /* 0x00000001392b7890 */ /* 0x000fe2000fffe0ff */
[----:B-1----:R-:W-:Y:S01]  /*8a70*/  VIADD R23, R59, 0x10 ;  /* 0x000000103b177836 */ /* 0x002fe20000000000 */
[----:B------:R-:W-:Y:S02]  /*8a80*/  UIADD3 UR53, UPT, UPT, UR41, 0x10, URZ ;  /* 0x0000001029357890 */ /* 0x000fe4000fffe0ff */
[----:B------:R-:W-:Y:S02]  /*8a90*/  UISETP.NE.AND UP0, UPT, UR43, 0x4, UPT ;  /* 0x000000042b00788c */ /* 0x000fe4000bf05270 */
[----:B------:R-:W-:Y:S02]  /*8aa0*/  SHF.R.U32.HI R21, RZ, 0x15, R23 ;  /* 0x00000015ff157819 */ /* 0x000fe40000011617 */
[----:B------:R-:W-:Y:S02]  /*8ab0*/  USEL UR43, UR43, URZ, UP0 ;  /* 0x000000ff2b2b7287 */ /* 0x000fe40008000000 */
[----:B------:R-:W-:Y:S01]  /*8ac0*/  LOP3.LUT R22, R21, 0x3, RZ, 0xc0, !PT ;  /* 0x0000000315167812 */ /* 0x000fe200078ec0ff */
[----:B------:R1:W-:Y:S01]  /*8ad0*/  @P2 SYNCS.ARRIVE.TRANS64.RED.A1T0 RZ, [R106+URZ], RZ ;  /* 0x000000ff6aff29a7 */ /* 0x0003e200081004ff */
[----:B------:R-:W-:Y:S01]  /*8ae0*/  BSSY B1, `(.L_x_127) ;  /* 0x0000015000017945 */ /* 0x000fe20003800000 */
[----:B------:R-:W3:Y:S02]  /*8af0*/  @P2 SYNCS.PHASECHK.TRANS64.TRYWAIT P0, [R0+URZ+0x50], R2 ;  /* 0x00005002000025a7 */ /* 0x000ee400080011ff */
[----:B---3--:R-:W-:Y:S01]  /*8b00*/  @P2 SEL R70, RZ, 0x1, !P0 ;  /* 0x00000001ff462807 */ /* 0x008fe20004000000 */
[----:B-1----:R-:W-:Y:S06]  /*8b10*/  @!P2 BRA `(.L_x_128) ;  /* 0x000000000044a947 */ /* 0x002fec0003800000 */
[----:B------:R-:W-:Y:S01]  /*8b20*/  ISETP.NE.AND P1, PT, R71, RZ, PT ;  /* 0x000000ff4700720c */ /* 0x000fe20003f25270 */
[----:B------:R-:W-:Y:S01]  /*8b30*/  BSSY B0, `(.L_x_129) ;  /* 0x0000009000007945 */ /* 0x000fe20003800000 */
[----:B------:R-:W-:Y:S11]  /*8b40*/  ISETP.NE.AND P0, PT, R70, RZ, PT ;  /* 0x000000ff4600720c */ /* 0x000ff60003f05270 */
[----:B------:R-:W-:Y:S05]  /*8b50*/  @P1 IMAD R3, R68, 0x1000, R104 ;  /* 0x0000100044031824 */ /* 0x000fea00078e0268 */
[----:B------:R-:W-:Y:S05]  /*8b60*/  @P1 IADD3 R2, PT, PT, R3, UR50, RZ ;  /* 0x0000003203021c10 */ /* 0x000fea000fffe0ff */
[----:B------:R-:W-:Y:S01]  /*8b70*/  @P1 IMAD.IADD R2, R69, 0x1, R2 ;  /* 0x0000000145021824 */ /* 0x000fe200078e0202 */
[----:B------:R-:W-:Y:S06]  /*8b80*/  @P0 BRA `(.L_x_130) ;  /* 0x00000000000c0947 */ /* 0x000fec0003800000 */
[----:B------:R-:W-:Y:S04]  /*8b90*/  SHF.L.U32 R20, RZ, 0x1f, RZ ;  /* 0x0000001fff147819 */ /* 0x000fe800000006ff */
[----:B------:R-:W1:Y:S02]  /*8ba0*/  SYNCS.PHASECHK.TRANS64.TRYWAIT P0, [R0+URZ+0x50], R20 ;  /* 0x00005014000075a7 */ /* 0x000e6400080011ff */
[----:B-1----:R-:W-:Y:S05]  /*8bb0*/  @!P0 BRA `(.L_x_131) ;  /* 0x0000006400788947 */ /* 0x002fea0003800000 */
.L_x_130:
[----:B------:R-:W-:Y:S05]  /*8bc0*/  BSYNC B0 ;  /* 0x0000000000007941 */ /* 0x000fea0003800000 */
.L_x_129:
[----:B------:R-:W-:Y:S02]  /*8bd0*/  ISETP.NE.AND P0, PT, R71, RZ, PT ;  /* 0x000000ff4700720c */ /* 0x000fe40003f05270 */
[----:B------:R-:W-:Y:S11]  /*8be0*/  IADD3 R68, PT, PT, R68, 0x1, RZ ;  /* 0x0000000144447810 */ /* 0x000ff60007ffe0ff */
[----:B------:R3:W4:Y:S04]  /*8bf0*/  @P0 LDS.128 R60, [R3+UR50+0x200] ;  /* 0x00020032033c0984 */ /* 0x0007280008000c00 */
[----:B------:R3:W1:Y:S04]  /*8c00*/  @P0 LDS.128 R72, [R3+UR50+0xa00] ;  /* 0x000a003203480984 */ /* 0x0006680008000c00 */
[----:B------:R3:W1:Y:S04]  /*8c10*/  @P0 LDS.128 R64, [R2+0x200] ;  /* 0x0002000002400984 */ /* 0x0006680000000c00 */
[----:B------:R3:W1:Y:S02]  /*8c20*/  @P0 LDS.128 R76, [R2+0xa00] ;  /* 0x000a0000024c0984 */ /* 0x0006640000000c00 */
.L_x_128:
[----:B------:R-:W-:Y:S05]  /*8c30*/  BSYNC B1 ;  /* 0x0000000000017941 */ /* 0x000fea0003800000 */
.L_x_127:
[----:B------:R-:W-:Y:S11]  /*8c40*/  ISETP.NE.AND P0, PT, R98, R22, PT ;  /* 0x000000166200720c */ /* 0x000ff60003f05270 */
[----:B------:R-:W-:Y:S02]  /*8c50*/  @!UPT UIADD3 URZ, UPT, UPT, URZ, URZ, URZ ;  /* 0x000000fffffff290 */ /* 0x000fe4000fffe0ff */
[----:B------:R-:W-:Y:S05]  /*8c60*/  @P0 BRA `(.L_x_132) ;  /* 0x0000000000bc0947 */ /* 0x000fea0003800000 */
[----:B------:R-:W-:Y:S11]  /*8c70*/  LOP3.LUT P0, RZ, R21, 0x3, R99, 0x48, !PT ;  /* 0x0000000315ff7812 */ /* 0x000ff60007804863 */
[----:B------:R-:W-:Y:S02]  /*8c80*/  @!UPT UIADD3 URZ, UPT, UPT, URZ, URZ, URZ ;  /* 0x000000fffffff290 */ /* 0x000fe4000fffe0ff */
[----:B------:R-:W-:Y:S05]  /*8c90*/  @!P0 BRA `(.L_x_133) ;  /* 0x0000000000408947 */ /* 0x000fea0003800000 */
[----:B------:R-:W5:Y:S01]  /*8ca0*/  LDCU.64 UR8, c[0x4][0x70] ;  /* 0x01000e00ff0877ac */ /* 0x000f620008000a00 */
[----:B---3--:R-:W-:Y:S01]  /*8cb0*/  MOV R3, 0x0 ;  /* 0x0000000000037802 */ /* 0x008fe20000000f00 */
[----:B------:R-:W-:Y:S02]  /*8cc0*/  HFMA2 R12, -RZ, RZ, 0, 5.9604644775390625e-08 ;  /* 0x00000001ff0c7431 */ /* 0x000fe400000001ff */
[----:B------:R-:W-:Y:S02]  /*8cd0*/  IMAD.MOV.U32 R8, RZ, RZ, 0x192 ;  /* 0x00000192ff087424 */ /* 0x000fe400078e00ff */
[----:B------:R-:W-:Y:S01]  /*8ce0*/  IMAD.MOV.U32 R13, RZ, RZ, RZ ;  /* 0x000000ffff0d7224 */ /* 0x000fe200078e00ff */
[----:B------:R-:W3:Y:S01]  /*8cf0*/  LDCU.64 UR6, c[0x4][0x78] ;  /* 0x01000f00ff0677ac */ /* 0x000ee20008000a00 */
[----:B------:R-:W1:Y:S01]  /*8d00*/  LDC.64 R2, c[0x4][R3] ;  /* 0x0100000003027b82 */ /* 0x000e620000000a00 */
[----:B------:R-:W2:Y:S01]  /*8d10*/  LDCU.64 UR4, c[0x4][0x10] ;  /* 0x01000200ff0477ac */ /* 0x000ea20008000a00 */
[----:B-----5:R-:W-:Y:S01]  /*8d20*/  MOV R5, UR9 ;  /* 0x0000000900057c02 */ /* 0x020fe20008000f00 */
[----:B------:R-:W-:Y:S01]  /*8d30*/  IMAD.U32 R4, RZ, RZ, UR8 ;  /* 0x00000008ff047e24 */ /* 0x000fe2000f8e00ff */
[----:B---3--:R-:W-:Y:S01]  /*8d40*/  MOV R7, UR7 ;  /* 0x0000000700077c02 */ /* 0x008fe20008000f00 */
[----:B------:R-:W-:Y:S01]  /*8d50*/  IMAD.U32 R6, RZ, RZ, UR6 ;  /* 0x00000006ff067e24 */ /* 0x000fe2000f8e00ff */
[----:B--2---:R-:W-:Y:S01]  /*8d60*/  MOV R11, UR5 ;  /* 0x00000005000b7c02 */ /* 0x004fe20008000f00 */
[----:B------:R-:W-:Y:S02]  /*8d70*/  IMAD.U32 R10, RZ, RZ, UR4 ;  /* 0x00000004ff0a7e24 */ /* 0x000fe4000f8e00ff */
[----:B-1----:R-:W-:Y:S07]  /*8d80*/  LEPC R20, `(.L_x_133) ;  /* 0x000000001014794e */ /* 0x002fee0000000000 */
[----:B----4-:R-:W-:Y:S05]  /*8d90*/  CALL.ABS.NOINC R2 ;  /* 0x0000000002007343 */ /* 0x010fea0003c00000 */
.L_x_133:
[----:B------:R-:W-:Y:S05]  /*8da0*/  WARPSYNC.ALL ;  /* 0x0000000000007948 */ /* 0x000fea0003800000 */
[C---:B------:R-:W-:Y:S01]  /*8db0*/  R2UR UR4, R23.reuse ;  /* 0x00000000170472ca */ /* 0x040fe200000e0000 */
[----:B-1----:R-:W-:Y:S05]  /*8dc0*/  VIADD R0, R23, 0x40 ;  /* 0x0000004017007836 */ /* 0x002fea0000000000 */
[----:B------:R-:W-:Y:S04]  /*8dd0*/  SHF.R.U32.HI R0, RZ, 0x15, R0 ;  /* 0x00000015ff007819 */ /* 0x000fe80000011600 */
[----:B------:R-:W-:Y:S03]  /*8de0*/  LOP3.LUT P0, RZ, R0, 0x3, R99, 0x48, !PT ;  /* 0x0000000300ff7812 */ /* 0x000fe60007804863 */
[----:B------:R-:W1:Y:S10]  /*8df0*/  LDTM.x16 R24, tmem[UR4] ;  /* 0x00000004001879ee */ /* 0x000e740008240000 */
[----:B-1----:R-:W-:Y:S05]  /*8e00*/  @!P0 BRA `(.L_x_134) ;  /* 0x0000000000408947 */ /* 0x002fea0003800000 */
[----:B------:R-:W1:Y:S01]  /*8e10*/  LDCU.64 UR8, c[0x4][0x70] ;  /* 0x01000e00ff0877ac */ /* 0x000e620008000a00 */
[----:B---3--:R-:W-:Y:S01]  /*8e20*/  MOV R3, 0x0 ;  /* 0x0000000000037802 */ /* 0x008fe20000000f00 */
[----:B------:R-:W-:Y:S02]  /*8e30*/  HFMA2 R12, -RZ, RZ, 0, 5.9604644775390625e-08 ;  /* 0x00000001ff0c7431 */ /* 0x000fe400000001ff */
[----:B------:R-:W-:Y:S02]  /*8e40*/  IMAD.MOV.U32 R8, RZ, RZ, 0x192 ;  /* 0x00000192ff087424 */ /* 0x000fe400078e00ff */
[----:B------:R-:W-:Y:S01]  /*8e50*/  IMAD.MOV.U32 R13, RZ, RZ, RZ ;  /* 0x000000ffff0d7224 */ /* 0x000fe200078e00ff */
[----:B------:R-:W3:Y:S01]  /*8e60*/  LDCU.64 UR6, c[0x4][0x78] ;  /* 0x01000f00ff0677ac */ /* 0x000ee20008000a00 */
[----:B------:R-:W2:Y:S01]  /*8e70*/  LDC.64 R2, c[0x4][R3] ;  /* 0x0100000003027b82 */ /* 0x000ea20000000a00 */
        /* <DEDUP_REMOVED lines=9> */
.L_x_134:
[----:B------:R-:W-:Y:S05]  /*8f10*/  WARPSYNC.ALL ;  /* 0x0000000000007948 */ /* 0x000fea0003800000 */
[----:B------:R-:W-:Y:S11]  /*8f20*/  R2UR UR4, R23 ;  /* 0x00000000170472ca */ /* 0x000ff600000e0000 */
[----:B------:R-:W-:Y:S02]  /*8f30*/  @!UPT UIADD3 URZ, UPT, UPT, URZ, URZ, URZ ;  /* 0x000000fffffff290 */ /* 0x000fe4000fffe0ff */
[----:B------:R-:W1:Y:S02]  /*8f40*/  LDTM.x16 R4, tmem[UR4+0x40] ;  /* 0x00004004000479ee */ /* 0x000e640008240000 */
[----:B-1----:R-:W-:Y:S01]  /*8f50*/  NOP ;  /* 0x0000000000007918 */ /* 0x002fe20000000000 */
.L_x_132:
[----:B------:R-:W-:Y:S01]  /*8f60*/  ISETP.NE.AND P2, PT, R105, RZ, PT ;  /* 0x000000ff6900720c */ /* 0x000fe20003f45270 */
[----:B-1----:R-:W-:Y:S01]  /*8f70*/  FMUL R0, R52, R24 ;  /* 0x0000001834007220 */ /* 0x002fe20000400000 */
[----:B---34-:R-:W-:Y:S01]  /*8f80*/  SHF.L.U32 R3, R60, 0x10, RZ ;  /* 0x000000103c037819 */ /* 0x018fe200000006ff */
        /* <DEDUP_REMOVED lines=146> */
.L_x_136:
[----:B------:R-:W-:Y:S05]  /*98b0*/  BSYNC.RECONVERGENT B0 ;  /* 0x0000000000007941 */ /* 0x000fea0003800200 */
.L_x_135:
[----:B------:R-:W-:Y:S01]  /*98c0*/  BAR.SYNC.DEFER_BLOCKING 0x1, 0x80 ;  /* 0x0042000000007b1d */ /* 0x000fe20000010000 */
[----:B------:R-:W-:Y:S04]  /*98d0*/  UIADD3 UR40, UPT, UPT, UR43, 0x1, URZ ;  /* 0x000000012b287890 */ /* 0x000fe8000fffe0ff */
[----:B------:R-:W-:Y:S04]  /*98e0*/  UISETP.NE.AND UP0, UPT, UR40, 0x4, UPT ;  /* 0x000000042800788c */ /* 0x000fe8000bf05270 */
[----:B------:R-:W-:Y:S01]  /*98f0*/  USEL UR40, UR40, URZ, UP0 ;  /* 0x000000ff28287287 */ /* 0x000fe20008000000 */
[----:B------:R3:W-:Y:S01]  /*9900*/  @P2 SYNCS.ARRIVE.TRANS64.RED.A1T0 RZ, [R106+URZ], RZ ;  /* 0x000000ff6aff29a7 */ /* 0x0007e200081004ff */
[----:B------:R-:W-:Y:S01]  /*9910*/  BSSY B1, `(.L_x_137) ;  /* 0x000001a000017945 */ /* 0x000fe20003800000 */
[----:B------:R-:W4:Y:S01]  /*9920*/  @P2 SYNCS.PHASECHK.TRANS64.TRYWAIT P0, [R0+URZ+0x50], R2 ;  /* 0x00005002000025a7 */ /* 0x000f2200080011ff */
[----:B---3--:R-:W-:Y:S01]  /*9930*/  HFMA2 R106, -RZ, RZ, 0, 0 ;  /* 0x00000000ff6a7431 */ /* 0x008fe200000001ff */
[----:B----4-:R-:W-:Y:S01]  /*9940*/  @P2 SEL R70, RZ, 0x1, !P0 ;  /* 0x00000001ff462807 */ /* 0x010fe20004000000 */
[----:B------:R-:W-:Y:S06]  /*9950*/  @!P2 BRA `(.L_x_138) ;  /* 0x000000000054a947 */ /* 0x000fec0003800000 */
[----:B------:R-:W-:Y:S01]  /*9960*/  ISETP.NE.AND P1, PT, R71, RZ, PT ;  /* 0x000000ff4700720c */ /* 0x000fe20003f25270 */
[----:B------:R-:W-:Y:S01]  /*9970*/  BSSY B0, `(.L_x_139) ;  /* 0x0000009000007945 */ /* 0x000fe20003800000 */
[----:B------:R-:W-:Y:S11]  /*9980*/  ISETP.NE.AND P0, PT, R70, RZ, PT ;  /* 0x000000ff4600720c */ /* 0x000ff60003f05270 */
[----:B------:R-:W-:Y:S05]  /*9990*/  @P1 IMAD R3, R68, 0x1000, R104 ;  /* 0x0000100044031824 */ /* 0x000fea00078e0268 */
[----:B------:R-:W-:Y:S05]  /*99a0*/  @P1 IADD3 R2, PT, PT, R3, UR50, RZ ;  /* 0x0000003203021c10 */ /* 0x000fea000fffe0ff */
[----:B------:R-:W-:Y:S01]  /*99b0*/  @P1 IMAD.IADD R2, R69, 0x1, R2 ;  /* 0x0000000145021824 */ /* 0x000fe200078e0202 */
[----:B------:R-:W-:Y:S06]  /*99c0*/  @P0 BRA `(.L_x_140) ;  /* 0x00000000000c0947 */ /* 0x000fec0003800000 */
[----:B-1----:R-:W-:Y:S04]  /*99d0*/  SHF.L.U32 R20, RZ, 0x1f, RZ ;  /* 0x0000001fff147819 */ /* 0x002fe800000006ff */
[----:B------:R-:W1:Y:S02]  /*99e0*/  SYNCS.PHASECHK.TRANS64.TRYWAIT P0, [R0+URZ+0x50], R20 ;  /* 0x00005014000075a7 */ /* 0x000e6400080011ff */
[----:B-1----:R-:W-:Y:S05]  /*99f0*/  @!P0 BRA `(.L_x_141) ;  /* 0x0000005400fc8947 */ /* 0x002fea0003800000 */
.L_x_140:
[----:B------:R-:W-:Y:S05]  /*9a00*/  BSYNC B0 ;  /* 0x0000000000007941 */ /* 0x000fea0003800000 */
.L_x_139:
[----:B------:R-:W-:Y:S01]  /*9a10*/  ISETP.NE.AND P0, PT, R71, RZ, PT ;  /* 0x000000ff4700720c */ /* 0x000fe20003f05270 */
[----:B------:R-:W-:Y:S11]  /*9a20*/  VIADD R68, R68, 0x1 ;  /* 0x0000000144447836 */ /* 0x000ff60000000000 */
[----:B------:R-:W-:Y:S01]  /*9a30*/  @!UPT UIADD3 URZ, UPT, UPT, URZ, URZ, URZ ;  /* 0x000000fffffff290 */ /* 0x000fe2000fffe0ff */
[----:B------:R3:W4:Y:S04]  /*9a40*/  @P0 LDS.128 R60, [R3+UR50+0x200] ;  /* 0x00020032033c0984 */ /* 0x0007280008000c00 */
[----:B------:R3:W1:Y:S04]  /*9a50*/  @P0 LDS.128 R72, [R3+UR50+0xa00] ;  /* 0x000a003203480984 */ /* 0x0006680008000c00 */
[----:B------:R3:W1:Y:S04]  /*9a60*/  @P0 LDS.128 R64, [R2+0x200] ;  /* 0x0002000002400984 */ /* 0x0006680000000c00 */
[----:B------:R3:W1:Y:S01]  /*9a70*/  @P0 LDS.128 R76, [R2+0xa00] ;  /* 0x000a0000024c0984 */ /* 0x0006620000000c00 */
[C---:B------:R-:W-:Y:S04]  /*9a80*/  ISETP.NE.AND P0, PT, R68.reuse, 0x4, PT ;  /* 0x000000044400780c */ /* 0x040fe80003f05270 */
[----:B------:R-:W-:Y:S02]  /*9a90*/  SEL R68, R68, RZ, P0 ;  /* 0x000000ff44447207 */ /* 0x000fe40000000000 */
[----:B------:R-:W-:Y:S02]  /*9aa0*/  SEL R106, RZ, 0x1, P0 ;  /* 0x00000001ff6a7807 */ /* 0x000fe40000000000 */
.L_x_138:
[----:B------:R-:W-:Y:S05]  /*9ab0*/  BSYNC B1 ;  /* 0x0000000000017941 */ /* 0x000fea0003800000 */
.L_x_137:
[----:B---3--:R-:W-:Y:S05]  /*9ac0*/  VIADD R3, R59, 0x400010 ;  /* 0x004000103b037836 */ /* 0x008fea0000000000 */
[----:B-1----:R-:W-:Y:S04]  /*9ad0*/  SHF.R.U32.HI R0, RZ, 0x15, R3 ;  /* 0x00000015ff007819 */ /* 0x002fe80000011603 */
        /* <DEDUP_REMOVED lines=23> */
.L_x_143:
        /* <DEDUP_REMOVED lines=23> */
.L_x_144:
[----:B------:R-:W-:Y:S05]  /*9dc0*/  WARPSYNC.ALL ;  /* 0x0000000000007948 */ /* 0x000fea0003800000 */
[----:B------:R-:W-:Y:S11]  /*9dd0*/  R2UR UR4, R2 ;  /* 0x00000000020472ca */ /* 0x000ff600000e0000 */
[----:B------:R-:W-:Y:S02]  /*9de0*/  @!UPT UIADD3 URZ, UPT, UPT, URZ, URZ, URZ ;  /* 0x000000fffffff290 */ /* 0x000fe4000fffe0ff */
[----:B------:R-:W1:Y:S02]  /*9df0*/  LDTM.x16 R4, tmem[UR4+0x40] ;  /* 0x00004004000479ee */ /* 0x000e640008240000 */
[----:B-1----:R-:W-:Y:S01]  /*9e00*/  NOP ;  /* 0x0000000000007918 */ /* 0x002fe20000000000 */
.L_x_142:
[----:B------:R-:W-:Y:S01]  /*9e10*/  ISETP.NE.AND P2, PT, R105, RZ, PT ;  /* 0x000000ff6900720c */ /* 0x000fe20003f45270 */
[----:B------:R-:W-:Y:S01]  /*9e20*/  FMUL R0, R52, R24 ;  /* 0x0000001834007220 */ /* 0x000fe20000400000 */
[----:B----4-:R-:W-:Y:S01]  /*9e30*/  SHF.L.U32 R3, R60, 0x10, RZ ;  /* 0x000000103c037819 */ /* 0x010fe200000006ff */
        /* <DEDUP_REMOVED lines=121> */
[----:B------:R-:W-:Y:S01]  /*a5d0*/  @P2 SHF.L.U32 R2, R106, 0x1f, RZ ;  /* 0x0000001f6a022819 */ /* 0x000fe200000006ff */
        /* <DEDUP_REMOVED lines=16> */
[----:B------:R-:W-:Y:S02]  /*a6e0*/  UIADD3 UR5, UPT, UPT, UR41, 0x50, URZ ;  /* 0x0000005029057890 */ /* 0x000fe4000fffe0ff */
[----:B------:R-:W-:Y:S01]  /*a6f0*/  UIADD3 UR4, UPT, UPT, UR50, 0x3a00, URZ ;  /* 0x00003a0032047890 */ /* 0x000fe2000fffe0ff */
[----:B------:R-:W-:Y:S01]  /*a700*/  UMOV UR7, UR36 ;  /* 0x0000002400077c82 */ /* 0x000fe20008000000 */
[----:B------:R-:W-:Y:S03]  /*a710*/  UMOV UR6, UR54 ;  /* 0x0000003600067c82 */ /* 0x000fe60008000000 */
[----:B------:R3:W-:Y:S04]  /*a720*/  UTMASTG.3D [UR52], [UR8] ;  /* 0x00000034080073b5 */ /* 0x0007e80008010000 */
[----:B------:R3:W-:Y:S01]  /*a730*/  UTMASTG.3D [UR4], [UR8] ;  /* 0x00000004080073b5 */ /* 0x0007e20008010000 */
[----:B------:R0:W-:Y:S01]  /*a740*/  UTMACMDFLUSH ;  /* 0x00000000000079b7 */ /* 0x0001e20000000000 */
[----:B---3--:R-:W-:Y:S04]  /*a750*/  DEPBAR.LE SB0, 0x1 ;  /* 0x000080400000791a */ /* 0x008fe80000000000 */
.L_x_146:
[----:B------:R-:W-:Y:S05]  /*a760*/  BSYNC.RECONVERGENT B0 ;  /* 0x0000000000007941 */ /* 0x000fea0003800200 */
.L_x_145:
        /* <DEDUP_REMOVED lines=20> */
[----:B------:R-:W-:Y:S04]  /*a8b0*/  SHF.L.U32 R20, R106, 0x1f, RZ ;  /* 0x0000001f6a147819 */ /* 0x000fe800000006ff */
[----:B------:R-:W1:Y:S02]  /*a8c0*/  SYNCS.PHASECHK.TRANS64.TRYWAIT P0, [R0+URZ+0x50], R20 ;  /* 0x00005014000075a7 */ /* 0x000e6400080011ff */
[----:B-1----:R-:W-:Y:S05]  /*a8d0*/  @!P0 BRA `(.L_x_151) ;  /* 0x0000004800588947 */ /* 0x002fea0003800000 */
.L_x_150:
[----:B------:R-:W-:Y:S05]  /*a8e0*/  BSYNC B0 ;  /* 0x0000000000007941 */ /* 0x000fea0003800000 */
.L_x_149:
[----:B------:R-:W-:Y:S01]  /*a8f0*/  ISETP.NE.AND P0, PT, R71, RZ, PT ;  /* 0x000000ff4700720c */ /* 0x000fe20003f05270 */
[----:B------:R-:W-:Y:S11]  /*a900*/  VIADD R68, R68, 0x1 ;  /* 0x0000000144447836 */ /* 0x000ff60000000000 */
[----:B------:R-:W-:Y:S01]  /*a910*/  @!UPT UIADD3 URZ, UPT, UPT, URZ, URZ, URZ ;  /* 0x000000fffffff290 */ /* 0x000fe2000fffe0ff */
[----:B------:R3:W4:Y:S04]  /*a920*/  @P0 LDS.128 R60, [R3+UR50+0x200] ;  /* 0x00020032033c0984 */ /* 0x0007280008000c00 */
[----:B------:R3:W2:Y:S04]  /*a930*/  @P0 LDS.128 R72, [R3+UR50+0xa00] ;  /* 0x000a003203480984 */ /* 0x0006a80008000c00 */
[----:B------:R3:W2:Y:S04]  /*a940*/  @P0 LDS.128 R64, [R2+0x200] ;  /* 0x0002000002400984 */ /* 0x0006a80000000c00 */
[----:B------:R3:W2:Y:S01]  /*a950*/  @P0 LDS.128 R76, [R2+0xa00] ;  /* 0x000a0000024c0984 */ /* 0x0006a20000000c00 */
[C---:B------:R-:W-:Y:S04]  /*a960*/  ISETP.NE.AND P0, PT, R68.reuse, 0x4, PT ;  /* 0x000000044400780c */ /* 0x040fe80003f05270 */
[----:B-1----:R-:W-:Y:S02]  /*a970*/  SEL R0, RZ, 0x1, P0 ;  /* 0x00000001ff007807 */ /* 0x002fe40000000000 */
[----:B------:R-:W-:Y:S02]  /*a980*/  SEL R68, R68, RZ, P0 ;  /* 0x000000ff44447207 */ /* 0x000fe40000000000 */
[----:B------:R-:W-:Y:S02]  /*a990*/  LOP3.LUT R106, R106, R0, RZ, 0x3c, !PT ;  /* 0x000000006a6a7212 */ /* 0x000fe400078e3cff */
.L_x_148:
[----:B------:R-:W-:Y:S05]  /*a9a0*/  BSYNC B1 ;  /* 0x0000000000017941 */ /* 0x000fea0003800000 */
.L_x_147:
[----:B------:R-:W-:Y:S11]  /*a9b0*/  ISETP.NE.AND P0, PT, R98, R22, PT ;  /* 0x000000166200720c */ /* 0x000ff60003f05270 */
[----:B------:R-:W-:Y:S02]  /*a9c0*/  @!UPT UIADD3 URZ, UPT, UPT, URZ, URZ, URZ ;  /* 0x000000fffffff290 */ /* 0x000fe4000fffe0ff */
[----:B------:R-:W-:Y:S05]  /*a9d0*/  @P0 BRA `(.L_x_152) ;  /* 0x0000000000bc0947 */ /* 0x000fea0003800000 */
[----:B------:R-:W-:Y:S11]  /*a9e0*/  LOP3.LUT P0, RZ, R21, 0x3, R99, 0x48, !PT ;  /* 0x0000000315ff7812 */ /* 0x000ff60007804863 */
[----:B------:R-:W-:Y:S02]  /*a9f0*/  @!UPT UIADD3 URZ, UPT, UPT, URZ, URZ, URZ ;  /* 0x000000fffffff290 */ /* 0x000fe4000fffe0ff */
[----:B------:R-:W-:Y:S05]  /*aa00*/  @!P0 BRA `(.L_x_153) ;  /* 0x0000000000408947 */ /* 0x000fea0003800000 */
        /* <DEDUP_REMOVED lines=16> */
.L_x_153:
        /* <DEDUP_REMOVED lines=23> */
.L_x_154:
[----:B------:R-:W-:Y:S05]  /*ac80*/  WARPSYNC.ALL ;  /* 0x0000000000007948 */ /* 0x000fea0003800000 */
[----:B------:R-:W-:Y:S11]  /*ac90*/  R2UR UR4, R23 ;  /* 0x00000000170472ca */ /* 0x000ff600000e0000 */
[----:B------:R-:W-:Y:S02]  /*aca0*/  @!UPT UIADD3 URZ, UPT, UPT, URZ, URZ, URZ ;  /* 0x000000fffffff290 */ /* 0x000fe4000fffe0ff */
[----:B------:R-:W1:Y:S02]  /*acb0*/  LDTM.x16 R4, tmem[UR4+0x40] ;  /* 0x00004004000479ee */ /* 0x000e640008240000 */
[----:B-1----:R-:W-:Y:S01]  /*acc0*/  NOP ;  /* 0x0000000000007918 */ /* 0x002fe20000000000 */
.L_x_152:
[----:B------:R-:W-:Y:S01]  /*acd0*/  ISETP.NE.AND P2, PT, R105, RZ, PT ;  /* 0x000000ff6900720c */ /* 0x000fe20003f45270 */
[----:B------:R-:W-:Y:S01]  /*ace0*/  FMUL R0, R52, R24 ;  /* 0x0000001834007220 */ /* 0x000fe20000400000 */
        /* <DEDUP_REMOVED lines=22> */
[----:B--2---:R-:W-:Y:S01]  /*ae50*/  LOP3.LUT R41, R66, 0xffff0000, RZ, 0xc0, !PT ;  /* 0xffff000042297812 */ /* 0x004fe200078ec0ff */
        /* <DEDUP_REMOVED lines=106> */
[----:B--2---:R-:W2:Y:S02]  /*b500*/  FENCE.VIEW.ASYNC.S ;  /* 0x00000000000073c6 */ /* 0x004ea40000000000 */
[----:B------:R-:W-:Y:S05]  /*b510*/  WARPSYNC.ALL ;  /* 0x0000000000007948 */ /* 0x000fea0003800000 */
[----:B------:R-:W-:Y:S01]  /*b520*/  BSSY.RECONVERGENT B0, `(.L_x_155) ;  /* 0x0000012000007945 */ /* 0x000fe20003800200 */
[----:B--2---:R-:W-:Y:S06]  /*b530*/  BAR.SYNC.DEFER_BLOCKING 0x1, 0x80 ;  /* 0x0042000000007b1d */ /* 0x004fec0000010000 */
[----:B------:R-:W-:Y:S05]  /*b540*/  @P0 BRA `(.L_x_156) ;  /* 0x00000000003c0947 */ /* 0x000fea0003800000 */
[----:B------:R-:W-:Y:S02]  /*b550*/  UIADD3 UR4, UPT, UPT, UR50, 0x200, URZ ;  /* 0x0000020032047890 */ /* 0x000fe4000fffe0ff */
[----:B------:R-:W-:Y:S01]  /*b560*/  UIADD3 UR8, UP0, UPT, UR58, 0xa80, URZ ;  /* 0x00000a803a087890 */ /* 0x000fe2000ff1e0ff */
[----:B------:R-:W-:Y:S01]  /*b570*/  UMOV UR54, UR42 ;  /* 0x0000002a00367c82 */ /* 0x000fe20008000000 */
[----:B------:R-:W-:Y:S02]  /*b580*/  UMOV UR55, UR36 ;  /* 0x0000002400377c82 */ /* 0x000fe40008000000 */
[----:B------:R-:W-:Y:S01]  /*b590*/  MOV R88, UR4 ;  /* 0x0000000400587c02 */ /* 0x000fe20008000f00 */
[----:B------:R-:W-:Y:S02]  /*b5a0*/  UIADD3.X UR9, UPT, UPT, URZ, UR59, URZ, UP0, !UPT ;  /* 0x0000003bff097290 */ /* 0x000fe400087fe4ff */
[----:B------:R-:W-:Y:S01]  /*b5b0*/  UIADD3 UR5, UPT, UPT, UR41, 0x60, URZ ;  /* 0x0000006029057890 */ /* 0x000fe2000fffe0ff */
[----:B------:R-:W-:Y:S01]  /*b5c0*/  R2UR UR52, R88 ;  /* 0x00000000583472ca */ /* 0x000fe200000e0000 */
[----:B------:R-:W-:Y:S01]  /*b5d0*/  UIADD3 UR4, UPT, UPT, UR50, 0xa00, URZ ;  /* 0x00000a0032047890 */ /* 0x000fe2000fffe0ff */
[----:B------:R-:W-:Y:S01]  /*b5e0*/  UMOV UR6, UR42 ;  /* 0x0000002a00067c82 */ /* 0x000fe20008000000 */
[----:B------:R-:W-:Y:S10]  /*b5f0*/  UMOV UR7, UR36 ;  /* 0x0000002400077c82 */ /* 0x000ff40008000000 */
[----:B------:R2:W-:Y:S01]  /*b600*/  UTMASTG.3D [UR52], [UR8] ;  /* 0x00000034080073b5 */ /* 0x0005e20008010000 */
[----:B------:R2:W-:Y:S01]  /*b610*/  UTMASTG.3D [UR4], [UR8] ;  /* 0x00000004080073b5 */ /* 0x0005e20008010000 */
[----:B------:R0:W-:Y:S01]  /*b620*/  UTMACMDFLUSH ;  /* 0x00000000000079b7 */ /* 0x0001e20000000000 */
[----:B--2---:R-:W-:Y:S04]  /*b630*/  DEPBAR.LE SB0, 0x1 ;  /* 0x000080400000791a */ /* 0x004fe80000000000 */
.L_x_156:
[----:B------:R-:W-:Y:S05]  /*b640*/  BSYNC.RECONVERGENT B0 ;  /* 0x0000000000007941 */ /* 0x000fea0003800200 */
.L_x_155:
[----:B------:R-:W-:Y:S01]  /*b650*/  BAR.SYNC.DEFER_BLOCKING 0x1, 0x80 ;  /* 0x0042000000007b1d */ /* 0x000fe20000010000 */
[----:B------:R-:W-:Y:S04]  /*b660*/  UIADD3 UR40, UPT, UPT, UR43, 0x1, URZ ;  /* 0x000000012b287890 */ /* 0x000fe8000fffe0ff */
[----:B------:R-:W-:Y:S04]  /*b670*/  UISETP.NE.AND UP0, UPT, UR40, 0x4, UPT ;  /* 0x000000042800788c */ /* 0x000fe8000bf05270 */
[----:B------:R-:W-:Y:S01]  /*b680*/  USEL UR40, UR40, URZ, UP0 ;  /* 0x000000ff28287287 */ /* 0x000fe20008000000 */
[----:B------:R2:W-:Y:S01]  /*b690*/  @P2 SYNCS.ARRIVE.TRANS64.RED.A1T0 RZ, [R107+URZ], RZ ;  /* 0x000000ff6bff29a7 */ /* 0x0005e200081004ff */
[----:B------:R-:W-:Y:S01]  /*b6a0*/  BSSY B1, `(.L_x_157) ;  /* 0x000001a000017945 */ /* 0x000fe20003800000 */
[----:B------:R-:W3:Y:S02]  /*b6b0*/  @P2 SYNCS.PHASECHK.TRANS64.TRYWAIT P0, [R0+URZ+0x50], R2 ;  /* 0x00005002000025a7 */ /* 0x000ee400080011ff */
[----:B---3--:R-:W-:Y:S01]  /*b6c0*/  @P2 SEL R70, RZ, 0x1, !P0 ;  /* 0x00000001ff462807 */ /* 0x008fe20004000000 */
[----:B--2---:R-:W-:Y:S06]  /*b6d0*/  @!P2 BRA `(.L_x_158) ;  /* 0x000000000058a947 */ /* 0x004fec0003800000 */
[----:B------:R-:W-:Y:S01]  /*b6e0*/  ISETP.NE.AND P1, PT, R71, RZ, PT ;  /* 0x000000ff4700720c */ /* 0x000fe20003f25270 */
[----:B------:R-:W-:Y:S01]  /*b6f0*/  BSSY B0, `(.L_x_159) ;  /* 0x0000009000007945 */ /* 0x000fe20003800000 */
[----:B------:R-:W-:Y:S11]  /*b700*/  ISETP.NE.AND P0, PT, R70, RZ, PT ;  /* 0x000000ff4600720c */ /* 0x000ff60003f05270 */
[----:B------:R-:W-:Y:S05]  /*b710*/  @P1 IMAD R3, R68, 0x1000, R104 ;  /* 0x0000100044031824 */ /* 0x000fea00078e0268 */
[----:B------:R-:W-:Y:S05]  /*b720*/  @P1 IADD3 R2, PT, PT, R3, UR50, RZ ;  /* 0x0000003203021c10 */ /* 0x000fea000fffe0ff */
[----:B------:R-:W-:Y:S01]  /*b730*/  @P1 IMAD.IADD R2, R69, 0x1, R2 ;  /* 0x0000000145021824 */ /* 0x000fe200078e0202 */
[----:B------:R-:W-:Y:S06]  /*b740*/  @P0 BRA `(.L_x_160) ;  /* 0x00000000000c0947 */ /* 0x000fec0003800000 */
[----:B-1----:R-:W-:Y:S04]  /*b750*/  SHF.L.U32 R20, R106, 0x1f, RZ ;  /* 0x0000001f6a147819 */ /* 0x002fe800000006ff */
[----:B------:R-:W1:Y:S02]  /*b760*/  SYNCS.PHASECHK.TRANS64.TRYWAIT P0, [R0+URZ+0x50], R20 ;  /* 0x00005014000075a7 */ /* 0x000e6400080011ff */
[----:B-1----:R-:W-:Y:S05]  /*b770*/  @!P0 BRA `(.L_x_161) ;  /* 0x0000003800c48947 */ /* 0x002fea0003800000 */
.L_x_160:
[----:B------:R-:W-:Y:S05]  /*b780*/  BSYNC B0 ;  /* 0x0000000000007941 */ /* 0x000fea0003800000 */
.L_x_159:
[----:B------:R-:W-:Y:S01]  /*b790*/  ISETP.NE.AND P0, PT, R71, RZ, PT ;  /* 0x000000ff4700720c */ /* 0x000fe20003f05270 */
[----:B------:R-:W-:Y:S11]  /*b7a0*/  VIADD R68, R68, 0x1 ;  /* 0x0000000144447836 */ /* 0x000ff60000000000 */
[----:B------:R-:W-:Y:S01]  /*b7b0*/  @!UPT UIADD3 URZ, UPT, UPT, URZ, URZ, URZ ;  /* 0x000000fffffff290 */ /* 0x000fe2000fffe0ff */
[----:B------:R2:W3:Y:S04]  /*b7c0*/  @P0 LDS.128 R60, [R3+UR50+0x200] ;  /* 0x00020032033c0984 */ /* 0x0004e80008000c00 */
[----:B------:R2:W4:Y:S04]  /*b7d0*/  @P0 LDS.128 R72, [R3+UR50+0xa00] ;  /* 0x000a003203480984 */ /* 0x0005280008000c00 */
[----:B------:R2:W2:Y:S04]  /*b7e0*/  @P0 LDS.128 R64, [R2+0x200] ;  /* 0x0002000002400984 */ /* 0x0004a80000000c00 */
[----:B------:R2:W2:Y:S01]  /*b7f0*/  @P0 LDS.128 R76, [R2+0xa00] ;  /* 0x000a0000024c0984 */ /* 0x0004a20000000c00 */
[C---:B------:R-:W-:Y:S04]  /*b800*/  ISETP.NE.AND P0, PT, R68.reuse, 0x4, PT ;  /* 0x000000044400780c */ /* 0x040fe80003f05270 */
[----:B-1----:R-:W-:Y:S02]  /*b810*/  SEL R0, RZ, 0x1, P0 ;  /* 0x00000001ff007807 */ /* 0x002fe40000000000 */
[----:B------:R-:W-:Y:S02]  /*b820*/  SEL R68, R68, RZ, P0 ;  /* 0x000000ff44447207 */ /* 0x000fe40000000000 */
[----:B------:R-:W-:Y:S02]  /*b830*/  LOP3.LUT R106, R106, R0, RZ, 0x3c, !PT ;  /* 0x000000006a6a7212 */ /* 0x000fe400078e3cff */
.L_x_158:
[----:B------:R-:W-:Y:S05]  /*b840*/  BSYNC B1 ;  /* 0x0000000000017941 */ /* 0x000fea0003800000 */
.L_x_157:
[----:B--2---:R-:W-:Y:S05]  /*b850*/  VIADD R3, R59, 0x400020 ;  /* 0x004000203b037836 */ /* 0x004fea0000000000 */
[----:B------:R-:W-:Y:S04]  /*b860*/  SHF.R.U32.HI R0, RZ, 0x15, R3 ;  /* 0x00000015ff007819 */ /* 0x000fe80000011603 */
[----:B-1----:R-:W-:Y:S04]  /*b870*/  LOP3.LUT R22, R0, 0x3, RZ, 0xc0, !PT ;  /* 0x0000000300167812 */ /* 0x002fe800078ec0ff */
        /* <DEDUP_REMOVED lines=11> */
[----:B------:R-:W2:Y:S01]  /*b930*/  LDCU.64 UR6, c[0x4][0x78] ;  /* 0x01000f00ff0677ac */ /* 0x000ea20008000a00 */
[----:B------:R-:W3:Y:S01]  /*b940*/  LDC.64 R14, c[0x4][R15] ;  /* 0x010000000f0e7b82 */ /* 0x000ee20000000a00 */
[----:B------:R-:W5:Y:S01]  /*b950*/  LDCU.64 UR4, c[0x4][0x10] ;  /* 0x01000200ff0477ac */ /* 0x000f620008000a00 */
[----:B-1----:R-:W-:Y:S01]  /*b960*/  MOV R5, UR9 ;  /* 0x0000000900057c02 */ /* 0x002fe20008000f00 */
[----:B------:R-:W-:Y:S01]  /*b970*/  IMAD.U32 R4, RZ, RZ, UR8 ;  /* 0x00000008ff047e24 */ /* 0x000fe2000f8e00ff */
[----:B--2---:R-:W-:Y:S01]  /*b980*/  MOV R7, UR7 ;  /* 0x0000000700077c02 */ /* 0x004fe20008000f00 */
[----:B------:R-:W-:Y:S01]  /*b990*/  IMAD.U32 R6, RZ, RZ, UR6 ;  /* 0x00000006ff067e24 */ /* 0x000fe2000f8e00ff */
[----:B-----5:R-:W-:Y:S01]  /*b9a0*/  MOV R11, UR5 ;  /* 0x00000005000b7c02 */ /* 0x020fe20008000f00 */
[----:B------:R-:W-:Y:S02]  /*b9b0*/  IMAD.U32 R10, RZ, RZ, UR4 ;  /* 0x00000004ff0a7e24 */ /* 0x000fe4000f8e00ff */
[----:B------:R-:W-:Y:S07]  /*b9c0*/  LEPC R20, `(.L_x_163) ;  /* 0x000000001014794e */ /* 0x000fee0000000000 */
[----:B---34-:R-:W-:Y:S05]  /*b9d0*/  CALL.ABS.NOINC R14 ;  /* 0x000000000e007343 */ /* 0x018fea0003c00000 */
.L_x_163:
        /* <DEDUP_REMOVED lines=23> */
.L_x_164:
[----:B------:R-:W-:Y:S05]  /*bb50*/  WARPSYNC.ALL ;  /* 0x0000000000007948 */ /* 0x000fea0003800000 */
[----:B------:R-:W-:Y:S11]  /*bb60*/  R2UR UR4, R2 ;  /* 0x00000000020472ca */ /* 0x000ff600000e0000 */
[----:B------:R-:W-:Y:S02]  /*bb70*/  @!UPT UIADD3 URZ, UPT, UPT, URZ, URZ, URZ ;  /* 0x000000fffffff290 */ /* 0x000fe4000fffe0ff */
[----:B------:R-:W1:Y:S02]  /*bb80*/  LDTM.x16 R4, tmem[UR4+0x40] ;  /* 0x00004004000479ee */ /* 0x000e640008240000 */
[----:B-1----:R-:W-:Y:S01]  /*bb90*/  NOP ;  /* 0x0000000000007918 */ /* 0x002fe20000000000 */
.L_x_162:
[----:B------:R-:W-:Y:S01]  /*bba0*/  ISETP.NE.AND P2, PT, R105, RZ, PT ;  /* 0x000000ff6900720c */ /* 0x000fe20003f45270 */
[----:B------:R-:W-:Y:S01]  /*bbb0*/  FMUL R0, R52, R24 ;  /* 0x0000001834007220 */ /* 0x000fe20000400000 */
[----:B---3--:R-:W-:Y:S01]  /*bbc0*/  SHF.L.U32 R3, R60, 0x10, RZ ;  /* 0x000000103c037819 */ /* 0x008fe200000006ff */
        /* <DEDUP_REMOVED lines=145> */
[----:B--2---:R-:W-:Y:S04]  /*c4e0*/  DEPBAR.LE SB0, 0x1 ;  /* 0x000080400000791a */ /* 0x004fe80000000000 */
.L_x_166:
[----:B------:R-:W-:Y:S05]  /*c4f0*/  BSYNC.RECONVERGENT B0 ;  /* 0x0000000000007941 */ /* 0x000fea0003800200 */
.L_x_165:
        /* <DEDUP_REMOVED lines=10> */
[----:B------:R-:W2:Y:S02]  /*c5a0*/  @P2 SYNCS.PHASECHK.TRANS64.TRYWAIT P0, [R0+URZ+0x50], R2 ;  /* 0x00005002000025a7 */ /* 0x000ea400080011ff */
[----:B--2---:R-:W-:Y:S01]  /*c5b0*/  @P2 SEL R70, RZ, 0x1, !P0 ;  /* 0x00000001ff462807 */ /* 0x004fe20004000000 */
        /* <DEDUP_REMOVED lines=11> */
.L_x_170:
[----:B------:R-:W-:Y:S05]  /*c670*/  BSYNC B0 ;  /* 0x0000000000007941 */ /* 0x000fea0003800000 */
.L_x_169:
        /* <DEDUP_REMOVED lines=11> */
.L_x_168:
[----:B------:R-:W-:Y:S05]  /*c730*/  BSYNC B1 ;  /* 0x0000000000017941 */ /* 0x000fea0003800000 */
.L_x_167:
[----:B------:R-:W-:Y:S11]  /*c740*/  ISETP.NE.AND P0, PT, R98, R22, PT ;  /* 0x000000166200720c */ /* 0x000ff60003f05270 */
[----:B------:R-:W-:Y:S02]  /*c750*/  @!UPT UIADD3 URZ, UPT, UPT, URZ, URZ, URZ ;  /* 0x000000fffffff290 */ /* 0x000fe4000fffe0ff */
[----:B------:R-:W-:Y:S05]  /*c760*/  @P0 BRA `(.L_x_172) ;  /* 0x0000000000bc0947 */ /* 0x000fea0003800000 */
[----:B------:R-:W-:Y:S11]  /*c770*/  LOP3.LUT P0, RZ, R21, 0x3, R99, 0x48, !PT ;  /* 0x0000000315ff7812 */ /* 0x000ff60007804863 */
[----:B------:R-:W-:Y:S02]  /*c780*/  @!UPT UIADD3 URZ, UPT, UPT, URZ, URZ, URZ ;  /* 0x000000fffffff290 */ /* 0x000fe4000fffe0ff */
[----:B------:R-:W-:Y:S05]  /*c790*/  @!P0 BRA `(.L_x_173) ;  /* 0x0000000000408947 */ /* 0x000fea0003800000 */
[----:B------:R-:W1:Y:S01]  /*c7a0*/  LDCU.64 UR8, c[0x4][0x70] ;  /* 0x01000e00ff0877ac */ /* 0x000e620008000a00 */
[----:B--2---:R-:W-:Y:S01]  /*c7b0*/  MOV R3, 0x0 ;  /* 0x0000000000037802 */ /* 0x004fe20000000f00 */
        /* <DEDUP_REMOVED lines=14> */
.L_x_173:
        /* <DEDUP_REMOVED lines=23> */
.L_x_174:
[----:B------:R-:W-:Y:S05]  /*ca10*/  WARPSYNC.ALL ;  /* 0x0000000000007948 */ /* 0x000fea0003800000 */
[----:B------:R-:W-:Y:S11]  /*ca20*/  R2UR UR4, R23 ;  /* 0x00000000170472ca */ /* 0x000ff600000e0000 */
[----:B------:R-:W-:Y:S02]  /*ca30*/  @!UPT UIADD3 URZ, UPT, UPT, URZ, URZ, URZ ;  /* 0x000000fffffff290 */ /* 0x000fe4000fffe0ff */
[----:B------:R-:W1:Y:S02]  /*ca40*/  LDTM.x16 R4, tmem[UR4+0x40] ;  /* 0x00004004000479ee */ /* 0x000e640008240000 */
[----:B-1----:R-:W-:Y:S01]  /*ca50*/  NOP ;  /* 0x0000000000007918 */ /* 0x002fe20000000000 */
.L_x_172:
[----:B------:R-:W-:Y:S01]  /*ca60*/  ISETP.NE.AND P2, PT, R105, RZ, PT ;  /* 0x000000ff6900720c */ /* 0x000fe20003f45270 */
[----:B------:R-:W-:Y:S01]  /*ca70*/  FMUL R0, R52, R24 ;  /* 0x0000001834007220 */ /* 0x000fe20000400000 */
[----:B--23--:R-:W-:Y:S01]  /*ca80*/  SHF.L.U32 R3, R60, 0x10, RZ ;  /* 0x000000103c037819 */ /* 0x00cfe200000006ff */
        /* <DEDUP_REMOVED lines=145> */
[----:B--2---:R-:W-:Y:S04]  /*d3a0*/  DEPBAR.LE SB0, 0x1 ;  /* 0x000080400000791a */ /* 0x004fe80000000000 */
.L_x_176:
[----:B------:R-:W-:Y:S05]  /*d3b0*/  BSYNC.RECONVERGENT B0 ;  /* 0x0000000000007941 */ /* 0x000fea0003800200 */
.L_x_175:
        /* <DEDUP_REMOVED lines=17> */
[----:B------:R-:W2:Y:S02]  /*d4d0*/  SYNCS.PHASECHK.TRANS64.TRYWAIT P0, [R0+URZ+0x50], R106 ;  /* 0x0000506a000075a7 */ /* 0x000ea400080011ff */
[----:B--2---:R-:W-:Y:S05]  /*d4e0*/  @!P0 BRA `(.L_x_181) ;  /* 0x0000001c00908947 */ /* 0x004fea0003800000 */
.L_x_180:
[----:B------:R-:W-:Y:S05]  /*d4f0*/  BSYNC B0 ;  /* 0x0000000000007941 */ /* 0x000fea0003800000 */
.L_x_179:
[----:B------:R-:W-:Y:S11]  /*d500*/  ISETP.NE.AND P0, PT, R71, RZ, PT ;  /* 0x000000ff4700720c */ /* 0x000ff60003f05270 */
[----:B------:R-:W-:Y:S02]  /*d510*/  @!UPT UIADD3 URZ, UPT, UPT, URZ, URZ, URZ ;  /* 0x000000fffffff290 */ /* 0x000fe4000fffe0ff */
[----:B------:R3:W4:Y:S04]  /*d520*/  @P0 LDS.128 R60, [R68+UR50+0x200] ;  /* 0x00020032443c0984 */ /* 0x0007280008000c00 */
[----:B------:R3:W1:Y:S04]  /*d530*/  @P0 LDS.128 R72, [R68+UR50+0xa00] ;  /* 0x000a003244480984 */ /* 0x0006680008000c00 */
[----:B------:R3:W1:Y:S04]  /*d540*/  @P0 LDS.128 R64, [R2+0x200] ;  /* 0x0002000002400984 */ /* 0x0006680000000c00 */
[----:B------:R3:W1:Y:S02]  /*d550*/  @P0 LDS.128 R76, [R2+0xa00] ;  /* 0x000a0000024c0984 */ /* 0x0006640000000c00 */
.L_x_178:
[----:B------:R-:W-:Y:S05]  /*d560*/  BSYNC B1 ;  /* 0x0000000000017941 */ /* 0x000fea0003800000 */
.L_x_177:
[----:B------:R-:W-:Y:S05]  /*d570*/  VIADD R59, R59, 0x400030 ;  /* 0x004000303b3b7836 */ /* 0x000fea0000000000 */
[----:B--2---:R-:W-:Y:S04]  /*d580*/  SHF.R.U32.HI R0, RZ, 0x15, R59 ;  /* 0x00000015ff007819 */ /* 0x004fe8000001163b */
[----:B---3--:R-:W-:Y:S04]  /*d590*/  LOP3.LUT R2, R0, 0x3, RZ, 0xc0, !PT ;  /* 0x0000000300027812 */ /* 0x008fe800078ec0ff */
[----:B------:R-:W-:Y:S11]  /*d5a0*/  ISETP.NE.AND P0, PT, R98, R2, PT ;  /* 0x000000026200720c */ /* 0x000ff60003f05270 */
[----:B------:R-:W-:Y:S02]  /*d5b0*/  @!UPT UIADD3 URZ, UPT, UPT, URZ, URZ, URZ ;  /* 0x000000fffffff290 */ /* 0x000fe4000fffe0ff */
[----:B------:R-:W-:Y:S05]  /*d5c0*/  @P0 BRA `(.L_x_182) ;  /* 0x0000000000bc0947 */ /* 0x000fea0003800000 */
[----:B------:R-:W-:Y:S02]  /*d5d0*/  LOP3.LUT P0, RZ, R0, 0x3, R99, 0x48, !PT ;  /* 0x0000000300ff7812 */ /* 0x000fe40007804863 */
[----:B------:R-:W-:Y:S11]  /*d5e0*/  MOV R16, R59 ;  /* 0x0000003b00107202 */ /* 0x000ff60000000f00 */
[----:B------:R-:W-:Y:S05]  /*d5f0*/  @!P0 BRA `(.L_x_183) ;  /* 0x0000000000408947 */ /* 0x000fea0003800000 */
[----:B------:R-:W2:Y:S01]  /*d600*/  LDCU.64 UR8, c[0x4][0x70] ;  /* 0x01000e00ff0877ac */ /* 0x000ea20008000a00 */
[----:B------:R-:W-:Y:S01]  /*d610*/  MOV R15, 0x0 ;  /* 0x00000000000f7802 */ /* 0x000fe20000000f00 */
[----:B------:R-:W-:Y:S02]  /*d620*/  HFMA2 R12, -RZ, RZ, 0, 5.9604644775390625e-08 ;  /* 0x00000001ff0c7431 */ /* 0x000fe400000001ff */
[----:B------:R-:W-:Y:S02]  /*d630*/  IMAD.MOV.U32 R8, RZ, RZ, 0x192 ;  /* 0x00000192ff087424 */ /* 0x000fe400078e00ff */
[----:B------:R-:W-:Y:S01]  /*d640*/  IMAD.MOV.U32 R13, RZ, RZ, RZ ;  /* 0x000000ffff0d7224 */ /* 0x000fe200078e00ff */
[----:B------:R-:W3:Y:S01]  /*d650*/  LDCU.64 UR6, c[0x4][0x78] ;  /* 0x01000f00ff0677ac */ /* 0x000ee20008000a00 */
[----:B------:R-:W1:Y:S01]  /*d660*/  LDC.64 R14, c[0x4][R15] ;  /* 0x010000000f0e7b82 */ /* 0x000e620000000a00 */
[----:B------:R-:W5:Y:S01]  /*d670*/  LDCU.64 UR4, c[0x4][0x10] ;  /* 0x01000200ff0477ac */ /* 0x000f620008000a00 */
[----:B--2---:R-:W-:Y:S01]  /*d680*/  MOV R5, UR9 ;  /* 0x0000000900057c02 */ /* 0x004fe20008000f00 */
[----:B------:R-:W-:Y:S01]  /*d690*/  IMAD.U32 R4, RZ, RZ, UR8 ;  /* 0x00000008ff047e24 */ /* 0x000fe2000f8e00ff */
[----:B---3--:R-:W-:Y:S01]  /*d6a0*/  MOV R7, UR7 ;  /* 0x0000000700077c02 */ /* 0x008fe20008000f00 */
[----:B------:R-:W-:Y:S01]  /*d6b0*/  IMAD.U32 R6, RZ, RZ, UR6 ;  /* 0x00000006ff067e24 */ /* 0x000fe2000f8e00ff */
[----:B-----5:R-:W-:Y:S01]  /*d6c0*/  MOV R11, UR5 ;  /* 0x00000005000b7c02 */ /* 0x020fe20008000f00 */
[----:B------:R-:W-:Y:S02]  /*d6d0*/  IMAD.U32 R10, RZ, RZ, UR4 ;  /* 0x00000004ff0a7e24 */ /* 0x000fe4000f8e00ff */
[----:B-1----:R-:W-:Y:S07]  /*d6e0*/  LEPC R20, `(.L_x_183) ;  /* 0x000000001014794e */ /* 0x002fee0000000000 */
[----:B----4-:R-:W-:Y:S05]  /*d6f0*/  CALL.ABS.NOINC R14 ;  /* 0x000000000e007343 */ /* 0x010fea0003c00000 */
.L_x_183:
[----:B------:R-:W-:Y:S05]  /*d700*/  WARPSYNC.ALL ;  /* 0x0000000000007948 */ /* 0x000fea0003800000 */
[C---:B------:R-:W-:Y:S01]  /*d710*/  R2UR UR4, R16.reuse ;  /* 0x00000000100472ca */ /* 0x040fe200000e0000 */
[----:B------:R-:W-:Y:S05]  /*d720*/  VIADD R0, R16, 0x40 ;  /* 0x0000004010007836 */ /* 0x000fea0000000000 */
[----:B------:R-:W-:Y:S04]  /*d730*/  SHF.R.U32.HI R0, RZ, 0x15, R0 ;  /* 0x00000015ff007819 */ /* 0x000fe80000011600 */
[----:B------:R-:W-:Y:S03]  /*d740*/  LOP3.LUT P0, RZ, R0, 0x3, R99, 0x48, !PT ;  /* 0x0000000300ff7812 */ /* 0x000fe60007804863 */
[----:B------:R-:W2:Y:S10]  /*d750*/  LDTM.x16 R24, tmem[UR4] ;  /* 0x00000004001879ee */ /* 0x000eb40008240000 */
[----:B--2---:R-:W-:Y:S05]  /*d760*/  @!P0 BRA `(.L_x_184) ;  /* 0x0000000000408947 */ /* 0x004fea0003800000 */
        /* <DEDUP_REMOVED lines=16> */
.L_x_184:
[----:B------:R-:W-:Y:S05]  /*d870*/  WARPSYNC.ALL ;  /* 0x0000000000007948 */ /* 0x000fea0003800000 */
[----:B------:R-:W-:Y:S11]  /*d880*/  R2UR UR4, R16 ;  /* 0x00000000100472ca */ /* 0x000ff600000e0000 */
[----:B------:R-:W-:Y:S02]  /*d890*/  @!UPT UIADD3 URZ, UPT, UPT, URZ, URZ, URZ ;  /* 0x000000fffffff290 */ /* 0x000fe4000fffe0ff */
[----:B------:R-:W2:Y:S02]  /*d8a0*/  LDTM.x16 R4, tmem[UR4+0x40] ;  /* 0x00004004000479ee */ /* 0x000ea40008240000 */
[----:B--2---:R-:W-:Y:S01]  /*d8b0*/  NOP ;  /* 0x0000000000007918 */ /* 0x004fe20000000000 */
.L_x_182:
[----:B------:R-:W-:Y:S01]  /*d8c0*/  ISETP.NE.AND P1, PT, R98, R2, PT ;  /* 0x000000026200720c */ /* 0x000fe20003f25270 */
[----:B------:R-:W-:Y:S05]  /*d8d0*/  WARPSYNC.ALL ;  /* 0x0000000000007948 */ /* 0x000fea0003800000 */
[C---:B----4-:R-:W-:Y:S01]  /*d8e0*/  SHF.L.U32 R3, R60.reuse, 0x10, RZ ;  /* 0x000000103c037819 */ /* 0x050fe200000006ff */
[----:B------:R-:W-:Y:S01]  /*d8f0*/  NOP ;  /* 0x0000000000007918 */ /* 0x000fe20000000000 */
[----:B------:R-:W-:Y:S01]  /*d900*/  LOP3.LUT R40, R60, 0xffff0000, RZ, 0xc0, !PT ;  /* 0xffff00003c287812 */ /* 0x000fe200078ec0ff */
[C---:B------:R-:W-:Y:S01]  /*d910*/  FMUL R0, R52.reuse, R24 ;  /* 0x0000001834007220 */ /* 0x040fe20000400000 */
[C---:B------:R-:W-:Y:S01]  /*d920*/  SHF.L.U32 R41, R61.reuse, 0x10, RZ ;  /* 0x000000103d297819 */ /* 0x040fe200000006ff */
[----:B------:R-:W-:Y:S01]  /*d930*/  FMUL R2, R52, R25 ;  /* 0x0000001934027220 */ /* 0x000fe20000400000 */
[----:B------:R-:W-:Y:S01]  /*d940*/  LOP3.LUT R42, R61, 0xffff0000, RZ, 0xc0, !PT ;  /* 0xffff00003d2a7812 */ /* 0x000fe200078ec0ff */
[C---:B------:R-:W-:Y:S01]  /*d950*/  FFMA R0, R53.reuse, R3, R0 ;  /* 0x0000000335007223 */ /* 0x040fe20000000000 */
[----:B------:R-:W-:Y:S01]  /*d960*/  R2UR UR4, R58 ;  /* 0x000000003a0472ca */ /* 0x000fe200000e0000 */
[----:B------:R-:W-:Y:S01]  /*d970*/  FFMA R2, R53, R40, R2 ;  /* 0x0000002835027223 */ /* 0x000fe20000000002 */
[----:B------:R-:W-:Y:S01]  /*d980*/  SHF.L.U32 R54, R62, 0x10, RZ ;  /* 0x000000103e367819 */ /* 0x000fe200000006ff */
[----:B-1----:R-:W-:Y:S01]  /*d990*/  FMUL R20, R52, R4 ;  /* 0x0000000434147220 */ /* 0x002fe20000400000 */
[----:B------:R-:W-:Y:S01]  /*d9a0*/  LOP3.LUT R55, R62, 0xffff0000, RZ, 0xc0, !PT ;  /* 0xffff00003e377812 */ /* 0x000fe200078ec0ff */
[----:B------:R-:W-:Y:S01]  /*d9b0*/  FMUL R3, R52, R26 ;  /* 0x0000001a34037220 */ /* 0x000fe20000400000 */
[----:B------:R-:W-:Y:S01]  /*d9c0*/  F2FP.BF16.F32.PACK_AB R108, R2, R0 ;  /* 0x00000000026c723e */ /* 0x000fe200000010ff */
[----:B------:R-:W-:Y:S01]  /*d9d0*/  FMUL R4, R52, R27 ;  /* 0x0000001b34047220 */ /* 0x000fe20000400000 */
[----:B------:R-:W-:Y:S01]  /*d9e0*/  SHF.L.U32 R56, R63, 0x10, RZ ;  /* 0x000000103f387819 */ /* 0x000fe200000006ff */
[----:B------:R-:W-:Y:S01]  /*d9f0*/  FFMA R3, R53, R41, R3 ;  /* 0x0000002935037223 */ /* 0x000fe20000000003 */
[----:B------:R-:W-:Y:S01]  /*da00*/  LOP3.LUT R57, R63, 0xffff0000, RZ, 0xc0, !PT ;  /* 0xffff00003f397812 */ /* 0x000fe200078ec0ff */
[----:B------:R-:W-:Y:S01]  /*da10*/  FFMA R4, R53, R42, R4 ;  /* 0x0000002a35047223 */ /* 0x000fe20000000004 */
[----:B------:R-:W-:Y:S01]  /*da20*/  SHF.L.U32 R58, R64, 0x10, RZ ;  /* 0x00000010403a7819 */ /* 0x000fe200000006ff */
[----:B------:R-:W-:Y:S01]  /*da30*/  FMUL R0, R52, R28 ;  /* 0x0000001c34007220 */ /* 0x000fe20000400000 */
[----:B------:R-:W-:Y:S01]  /*da40*/  LOP3.LUT R59, R64, 0xffff0000, RZ, 0xc0, !PT ;  /* 0xffff0000403b7812 */ /* 0x000fe200078ec0ff */
[----:B------:R-:W-:Y:S01]  /*da50*/  FMUL R2, R52, R29 ;  /* 0x0000001d34027220 */ /* 0x000fe20000400000 */
[----:B------:R-:W-:Y:S01]  /*da60*/  F2FP.BF16.F32.PACK_AB R109, R4, R3 ;  /* 0x00000003046d723e */ /* 0x000fe200000010ff */
[C---:B------:R-:W-:Y:S01]  /*da70*/  FMUL R21, R52.reuse, R5 ;  /* 0x0000000534157220 */ /* 0x040fe20000400000 */
[C---:B------:R-:W-:Y:S01]  /*da80*/  SHF.L.U32 R60, R65.reuse, 0x10, RZ ;  /* 0x00000010413c7819 */ /* 0x040fe200000006ff */
[C---:B------:R-:W-:Y:S01]  /*da90*/  FMUL R5, R52.reuse, R30 ;  /* 0x0000001e34057220 */ /* 0x040fe20000400000 */
[----:B------:R-:W-:Y:S01]  /*daa0*/  LOP3.LUT R61, R65, 0xffff0000, RZ, 0xc0, !PT ;  /* 0xffff0000413d7812 */ /* 0x000fe200078ec0ff */
[----:B------:R-:W-:Y:S01]  /*dab0*/  FMUL R22, R52, R6 ;  /* 0x0000000634167220 */ /* 0x000fe20000400000 */
[----:B------:R-:W-:Y:S01]  /*dac0*/  SHF.L.U32 R62, R66, 0x10, RZ ;  /* 0x00000010423e7819 */ /* 0x000fe200000006ff */
        /* <DEDUP_REMOVED lines=10> */
[----:B------:R-:W-:Y:S01]  /*db70*/  FMUL R3, R52, R33 ;  /* 0x0000002134037220 */ /* 0x000fe20000400000 */
[----:B------:R-:W-:Y:S01]  /*db80*/  F2FP.BF16.F32.PACK_AB R110, R2, R0 ;  /* 0x00000000026e723e */ /* 0x000fe200000010ff */
[----:B------:R-:W-:Y:S01]  /*db90*/  FFMA R5, R53, R56, R5 ;  /* 0x0000003835057223 */ /* 0x000fe20000000005 */
[----:B------:R-:W-:Y:S01]  /*dba0*/  SHF.L.U32 R68, R73, 0x10, RZ ;  /* 0x0000001049447819 */ /* 0x000fe200000006ff */
[----:B------:R-:W-:Y:S01]  /*dbb0*/  FFMA R6, R53, R57, R6 ;  /* 0x0000003935067223 */ /* 0x000fe20000000006 */
[----:B------:R-:W-:Y:S01]  /*dbc0*/  LOP3.LUT R69, R73, 0xffff0000, RZ, 0xc0, !PT ;  /* 0xffff000049457812 */ /* 0x000fe200078ec0ff */
[C---:B------:R-:W-:Y:S01]  /*dbd0*/  FFMA R7, R53.reuse, R58, R7 ;  /* 0x0000003a35077223 */ /* 0x040fe20000000007 */
[----:B------:R-:W-:Y:S01]  /*dbe0*/  SHF.L.U32 R70, R74, 0x10, RZ ;  /* 0x000000104a467819 */ /* 0x000fe200000006ff */
[----:B------:R-:W-:Y:S01]  /*dbf0*/  UIADD3 UR4, UPT, UPT, UR4, 0xd0, URZ ;  /* 0x000000d004047890 */ /* 0x000fe2000fffe0ff */
[----:B------:R-:W-:Y:S01]  /*dc00*/  F2FP.BF16.F32.PACK_AB R111, R6, R5 ;  /* 0x00000005066f723e */ /* 0x000fe200000010ff */
[----:B------:R-:W-:Y:S01]  /*dc10*/  FFMA R3, R53, R59, R3 ;  /* 0x0000003b35037223 */ /* 0x000fe20000000003 */
[----:B------:R-:W-:Y:S01]  /*dc20*/  LOP3.LUT R71, R74, 0xffff0000, RZ, 0xc0, !PT ;  /* 0xffff00004a477812 */ /* 0x000fe200078ec0ff */
[C---:B------:R-:W-:Y:S01]  /*dc30*/  FMUL R0, R52.reuse, R34 ;  /* 0x0000002234007220 */ /* 0x040fe20000400000 */
[----:B------:R-:W-:Y:S01]  /*dc40*/  SHF.L.U32 R72, R75, 0x10, RZ ;  /* 0x000000104b487819 */ /* 0x000fe200000006ff */
[C---:B------:R-:W-:Y:S01]  /*dc50*/  FMUL R2, R52.reuse, R35 ;  /* 0x0000002334027220 */ /* 0x040fe20000400000 */
[----:B------:R-:W-:Y:S01]  /*dc60*/  UPRMT UR4, UR37, 0x654, UR4 ;  /* 0x0000065425047896 */ /* 0x000fe20008000004 */
[C---:B------:R-:W-:Y:S01]  /*dc70*/  FMUL R4, R52.reuse, R36 ;  /* 0x0000002434047220 */ /* 0x040fe20000400000 */
[C---:B------:R-:W-:Y:S01]  /*dc80*/  FMUL R5, R52.reuse, R37 ;  /* 0x0000002534057220 */ /* 0x040fe20000400000 */
[----:B------:R-:W-:Y:S01]  /*dc90*/  F2FP.BF16.F32.PACK_AB R28, R3, R7 ;  /* 0x00000007031c723e */ /* 0x000fe200000010ff */
[C---:B------:R-:W-:Y:S01]  /*dca0*/  FFMA R0, R53.reuse, R60, R0 ;  /* 0x0000003c35007223 */ /* 0x040fe20000000000 */
[C---:B------:R-:W-:Y:S01]  /*dcb0*/  FMUL R6, R52.reuse, R38 ;  /* 0x0000002634067220 */ /* 0x040fe20000400000 */
[C---:B------:R-:W-:Y:S01]  /*dcc0*/  FFMA R2, R53.reuse, R61, R2 ;  /* 0x0000003d35027223 */ /* 0x040fe20000000002 */
[C---:B------:R-:W-:Y:S01]  /*dcd0*/  FMUL R3, R52.reuse, R39 ;  /* 0x0000002734037220 */ /* 0x040fe20000400000 */
[C---:B------:R-:W-:Y:S01]  /*dce0*/  FFMA R4, R53.reuse, R62, R4 ;  /* 0x0000003e35047223 */ /* 0x040fe20000000004 */
[C---:B------:R-:W-:Y:S01]  /*dcf0*/  FFMA R5, R53.reuse, R63, R5 ;  /* 0x0000003f35057223 */ /* 0x040fe20000000005 */
[C---:B------:R-:W-:Y:S01]  /*dd00*/  FFMA R6, R53.reuse, R64, R6 ;  /* 0x0000004035067223 */ /* 0x040fe20000000006 */
[C---:B------:R-:W-:Y:S01]  /*dd10*/  FFMA R3, R53.reuse, R65, R3 ;  /* 0x0000004135037223 */ /* 0x040fe20000000003 */
[----:B------:R-:W-:Y:S01]  /*dd20*/  FFMA R20, R53, R66, R20 ;  /* 0x0000004235147223 */ /* 0x000fe20000000014 */
[----:B------:R-:W-:Y:S01]  /*dd30*/  FMUL R8, R52, R8 ;  /* 0x0000000834087220 */ /* 0x000fe20000400000 */
[----:B------:R-:W-:Y:S01]  /*dd40*/  SYNCS.ARRIVE.TRANS64.RED.A1T0 RZ, [UR4], RZ ;  /* 0x000000ffffff79a7 */ /* 0x000fe20008100404 */
[----:B------:R1:W-:Y:S01]  /*dd50*/  @!P1 STS.128 [R104+UR50+0x3200], R108 ;  /* 0x0032006c68009988 */ /* 0x0003e20008000c32 */
[----:B------:R-:W-:Y:S01]  /*dd60*/  LOP3.LUT R73, R75, 0xffff0000, RZ, 0xc0, !PT ;  /* 0xffff00004b497812 */ /* 0x000fe200078ec0ff */
[C---:B------:R-:W-:Y:S01]  /*dd70*/  FFMA R21, R53.reuse, R67, R21 ;  /* 0x0000004335157223 */ /* 0x040fe20000000015 */
[----:B------:R-:W-:Y:S01]  /*dd80*/  SHF.L.U32 R24, R76, 0x10, RZ ;  /* 0x000000104c187819 */ /* 0x000fe200000006ff */
[----:B------:R-:W-:Y:S01]  /*dd90*/  FMUL R9, R52, R9 ;  /* 0x0000000934097220 */ /* 0x000fe20000400000 */
[----:B------:R-:W-:Y:S01]  /*dda0*/  LOP3.LUT R25, R76, 0xffff0000, RZ, 0xc0, !PT ;  /* 0xffff00004c197812 */ /* 0x000fe200078ec0ff */
[C---:B------:R-:W-:Y:S01]  /*ddb0*/  FFMA R22, R53.reuse, R68, R22 ;  /* 0x0000004435167223 */ /* 0x040fe20000000016 */
[C---:B------:R-:W-:Y:S01]  /*ddc0*/  FMUL R10, R52.reuse, R10 ;  /* 0x0000000a340a7220 */ /* 0x040fe20000400000 */
[C---:B------:R-:W-:Y:S01]  /*ddd0*/  FFMA R23, R53.reuse, R69, R23 ;  /* 0x0000004535177223 */ /* 0x040fe20000000017 */
[----:B------:R-:W-:Y:S01]  /*dde0*/  FMUL R11, R52, R11 ;  /* 0x0000000b340b7220 */ /* 0x000fe20000400000 */
[----:B------:R-:W-:Y:S01]  /*ddf0*/  F2FP.BF16.F32.PACK_AB R29, R2, R0 ;  /* 0x00000000021d723e */ /* 0x000fe200000010ff */
[----:B------:R-:W-:Y:S01]  /*de00*/  FFMA R8, R53, R70, R8 ;  /* 0x0000004635087223 */ /* 0x000fe20000000008 */
[----:B------:R-:W-:Y:S01]  /*de10*/  F2FP.BF16.F32.PACK_AB R30, R5, R4 ;  /* 0x00000004051e723e */ /* 0x000fe200000010ff */
[C---:B------:R-:W-:Y:S01]  /*de20*/  FMUL R12, R52.reuse, R12 ;  /* 0x0000000c340c7220 */ /* 0x040fe20000400000 */
[----:B------:R-:W-:Y:S01]  /*de30*/  F2FP.BF16.F32.PACK_AB R31, R3, R6 ;  /* 0x00000006031f723e */ /* 0x000fe200000010ff */
[----:B------:R-:W-:Y:S01]  /*de40*/  FFMA R9, R53, R71, R9 ;  /* 0x0000004735097223 */ /* 0x000fe20000000009 */
[C---:B------:R-:W-:Y:S01]  /*de50*/  FMUL R13, R52.reuse, R13 ;  /* 0x0000000d340d7220 */ /* 0x040fe20000400000 */
[----:B------:R-:W-:Y:S01]  /*de60*/  SHF.L.U32 R26, R77, 0x10, RZ ;  /* 0x000000104d1a7819 */ /* 0x000fe200000006ff */
[----:B------:R-:W-:Y:S01]  /*de70*/  FFMA R10, R53, R72, R10 ;  /* 0x00000048350a7223 */ /* 0x000fe2000000000a */
[----:B------:R1:W-:Y:S01]  /*de80*/  @!P1 STS.128 [R103+0x3200], R28 ;  /* 0x0032001c67009388 */ /* 0x0003e20000000c00 */
[C---:B------:R-:W-:Y:S01]  /*de90*/  FMUL R14, R52.reuse, R14 ;  /* 0x0000000e340e7220 */ /* 0x040fe20000400000 */
[----:B------:R-:W-:Y:S01]  /*dea0*/  LOP3.LUT R27, R77, 0xffff0000, RZ, 0xc0, !PT ;  /* 0xffff00004d1b7812 */ /* 0x000fe200078ec0ff */
[C---:B------:R-:W-:Y:S01]  /*deb0*/  FFMA R11, R53.reuse, R73, R11 ;  /* 0x00000049350b7223 */ /* 0x040fe2000000000b */
[----:B------:R-:W-:Y:S01]  /*dec0*/  FMUL R15, R52, R15 ;  /* 0x0000000f340f7220 */ /* 0x000fe20000400000 */
[----:B------:R-:W-:Y:S01]  /*ded0*/  SHF.L.U32 R40, R78, 0x10, RZ ;  /* 0x000000104e287819 */ /* 0x000fe200000006ff */
[C---:B------:R-:W-:Y:S01]  /*dee0*/  FFMA R12, R53.reuse, R24, R12 ;  /* 0x00000018350c7223 */ /* 0x040fe2000000000c */
[----:B------:R-:W-:Y:S01]  /*def0*/  FMUL R16, R52, R16 ;  /* 0x0000001034107220 */ /* 0x000fe20000400000 */
[----:B------:R-:W-:Y:S01]  /*df00*/  LOP3.LUT R74, R78, 0xffff0000, RZ, 0xc0, !PT ;  /* 0xffff00004e4a7812 */ /* 0x000fe200078ec0ff */
[----:B------:R-:W-:Y:S01]  /*df10*/  FFMA R13, R53, R25, R13 ;  /* 0x00000019350d7223 */ /* 0x000fe2000000000d */
[C---:B------:R-:W-:Y:S01]  /*df20*/  FMUL R17, R52.reuse, R17 ;  /* 0x0000001134117220 */ /* 0x040fe20000400000 */
[----:B------:R-:W-:Y:S01]  /*df30*/  SHF.L.U32 R75, R79, 0x10, RZ ;  /* 0x000000104f4b7819 */ /* 0x000fe200000006ff */
[----:B------:R-:W-:Y:S01]  /*df40*/  FFMA R14, R53, R26, R14 ;  /* 0x0000001a350e7223 */ /* 0x000fe2000000000e */
[----:B------:R-:W-:Y:S01]  /*df50*/  F2FP.BF16.F32.PACK_AB R20, R21, R20 ;  /* 0x000000141514723e */ /* 0x000fe200000010ff */
[C---:B------:R-:W-:Y:S01]  /*df60*/  FMUL R18, R52.reuse, R18 ;  /* 0x0000001234127220 */ /* 0x040fe20000400000 */
[----:B------:R-:W-:Y:S01]  /*df70*/  LOP3.LUT R76, R79, 0xffff0000, RZ, 0xc0, !PT ;  /* 0xffff00004f4c7812 */ /* 0x000fe200078ec0ff */
[----:B------:R-:W-:Y:S01]  /*df80*/  FFMA R15, R53, R27, R15 ;  /* 0x0000001b350f7223 */ /* 0x000fe2000000000f */
[----:B------:R-:W-:Y:S01]  /*df90*/  F2FP.BF16.F32.PACK_AB R21, R23, R22 ;  /* 0x000000161715723e */ /* 0x000fe200000010ff */
[----:B------:R-:W-:Y:S01]  /*dfa0*/  FMUL R19, R52, R19 ;  /* 0x0000001334137220 */ /* 0x000fe20000400000 */
[----:B------:R-:W-:Y:S01]  /*dfb0*/  F2FP.BF16.F32.PACK_AB R22, R9, R8 ;  /* 0x000000080916723e */ /* 0x000fe200000010ff */
[----:B------:R-:W-:Y:S01]  /*dfc0*/  FFMA R16, R53, R40, R16 ;  /* 0x0000002835107223 */ /* 0x000fe20000000010 */
[----:B------:R-:W-:Y:S01]  /*dfd0*/  F2FP.BF16.F32.PACK_AB R23, R11, R10 ;  /* 0x0000000a0b17723e */ /* 0x000fe200000010ff */
[C---:B------:R-:W-:Y:S01]  /*dfe0*/  FFMA R17, R53.reuse, R74, R17 ;  /* 0x0000004a35117223 */ /* 0x040fe20000000011 */
[C---:B------:R-:W-:Y:S01]  /*dff0*/  FFMA R18, R53.reuse, R75, R18 ;  /* 0x0000004b35127223 */ /* 0x040fe20000000012 */
[----:B------:R-:W-:Y:S01]  /*e000*/  FFMA R19, R53, R76, R19 ;  /* 0x0000004c35137223 */ /* 0x000fe20000000013 */
[----:B------:R-:W-:Y:S01]  /*e010*/  F2FP.BF16.F32.PACK_AB R12, R13, R12 ;  /* 0x0000000c0d0c723e */ /* 0x000fe200000010ff */
[----:B------:R1:W-:Y:S01]  /*e020*/  @!P1 STS.128 [R104+UR50+0x3a00], R20 ;  /* 0x003a001468009988 */ /* 0x0003e20008000c32 */
[----:B------:R-:W-:Y:S01]  /*e030*/  F2FP.BF16.F32.PACK_AB R13, R15, R14 ;  /* 0x0000000e0f0d723e */ /* 0x000fe200000010ff */
[----:B------:R-:W-:Y:S01]  /*e040*/  BSSY.RECONVERGENT B0, `(.L_x_185) ;  /* 0x000001a000007945 */ /* 0x000fe20003800200 */
[----:B------:R-:W-:Y:S02]  /*e050*/  F2FP.BF16.F32.PACK_AB R14, R17, R16 ;  /* 0x00000010110e723e */ /* 0x000fe400000010ff */
[----:B------:R-:W-:Y:S02]  /*e060*/  F2FP.BF16.F32.PACK_AB R15, R19, R18 ;  /* 0x00000012130f723e */ /* 0x000fe400000010ff */
[----:B------:R-:W-:Y:S03]  /*e070*/  ISETP.NE.AND P0, PT, R98, RZ, PT ;  /* 0x000000ff6200720c */ /* 0x000fe60003f05270 */
[----:B------:R1:W-:Y:S01]  /*e080*/  @!P1 STS.128 [R103+0x3a00], R12 ;  /* 0x003a000c67009388 */ /* 0x0003e20000000c00 */
[----:B------:R-:W-:Y:S01]  /*e090*/  @!PT LDS RZ, [RZ] ;  /* 0x00000000fffff984 */ /* 0x000fe20000000800 */
[----:B------:R-:W-:Y:S01]  /*e0a0*/  @!PT LDS RZ, [RZ] ;  /* 0x00000000fffff984 */ /* 0x000fe20000000800 */
[----:B------:R-:W-:Y:S01]  /*e0b0*/  @!PT LDS RZ, [RZ] ;  /* 0x00000000fffff984 */ /* 0x000fe20000000800 */
[----:B------:R-:W-:Y:S01]  /*e0c0*/  @!PT LDS RZ, [RZ] ;  /* 0x00000000fffff984 */ /* 0x000fe20000000800 */
[----:B------:R2:W-:Y:S07]  /*e0d0*/  MEMBAR.ALL.CTA ;  /* 0x0000000000007992 */ /* 0x0005ee0000008000 */
[----:B--2---:R-:W2:Y:S02]  /*e0e0*/  FENCE.VIEW.ASYNC.S ;  /* 0x00000000000073c6 */ /* 0x004ea40000000000 */
        /* <DEDUP_REMOVED lines=15> */
.L_x_186:
[----:B------:R-:W-:Y:S05]  /*e1e0*/  BSYNC.RECONVERGENT B0 ;  /* 0x0000000000007941 */ /* 0x000fea0003800200 */
.L_x_185:
[----:B------:R-:W-:Y:S01]  /*e1f0*/  BAR.SYNC.DEFER_BLOCKING 0x1, 0x80 ;  /* 0x0042000000007b1d */ /* 0x000fe20000010000 */
[----:B------:R-:W-:Y:S01]  /*e200*/  UISETP.NE.AND UP0, UPT, UR51, -0x8, UPT ;  /* 0xfffffff83300788c */ /* 0x000fe2000bf05270 */
[----:B------:R-:W-:Y:S08]  /*e210*/  IADD3 R94, PT, PT, R94, 0x1, RZ ;  /* 0x000000015e5e7810 */ /* 0x000ff00007ffe0ff */
[----:B------:R-:W-:Y:S05]  /*e220*/  BRA.U !UP0, `(.L_x_187) ;  /* 0x0000000108287547 */ /* 0x000fea000b800000 */
[----:B------:R-:W-:Y:S01]  /*e230*/  ISETP.NE.AND P0, PT, R105, RZ, PT ;  /* 0x000000ff6900720c */ /* 0x000fe20003f05270 */
[----:B------:R-:W-:Y:S01]  /*e240*/  IMAD.U32 R2, RZ, RZ, UR57 ;  /* 0x00000039ff027e24 */ /* 0x000fe2000f8e00ff */
[----:B------:R-:W-:Y:S01]  /*e250*/  UIADD3 UR57, UPT, UPT, UR57, 0x1, URZ ;  /* 0x0000000139397890 */ /* 0x000fe2000fffe0ff */
[----:B------:R-:W-:Y:S03]  /*e260*/  IMAD.U32 R0, RZ, RZ, UR37 ;  /* 0x00000025ff007e24 */ /* 0x000fe6000f8e00ff */
[----:B------:R-:W-:Y:S04]  /*e270*/  UISETP.NE.AND UP0, UPT, UR57, 0x4, UPT ;  /* 0x000000043900788c */ /* 0x000fe8000bf05270 */
[----:B------:R-:W-:Y:S03]  /*e280*/  USEL UR57, UR57, URZ, UP0 ;  /* 0x000000ff39397287 */ /* 0x000fe60008000000 */
[----:B------:R-:W-:Y:S05]  /*e290*/  @P0 LEA R2, R2, UR50, 0x3 ;  /* 0x0000003202020c11 */ /* 0x000fea000f8e18ff */
[----:B------:R-:W-:Y:S05]  /*e2a0*/  @P0 VIADD R2, R2, 0x70 ;  /* 0x0000007002020836 */ /* 0x000fea0000000000 */
[----:B------:R-:W-:Y:S04]  /*e2b0*/  @P0 PRMT R0, R0, 0x654, R2 ;  /* 0x0000065400000816 */ /* 0x000fe80000000002 */
[----:B------:R2:W-:Y:S03]  /*e2c0*/  @P0 SYNCS.ARRIVE.TRANS64.RED.A1T0 RZ, [R0+URZ], RZ ;  /* 0x000000ff00ff09a7 */ /* 0x0005e600081004ff */
.L_x_187:
[----:B------:R-:W-:Y:S01]  /*e2d0*/  ISETP.NE.AND P2, PT, R100, RZ, PT ;  /* 0x000000ff6400720c */ /* 0x000fe20003f45270 */
[----:B------:R-:W-:Y:S01]  /*e2e0*/  VIADD R2, R50, UR38 ;  /* 0x0000002632027c36 */ /* 0x000fe20008000000 */
[----:B------:R-:W-:Y:S01]  /*e2f0*/  ISETP.NE.AND P0, PT, R102, 0x2, PT ;  /* 0x000000026600780c */ /* 0x000fe20003f05270 */
[----:B--2---:R-:W-:Y:S01]  /*e300*/  VIADD R0, R51, UR39 ;  /* 0x0000002733007c36 */ /* 0x004fe20008000000 */
[----:B------:R-:W-:Y:S01]  /*e310*/  ISETP.NE.AND P1, PT, R94, 0x2, PT ;  /* 0x000000025e00780c */ /* 0x000fe20003f25270 */
[----:B------:R-:W-:Y:S01]  /*e320*/  UIADD3 UR51, UPT, UPT, UR51, 0x8, URZ ;  /* 0x0000000833337890 */ /* 0x000fe2000fffe0ff */
[----:B------:R-:W-:Y:S02]  /*e330*/  R2UR UR12, R2 ;  /* 0x00000000020c72ca */ /* 0x000fe400000e0000 */
[----:B------:R-:W-:Y:S02]  /*e340*/  R2UR UR20, R0 ;  /* 0x00000000001472ca */ /* 0x000fe400000e0000 */
[----:B------:R-:W-:Y:S02]  /*e350*/  SEL R2, RZ, 0x1, P0 ;  /* 0x00000001ff027807 */ /* 0x000fe40000000000 */
[----:B------:R-:W-:Y:S02]  /*e360*/  SEL R0, RZ, 0x1, P1 ;  /* 0x00000001ff007807 */ /* 0x000fe40000800000 */
[----:B------:R-:W-:Y:S02]  /*e370*/  @P2 R2UR UR36, R91 ;  /* 0x000000005b2422ca */ /* 0x000fe400000e0000 */
[----:B------:R-:W-:Y:S02]  /*e380*/  LOP3.LUT R92, R92, R2, RZ, 0x3c, !PT ;  /* 0x000000025c5c7212 */ /* 0x000fe400078e3cff */
[----:B------:R-:W-:Y:S02]  /*e390*/  LOP3.LUT R93, R93, R0, RZ, 0x3c, !PT ;  /* 0x000000005d5d7212 */ /* 0x000fe400078e3cff */
[----:B------:R-:W-:Y:S02]  /*e3a0*/  SEL R102, R102, RZ, P0 ;  /* 0x000000ff66667207 */ /* 0x000fe40000000000 */
[----:B------:R-:W-:Y:S01]  /*e3b0*/  SEL R94, R94, RZ, P1 ;  /* 0x000000ff5e5e7207 */ /* 0x000fe20000800000 */
[----:B------:R-:W-:Y:S06]  /*e3c0*/  @P2 BRA `(.L_x_188) ;  /* 0xffffff7c00202947 */ /* 0x000fec000383ffff */
[----:B------:R-:W-:-:S09]  /*e3d0*/  UISETP.NE.AND UP0, UPT, UR56, URZ, UPT ;  /* 0x000000ff3800728c */ /* 0x000fd2000bf05270 */
[----:B------:R-:W-:Y:S05]  /*e3e0*/  BRA.U !UP0, `(.L_x_189) ;  /* 0x0000000108487547 */ /* 0x000fea000b800000 */
[----:B------:R-:W2:Y:S02]  /*e3f0*/  LDCU.64 UR4, c[0x0][0xc90] ;  /* 0x00019200ff0477ac */ /* 0x000ea40008000a00 */
[----:B--2---:R-:W-:-:S04]  /*e400*/  UISETP.NE.U32.AND UP0, UPT, UR4, URZ, UPT ;  /* 0x000000ff0400728c */ /* 0x004fc8000bf05070 */
[----:B------:R-:W-:-:S09]  /*e410*/  UISETP.NE.AND.EX UP0, UPT, UR5, URZ, UPT, UP0 ;  /* 0x000000ff0500728c */ /* 0x000fd2000bf05300 */
[----:B------:R-:W-:Y:S05]  /*e420*/  BRA.U UP0, `(.L_x_190) ;  /* 0x00000001000c7547 */ /* 0x000fea000b800000 */
[----:B------:R-:W-:-:S13]  /*e430*/  FSETP.NEU.AND P0, PT, R53, RZ, PT ;  /* 0x000000ff3500720b */ /* 0x000fda0003f0d000 */
[----:B------:R-:W-:Y:S05]  /*e440*/  @!P0 EXIT ;  /* 0x000000000000894d */ /* 0x000fea0003800000 */
[----:B------:R-:W-:Y:S05]  /*e450*/  BRA `(.L_x_189) ;  /* 0x00000000002c7947 */ /* 0x000fea0003800000 */
.L_x_190:
[----:B------:R-:W-:Y:S01]  /*e460*/  ISETP.NE.AND P0, PT, R101, RZ, PT ;  /* 0x000000ff6500720c */ /* 0x000fe20003f05270 */
[----:B------:R-:W-:-:S12]  /*e470*/  BSSY.RECONVERGENT B0, `(.L_x_189) ;  /* 0x0000009000007945 */ /* 0x000fd80003800200 */
[----:B------:R-:W-:Y:S05]  /*e480*/  @P0 BRA `(.L_x_191) ;  /* 0x0000000000140947 */ /* 0x000fea0003800000 */
[----:B------:R-:W2:Y:S02]  /*e490*/  LDCU.64 UR4, c[0x0][0xc88] ;  /* 0x00019100ff0477ac */ /* 0x000ea40008000a00 */
[----:B--2---:R-:W-:-:S04]  /*e4a0*/  ISETP.NE.U32.AND P0, PT, RZ, UR4, PT ;  /* 0x00000004ff007c0c */ /* 0x004fc8000bf05070 */
[----:B------:R-:W-:-:S13]  /*e4b0*/  ISETP.NE.AND.EX P0, PT, RZ, UR5, PT, P0 ;  /* 0x00000005ff007c0c */ /* 0x000fda000bf05300 */
[----:B------:R-:W-:Y:S05]  /*e4c0*/  @!P0 EXIT ;  /* 0x000000000000894d */ /* 0x000fea0003800000 */
[----:B------:R-:W-:Y:S05]  /*e4d0*/  BRA `(.L_x_192) ;  /* 0x0000000000087947 */ /* 0x000fea0003800000 */
.L_x_191:
[----:B------:R-:W-:-:S13]  /*e4e0*/  FSETP.NEU.AND P0, PT, R53, RZ, PT ;  /* 0x000000ff3500720b */ /* 0x000fda0003f0d000 */
[----:B------:R-:W-:Y:S05]  /*e4f0*/  @!P0 EXIT ;  /* 0x000000000000894d */ /* 0x000fea0003800000 */
.L_x_192:
[----:B------:R-:W-:Y:S05]  /*e500*/  BSYNC.RECONVERGENT B0 ;  /* 0x0000000000007941 */ /* 0x000fea0003800200 */
.L_x_189:
[----:B------:R-:W-:Y:S01]  /*e510*/  ULEA UR4, UR57, UR50, 0x3 ;  /* 0x0000003239047291 */ /* 0x000fe2000f8e18ff */
[----:B------:R-:W-:-:S04]  /*e520*/  DEPBAR.LE SB0, 0x0 ;  /* 0x000080000000791a */ /* 0x000fc80000000000 */
[----:B------:R-:W-:-:S04]  /*e530*/  UIADD3 UR4, UPT, UPT, UR4, 0x70, URZ ;  /* 0x0000007004047890 */ /* 0x000fc8000fffe0ff */
[----:B------:R-:W-:-:S09]  /*e540*/  UPRMT UR4, UR37, 0x654, UR4 ;  /* 0x0000065425047896 */ /* 0x000fd20008000004 */
[----:B------:R-:W-:Y:S01]  /*e550*/  SYNCS.ARRIVE.TRANS64.RED.A1T0 RZ, [UR4], RZ ;  /* 0x000000ffffff79a7 */ /* 0x000fe20008100404 */
[----:B------:R-:W-:Y:S05]  /*e560*/  EXIT ;  /* 0x000000000000794d */ /* 0x000fea0003800000 */
.L_x_24:
[----:B--2---:R2:W1:Y:S02]  /*e570*/  SYNCS.PHASECHK.TRANS64.TRYWAIT P0, [R2+URZ+0xf0], R3 ;  /* 0x0000f003020075a7 */ /* 0x00446400080011ff */
[----:B-1----:R-:W-:Y:S05]  /*e580*/  @!P0 NANOSLEEP.SYNCS 0x989680 ;  /* 0x009896800000895d */ /* 0x002fea0003900000 */
[----:B------:R-:W1:Y:S02]  /*e590*/  @!P0 SYNCS.PHASECHK.TRANS64 P0, [R2+URZ+0xf0], R3 ;  /* 0x0000f003020085a7 */ /* 0x000e6400080010ff */
[----:B-1----:R-:W-:Y:S05]  /*e5a0*/  @!P0 BRA `(.L_x_24) ;  /* 0xfffffffc00f08947 */ /* 0x002fea000383ffff */
[----:B------:R-:W-:Y:S05]  /*e5b0*/  BRA `(.L_x_193) ;  /* 0xffffff3400047947 */ /* 0x000fea000383ffff */
.L_x_27:
[----:B-1----:R-:W-:-:S07]  /*e5c0*/  MOV R2, UR33 ;  /* 0x0000002100027c02 */ /* 0x002fce0008000f00 */
.L_x_194:
[----:B-1----:R1:W2:Y:S02]  /*e5d0*/  SYNCS.PHASECHK.TRANS64.TRYWAIT P0, [R2+URZ+0x28], R4 ;  /* 0x00002804020075a7 */ /* 0x0022a400080011ff */
[----:B--2---:R-:W-:Y:S05]  /*e5e0*/  @!P0 NANOSLEEP.SYNCS 0x989680 ;  /* 0x009896800000895d */ /* 0x004fea0003900000 */
[----:B------:R-:W2:Y:S02]  /*e5f0*/  @!P0 SYNCS.PHASECHK.TRANS64 P0, [R2+URZ+0x28], R4 ;  /* 0x00002804020085a7 */ /* 0x000ea400080010ff */
[----:B--2---:R-:W-:Y:S05]  /*e600*/  @!P0 BRA `(.L_x_194) ;  /* 0xfffffffc00f08947 */ /* 0x004fea000383ffff */
[----:B------:R-:W-:Y:S05]  /*e610*/  BRA `(.L_x_26) ;  /* 0xffffff3400507947 */ /* 0x000fea000383ffff */
.L_x_36:
[----:B------:R-:W-:-:S07]  /*e620*/  MOV R2, UR33 ;  /* 0x0000002100027c02 */ /* 0x000fce0008000f00 */
.L_x_195:
[----:B-1----:R1:W2:Y:S02]  /*e630*/  SYNCS.PHASECHK.TRANS64.TRYWAIT P0, [R2+URZ+0x28], R4 ;  /* 0x00002804020075a7 */ /* 0x0022a400080011ff */
[----:B--2---:R-:W-:Y:S05]  /*e640*/  @!P0 NANOSLEEP.SYNCS 0x989680 ;  /* 0x009896800000895d */ /* 0x004fea0003900000 */
[----:B------:R-:W2:Y:S02]  /*e650*/  @!P0 SYNCS.PHASECHK.TRANS64 P0, [R2+URZ+0x28], R4 ;  /* 0x00002804020085a7 */ /* 0x000ea400080010ff */
[----:B--2---:R-:W-:Y:S05]  /*e660*/  @!P0 BRA `(.L_x_195) ;  /* 0xfffffffc00f08947 */ /* 0x004fea000383ffff */
[----:B------:R-:W-:Y:S05]  /*e670*/  BRA `(.L_x_35) ;  /* 0xffffff3800787947 */ /* 0x000fea000383ffff */
.L_x_43:
[----:B-1----:R1:W2:Y:S02]  /*e680*/  SYNCS.PHASECHK.TRANS64.TRYWAIT P0, [R2+URZ+0xa0], R3 ;  /* 0x0000a003020075a7 */ /* 0x0022a400080011ff */
[----:B--2---:R-:W-:Y:S05]  /*e690*/  @!P0 NANOSLEEP.SYNCS 0x989680 ;  /* 0x009896800000895d */ /* 0x004fea0003900000 */
[----:B------:R-:W2:Y:S02]  /*e6a0*/  @!P0 SYNCS.PHASECHK.TRANS64 P0, [R2+URZ+0xa0], R3 ;  /* 0x0000a003020085a7 */ /* 0x000ea400080010ff */
[----:B--2---:R-:W-:Y:S05]  /*e6b0*/  @!P0 BRA `(.L_x_43) ;  /* 0xfffffffc00f08947 */ /* 0x004fea000383ffff */
[----:B------:R-:W-:Y:S05]  /*e6c0*/  BRA `(.L_x_196) ;  /* 0xffffff3c00807947 */ /* 0x000fea000383ffff */
.L_x_47:
[----:B----4-:R-:W-:-:S07]  /*e6d0*/  MOV R0, UR5 ;  /* 0x0000000500007c02 */ /* 0x010fce0008000f00 */
.L_x_197:
[----:B-1----:R1:W2:Y:S02]  /*e6e0*/  SYNCS.PHASECHK.TRANS64.TRYWAIT P0, [R0+URZ], R2 ;  /* 0x00000002000075a7 */ /* 0x0022a400080011ff */
[----:B--2---:R-:W-:Y:S05]  /*e6f0*/  @!P0 NANOSLEEP.SYNCS 0x989680 ;  /* 0x009896800000895d */ /* 0x004fea0003900000 */
[----:B------:R-:W2:Y:S02]  /*e700*/  @!P0 SYNCS.PHASECHK.TRANS64 P0, [R0+URZ], R2 ;  /* 0x00000002000085a7 */ /* 0x000ea400080010ff */
[----:B--2---:R-:W-:Y:S05]  /*e710*/  @!P0 BRA `(.L_x_197) ;  /* 0xfffffffc00f08947 */ /* 0x004fea000383ffff */
[----:B------:R-:W-:Y:S05]  /*e720*/  BRA `(.L_x_198) ;  /* 0xffffff4000f87947 */ /* 0x000fea000383ffff */
.L_x_48:
[----:B----4-:R-:W-:-:S07]  /*e730*/  MOV R0, UR5 ;  /* 0x0000000500007c02 */ /* 0x010fce0008000f00 */
.L_x_199:
[----:B-1----:R1:W2:Y:S02]  /*e740*/  SYNCS.PHASECHK.TRANS64.TRYWAIT P0, [R0+URZ], R3 ;  /* 0x00000003000075a7 */ /* 0x0022a400080011ff */
[----:B--2---:R-:W-:Y:S05]  /*e750*/  @!P0 NANOSLEEP.SYNCS 0x989680 ;  /* 0x009896800000895d */ /* 0x004fea0003900000 */
[----:B------:R-:W2:Y:S02]  /*e760*/  @!P0 SYNCS.PHASECHK.TRANS64 P0, [R0+URZ], R3 ;  /* 0x00000003000085a7 */ /* 0x000ea400080010ff */
[----:B--2---:R-:W-:Y:S05]  /*e770*/  @!P0 BRA `(.L_x_199) ;  /* 0xfffffffc00f08947 */ /* 0x004fea000383ffff */
[----:B------:R-:W-:Y:S05]  /*e780*/  BRA `(.L_x_200) ;  /* 0xffffff4400047947 */ /* 0x000fea000383ffff */
.L_x_49:
[----:B----4-:R-:W-:-:S07]  /*e790*/  MOV R0, UR5 ;  /* 0x0000000500007c02 */ /* 0x010fce0008000f00 */
.L_x_201:
[----:B-1----:R1:W2:Y:S02]  /*e7a0*/  SYNCS.PHASECHK.TRANS64.TRYWAIT P0, [R0+URZ], R3 ;  /* 0x00000003000075a7 */ /* 0x0022a400080011ff */
[----:B--2---:R-:W-:Y:S05]  /*e7b0*/  @!P0 NANOSLEEP.SYNCS 0x989680 ;  /* 0x009896800000895d */ /* 0x004fea0003900000 */
[----:B------:R-:W2:Y:S02]  /*e7c0*/  @!P0 SYNCS.PHASECHK.TRANS64 P0, [R0+URZ], R3 ;  /* 0x00000003000085a7 */ /* 0x000ea400080010ff */
[----:B--2---:R-:W-:Y:S05]  /*e7d0*/  @!P0 BRA `(.L_x_201) ;  /* 0xfffffffc00f08947 */ /* 0x004fea000383ffff */
[----:B------:R-:W-:Y:S05]  /*e7e0*/  BRA `(.L_x_202) ;  /* 0xffffff4400107947 */ /* 0x000fea000383ffff */
.L_x_50:
[----:B----4-:R-:W-:-:S07]  /*e7f0*/  MOV R0, UR5 ;  /* 0x0000000500007c02 */ /* 0x010fce0008000f00 */
.L_x_203:
[----:B-1----:R1:W2:Y:S02]  /*e800*/  SYNCS.PHASECHK.TRANS64.TRYWAIT P0, [R0+URZ], R3 ;  /* 0x00000003000075a7 */ /* 0x0022a400080011ff */
[----:B--2---:R-:W-:Y:S05]  /*e810*/  @!P0 NANOSLEEP.SYNCS 0x989680 ;  /* 0x009896800000895d */ /* 0x004fea0003900000 */
[----:B------:R-:W2:Y:S02]  /*e820*/  @!P0 SYNCS.PHASECHK.TRANS64 P0, [R0+URZ], R3 ;  /* 0x00000003000085a7 */ /* 0x000ea400080010ff */
[----:B--2---:R-:W-:Y:S05]  /*e830*/  @!P0 BRA `(.L_x_203) ;  /* 0xfffffffc00f08947 */ /* 0x004fea000383ffff */
[----:B------:R-:W-:Y:S05]  /*e840*/  BRA `(.L_x_204) ;  /* 0xffffff44001c7947 */ /* 0x000fea000383ffff */
.L_x_53:
[----:B--2---:R2:W3:Y:S02]  /*e850*/  SYNCS.PHASECHK.TRANS64.TRYWAIT P0, [R0+URZ+0xe0], R4 ;  /* 0x0000e004000075a7 */ /* 0x0044e400080011ff */
[----:B---3--:R-:W-:Y:S05]  /*e860*/  @!P0 NANOSLEEP.SYNCS 0x989680 ;  /* 0x009896800000895d */ /* 0x008fea0003900000 */
[----:B------:R-:W3:Y:S02]  /*e870*/  @!P0 SYNCS.PHASECHK.TRANS64 P0, [R0+URZ+0xe0], R4 ;  /* 0x0000e004000085a7 */ /* 0x000ee400080010ff */
[----:B---3--:R-:W-:Y:S05]  /*e880*/  @!P0 BRA `(.L_x_53) ;  /* 0xfffffffc00f08947 */ /* 0x008fea000383ffff */
[----:B------:R-:W-:Y:S05]  /*e890*/  BRA `(.L_x_205) ;  /* 0xffffff4400787947 */ /* 0x000fea000383ffff */
.L_x_54:
[----:B------:R-:W-:-:S07]  /*e8a0*/  MOV R0, UR5 ;  /* 0x0000000500007c02 */ /* 0x000fce0008000f00 */
.L_x_206:
[----:B--2---:R2:W3:Y:S02]  /*e8b0*/  SYNCS.PHASECHK.TRANS64.TRYWAIT P0, [R0+URZ+0xb0], R5 ;  /* 0x0000b005000075a7 */ /* 0x0044e400080011ff */
[----:B---3--:R-:W-:Y:S05]  /*e8c0*/  @!P0 NANOSLEEP.SYNCS 0x989680 ;  /* 0x009896800000895d */ /* 0x008fea0003900000 */
[----:B------:R-:W3:Y:S02]  /*e8d0*/  @!P0 SYNCS.PHASECHK.TRANS64 P0, [R0+URZ+0xb0], R5 ;  /* 0x0000b005000085a7 */ /* 0x000ee400080010ff */
[----:B---3--:R-:W-:Y:S05]  /*e8e0*/  @!P0 BRA `(.L_x_206) ;  /* 0xfffffffc00f08947 */ /* 0x008fea000383ffff */
[----:B------:R-:W-:Y:S05]  /*e8f0*/  BRA `(.L_x_207) ;  /* 0xffffff4400887947 */ /* 0x000fea000383ffff */
.L_x_55:
[----:B--2---:R2:W3:Y:S02]  /*e900*/  SYNCS.PHASECHK.TRANS64.TRYWAIT P1, [R0+URZ+0xa0], R4 ;  /* 0x0000a004000075a7 */ /* 0x0044e400080211ff */
[----:B---3--:R-:W-:Y:S05]  /*e910*/  @!P1 NANOSLEEP.SYNCS 0x989680 ;  /* 0x009896800000995d */ /* 0x008fea0003900000 */
[----:B------:R-:W3:Y:S02]  /*e920*/  @!P1 SYNCS.PHASECHK.TRANS64 P1, [R0+URZ+0xa0], R4 ;  /* 0x0000a004000095a7 */ /* 0x000ee400080210ff */
[----:B---3--:R-:W-:Y:S05]  /*e930*/  @!P1 BRA `(.L_x_55) ;  /* 0xfffffffc00f09947 */ /* 0x008fea000383ffff */
[----:B------:R-:W-:Y:S05]  /*e940*/  BRA `(.L_x_208) ;  /* 0xffffff4400b87947 */ /* 0x000fea000383ffff */
.L_x_58:
[----:B------:R-:W-:-:S07]  /*e950*/  MOV R0, UR5 ;  /* 0x0000000500007c02 */ /* 0x000fce0008000f00 */
.L_x_209:
[----:B--2---:R2:W3:Y:S02]  /*e960*/  SYNCS.PHASECHK.TRANS64.TRYWAIT P0, [R0+URZ+0xb0], R2 ;  /* 0x0000b002000075a7 */ /* 0x0044e400080011ff */
[----:B---3--:R-:W-:Y:S05]  /*e970*/  @!P0 NANOSLEEP.SYNCS 0x989680 ;  /* 0x009896800000895d */ /* 0x008fea0003900000 */
[----:B------:R-:W3:Y:S02]  /*e980*/  @!P0 SYNCS.PHASECHK.TRANS64 P0, [R0+URZ+0xb0], R2 ;  /* 0x0000b002000085a7 */ /* 0x000ee400080010ff */
[----:B---3--:R-:W-:Y:S05]  /*e990*/  @!P0 BRA `(.L_x_209) ;  /* 0xfffffffc00f08947 */ /* 0x008fea000383ffff */
[----:B------:R-:W-:Y:S05]  /*e9a0*/  BRA `(.L_x_57) ;  /* 0xffffff48000c7947 */ /* 0x000fea000383ffff */
.L_x_65:
[----:B--2---:R2:W3:Y:S02]  /*e9b0*/  SYNCS.PHASECHK.TRANS64.TRYWAIT P1, [R0+URZ+0xa0], R2 ;  /* 0x0000a002000075a7 */ /* 0x0044e400080211ff */
[----:B---3--:R-:W-:Y:S05]  /*e9c0*/  @!P1 NANOSLEEP.SYNCS 0x989680 ;  /* 0x009896800000995d */ /* 0x008fea0003900000 */
[----:B------:R-:W3:Y:S02]  /*e9d0*/  @!P1 SYNCS.PHASECHK.TRANS64 P1, [R0+URZ+0xa0], R2 ;  /* 0x0000a002000095a7 */ /* 0x000ee400080210ff */
[----:B---3--:R-:W-:Y:S05]  /*e9e0*/  @!P1 BRA `(.L_x_65) ;  /* 0xfffffffc00f09947 */ /* 0x008fea000383ffff */
[----:B------:R-:W-:Y:S05]  /*e9f0*/  BRA `(.L_x_210) ;  /* 0xffffff5000207947 */ /* 0x000fea000383ffff */
.L_x_66:
[----:B------:R-:W-:-:S07]  /*ea00*/  MOV R2, UR14 ;  /* 0x0000000e00027c02 */ /* 0x000fce0008000f00 */
.L_x_211:
[----:B--2---:R2:W3:Y:S02]  /*ea10*/  SYNCS.PHASECHK.TRANS64.TRYWAIT P0, [R2+URZ+0xd0], R0 ;  /* 0x0000d000020075a7 */ /* 0x0044e400080011ff */
[----:B---3--:R-:W-:Y:S05]  /*ea20*/  @!P0 NANOSLEEP.SYNCS 0x989680 ;  /* 0x009896800000895d */ /* 0x008fea0003900000 */
[----:B------:R-:W3:Y:S02]  /*ea30*/  @!P0 SYNCS.PHASECHK.TRANS64 P0, [R2+URZ+0xd0], R0 ;  /* 0x0000d000020085a7 */ /* 0x000ee400080010ff */
[----:B---3--:R-:W-:Y:S05]  /*ea40*/  @!P0 BRA `(.L_x_211) ;  /* 0xfffffffc00f08947 */ /* 0x008fea000383ffff */
[----:B------:R-:W-:Y:S05]  /*ea50*/  BRA `(.L_x_212) ;  /* 0xffffff5000587947 */ /* 0x000fea000383ffff */
.L_x_69:
[----:B------:R-:W-:Y:S07]  /*ea60*/  MOV R0, UR22 ;  /* 0x0000001600007c02 */ /* 0x000fee0008000f00 */
.L_x_213:
[----:B--2---:R2:W3:Y:S02]  /*ea70*/  SYNCS.PHASECHK.TRANS64.TRYWAIT P0, [R0+URZ], R2 ;  /* 0x00000002000075a7 */ /* 0x0044e400080011ff */
[----:B---3--:R-:W-:Y:S05]  /*ea80*/  @!P0 NANOSLEEP.SYNCS 0x989680 ;  /* 0x009896800000895d */ /* 0x008fea0003900000 */
[----:B------:R-:W3:Y:S02]  /*ea90*/  @!P0 SYNCS.PHASECHK.TRANS64 P0, [R0+URZ], R2 ;  /* 0x00000002000085a7 */ /* 0x000ee400080010ff */
[----:B---3--:R-:W-:Y:S05]  /*eaa0*/  @!P0 BRA `(.L_x_213) ;  /* 0xfffffffc00f08947 */ /* 0x008fea000383ffff */
[----:B------:R-:W-:Y:S05]  /*eab0*/  BRA `(.L_x_68) ;  /* 0xffffff5000747947 */ /* 0x000fea000383ffff */
.L_x_72:
[----:B------:R-:W-:-:S07]  /*eac0*/  MOV R0, UR5 ;  /* 0x0000000500007c02 */ /* 0x000fce0008000f00 */
.L_x_214:
[----:B-1----:R1:W3:Y:S02]  /*ead0*/  SYNCS.PHASECHK.TRANS64.TRYWAIT P0, [R0+URZ], R2 ;  /* 0x00000002000075a7 */ /* 0x0022e400080011ff */
[----:B---3--:R-:W-:Y:S05]  /*eae0*/  @!P0 NANOSLEEP.SYNCS 0x989680 ;  /* 0x009896800000895d */ /* 0x008fea0003900000 */
[----:B------:R-:W3:Y:S02]  /*eaf0*/  @!P0 SYNCS.PHASECHK.TRANS64 P0, [R0+URZ], R2 ;  /* 0x00000002000085a7 */ /* 0x000ee400080010ff */
[----:B---3--:R-:W-:Y:S05]  /*eb00*/  @!P0 BRA `(.L_x_214) ;  /* 0xfffffffc00f08947 */ /* 0x008fea000383ffff */
[----:B------:R-:W-:Y:S05]  /*eb10*/  BRA `(.L_x_215) ;  /* 0xffffff5400b47947 */ /* 0x000fea000383ffff */
.L_x_73:
[----:B------:R-:W-:-:S07]  /*eb20*/  MOV R0, UR6 ;  /* 0x0000000600007c02 */ /* 0x000fce0008000f00 */
.L_x_216:
[----:B-1----:R1:W3:Y:S02]  /*eb30*/  SYNCS.PHASECHK.TRANS64.TRYWAIT P0, [R0+URZ], R2 ;  /* 0x00000002000075a7 */ /* 0x0022e400080011ff */
[----:B---3--:R-:W-:Y:S05]  /*eb40*/  @!P0 NANOSLEEP.SYNCS 0x989680 ;  /* 0x009896800000895d */ /* 0x008fea0003900000 */
[----:B------:R-:W3:Y:S02]  /*eb50*/  @!P0 SYNCS.PHASECHK.TRANS64 P0, [R0+URZ], R2 ;  /* 0x00000002000085a7 */ /* 0x000ee400080010ff */
[----:B---3--:R-:W-:Y:S05]  /*eb60*/  @!P0 BRA `(.L_x_216) ;  /* 0xfffffffc00f08947 */ /* 0x008fea000383ffff */
[----:B------:R-:W-:Y:S05]  /*eb70*/  BRA `(.L_x_217) ;  /* 0xffffff5400c07947 */ /* 0x000fea000383ffff */
.L_x_78:
[----:B--2---:R2:W3:Y:S02]  /*eb80*/  SYNCS.PHASECHK.TRANS64.TRYWAIT P0, [R0+URZ+0xa0], R2 ;  /* 0x0000a002000075a7 */ /* 0x0044e400080011ff */
[----:B---3--:R-:W-:Y:S05]  /*eb90*/  @!P0 NANOSLEEP.SYNCS 0x989680 ;  /* 0x009896800000895d */ /* 0x008fea0003900000 */
[----:B------:R-:W3:Y:S02]  /*eba0*/  @!P0 SYNCS.PHASECHK.TRANS64 P0, [R0+URZ+0xa0], R2 ;  /* 0x0000a002000085a7 */ /* 0x000ee400080010ff */
[----:B---3--:R-:W-:Y:S05]  /*ebb0*/  @!P0 BRA `(.L_x_78) ;  /* 0xfffffffc00f08947 */ /* 0x008fea000383ffff */
[----:B------:R-:W-:Y:S05]  /*ebc0*/  BRA `(.L_x_218) ;  /* 0xffffff5800b07947 */ /* 0x000fea000383ffff */
.L_x_81:
[----:B------:R-:W-:Y:S07]  /*ebd0*/  MOV R0, UR5 ;  /* 0x0000000500007c02 */ /* 0x000fee0008000f00 */
.L_x_219:
[----:B-1----:R1:W2:Y:S02]  /*ebe0*/  SYNCS.PHASECHK.TRANS64.TRYWAIT P0, [R0+URZ+0x98], R2 ;  /* 0x00009802000075a7 */ /* 0x0022a400080011ff */
[----:B--2---:R-:W-:Y:S05]  /*ebf0*/  @!P0 NANOSLEEP.SYNCS 0x989680 ;  /* 0x009896800000895d */ /* 0x004fea0003900000 */
[----:B------:R-:W2:Y:S02]  /*ec00*/  @!P0 SYNCS.PHASECHK.TRANS64 P0, [R0+URZ+0x98], R2 ;  /* 0x00009802000085a7 */ /* 0x000ea400080010ff */
[----:B--2---:R-:W-:Y:S05]  /*ec10*/  @!P0 BRA `(.L_x_219) ;  /* 0xfffffffc00f08947 */ /* 0x004fea000383ffff */
[----:B------:R-:W-:Y:S05]  /*ec20*/  BRA `(.L_x_80) ;  /* 0xffffff5c00b07947 */ /* 0x000fea000383ffff */
.L_x_84:
[----:B------:R-:W-:Y:S07]  /*ec30*/  MOV R0, UR5 ;  /* 0x0000000500007c02 */ /* 0x000fee0008000f00 */
.L_x_220:
[----:B-1----:R1:W2:Y:S02]  /*ec40*/  SYNCS.PHASECHK.TRANS64.TRYWAIT P0, [R0+URZ+0x70], R28 ;  /* 0x0000701c000075a7 */ /* 0x0022a400080011ff */
[----:B--2---:R-:W-:Y:S05]  /*ec50*/  @!P0 NANOSLEEP.SYNCS 0x989680 ;  /* 0x009896800000895d */ /* 0x004fea0003900000 */
[----:B------:R-:W2:Y:S02]  /*ec60*/  @!P0 SYNCS.PHASECHK.TRANS64 P0, [R0+URZ+0x70], R28 ;  /* 0x0000701c000085a7 */ /* 0x000ea400080010ff */
[----:B--2---:R-:W-:Y:S05]  /*ec70*/  @!P0 BRA `(.L_x_220) ;  /* 0xfffffffc00f08947 */ /* 0x004fea000383ffff */
[----:B------:R-:W-:Y:S05]  /*ec80*/  BRA `(.L_x_221) ;  /* 0xffffff6000087947 */ /* 0x000fea000383ffff */
.L_x_85:
[----:B------:R-:W-:Y:S07]  /*ec90*/  MOV R0, UR5 ;  /* 0x0000000500007c02 */ /* 0x000fee0008000f00 */
.L_x_222:
[----:B-1----:R1:W2:Y:S02]  /*eca0*/  SYNCS.PHASECHK.TRANS64.TRYWAIT P0, [R0+URZ+0x78], R28 ;  /* 0x0000781c000075a7 */ /* 0x0022a400080011ff */
[----:B--2---:R-:W-:Y:S05]  /*ecb0*/  @!P0 NANOSLEEP.SYNCS 0x989680 ;  /* 0x009896800000895d */ /* 0x004fea0003900000 */
[----:B------:R-:W2:Y:S02]  /*ecc0*/  @!P0 SYNCS.PHASECHK.TRANS64 P0, [R0+URZ+0x78], R28 ;  /* 0x0000781c000085a7 */ /* 0x000ea400080010ff */
[----:B--2---:R-:W-:Y:S05]  /*ecd0*/  @!P0 BRA `(.L_x_222) ;  /* 0xfffffffc00f08947 */ /* 0x004fea000383ffff */
[----:B------:R-:W-:Y:S05]  /*ece0*/  BRA `(.L_x_223) ;  /* 0xffffff6000607947 */ /* 0x000fea000383ffff */
.L_x_86:
[----:B------:R-:W-:Y:S07]  /*ecf0*/  MOV R0, UR5 ;  /* 0x0000000500007c02 */ /* 0x000fee0008000f00 */
.L_x_224:
[----:B-1----:R1:W2:Y:S02]  /*ed00*/  SYNCS.PHASECHK.TRANS64.TRYWAIT P0, [R0+URZ+0x80], R28 ;  /* 0x0000801c000075a7 */ /* 0x0022a400080011ff */
[----:B--2---:R-:W-:Y:S05]  /*ed10*/  @!P0 NANOSLEEP.SYNCS 0x989680 ;  /* 0x009896800000895d */ /* 0x004fea0003900000 */
[----:B------:R-:W2:Y:S02]  /*ed20*/  @!P0 SYNCS.PHASECHK.TRANS64 P0, [R0+URZ+0x80], R28 ;  /* 0x0000801c000085a7 */ /* 0x000ea400080010ff */
[----:B--2---:R-:W-:Y:S05]  /*ed30*/  @!P0 BRA `(.L_x_224) ;  /* 0xfffffffc00f08947 */ /* 0x004fea000383ffff */
[----:B------:R-:W-:Y:S05]  /*ed40*/  BRA `(.L_x_225) ;  /* 0xffffff6000c07947 */ /* 0x000fea000383ffff */
.L_x_87:
[----:B------:R-:W-:Y:S07]  /*ed50*/  MOV R0, UR5 ;  /* 0x0000000500007c02 */ /* 0x000fee0008000f00 */
.L_x_226:
[----:B-1----:R1:W2:Y:S02]  /*ed60*/  SYNCS.PHASECHK.TRANS64.TRYWAIT P0, [R0+URZ+0x88], R28 ;  /* 0x0000881c000075a7 */ /* 0x0022a400080011ff */
[----:B--2---:R-:W-:Y:S05]  /*ed70*/  @!P0 NANOSLEEP.SYNCS 0x989680 ;  /* 0x009896800000895d */ /* 0x004fea0003900000 */
[----:B------:R-:W2:Y:S02]  /*ed80*/  @!P0 SYNCS.PHASECHK.TRANS64 P0, [R0+URZ+0x88], R28 ;  /* 0x0000881c000085a7 */ /* 0x000ea400080010ff */
[----:B--2---:R-:W-:Y:S05]  /*ed90*/  @!P0 BRA `(.L_x_226) ;  /* 0xfffffffc00f08947 */ /* 0x004fea000383ffff */
[----:B------:R-:W-:Y:S05]  /*eda0*/  BRA `(.L_x_227) ;  /* 0xffffff6400207947 */ /* 0x000fea000383ffff */
.L_x_88:
[----:B------:R-:W-:Y:S07]  /*edb0*/  MOV R0, UR5 ;  /* 0x0000000500007c02 */ /* 0x000fee0008000f00 */
.L_x_228:
[----:B-1----:R1:W2:Y:S02]  /*edc0*/  SYNCS.PHASECHK.TRANS64.TRYWAIT P0, [R0+URZ+0x70], R34 ;  /* 0x00007022000075a7 */ /* 0x0022a400080011ff */
[----:B--2---:R-:W-:Y:S05]  /*edd0*/  @!P0 NANOSLEEP.SYNCS 0x989680 ;  /* 0x009896800000895d */ /* 0x004fea0003900000 */
[----:B------:R-:W2:Y:S02]  /*ede0*/  @!P0 SYNCS.PHASECHK.TRANS64 P0, [R0+URZ+0x70], R34 ;  /* 0x00007022000085a7 */ /* 0x000ea400080010ff */
[----:B--2---:R-:W-:Y:S05]  /*edf0*/  @!P0 BRA `(.L_x_228) ;  /* 0xfffffffc00f08947 */ /* 0x004fea000383ffff */
[----:B------:R-:W-:Y:S05]  /*ee00*/  BRA `(.L_x_229) ;  /* 0xffffff6400847947 */ /* 0x000fea000383ffff */
.L_x_89:
[----:B------:R-:W-:Y:S07]  /*ee10*/  MOV R0, UR5 ;  /* 0x0000000500007c02 */ /* 0x000fee0008000f00 */
.L_x_230:
[----:B-1----:R1:W2:Y:S02]  /*ee20*/  SYNCS.PHASECHK.TRANS64.TRYWAIT P0, [R0+URZ+0x78], R34 ;  /* 0x00007822000075a7 */ /* 0x0022a400080011ff */
[----:B--2---:R-:W-:Y:S05]  /*ee30*/  @!P0 NANOSLEEP.SYNCS 0x989680 ;  /* 0x009896800000895d */ /* 0x004fea0003900000 */
[----:B------:R-:W2:Y:S02]  /*ee40*/  @!P0 SYNCS.PHASECHK.TRANS64 P0, [R0+URZ+0x78], R34 ;  /* 0x00007822000085a7 */ /* 0x000ea400080010ff */
[----:B--2---:R-:W-:Y:S05]  /*ee50*/  @!P0 BRA `(.L_x_230) ;  /* 0xfffffffc00f08947 */ /* 0x004fea000383ffff */
[----:B------:R-:W-:Y:S05]  /*ee60*/  BRA `(.L_x_231) ;  /* 0xffffff6400e47947 */ /* 0x000fea000383ffff */
.L_x_90:
[----:B------:R-:W-:Y:S07]  /*ee70*/  MOV R0, UR5 ;  /* 0x0000000500007c02 */ /* 0x000fee0008000f00 */
.L_x_232:
[----:B-1----:R1:W2:Y:S02]  /*ee80*/  SYNCS.PHASECHK.TRANS64.TRYWAIT P0, [R0+URZ+0x80], R34 ;  /* 0x00008022000075a7 */ /* 0x0022a400080011ff */
[----:B--2---:R-:W-:Y:S05]  /*ee90*/  @!P0 NANOSLEEP.SYNCS 0x989680 ;  /* 0x009896800000895d */ /* 0x004fea0003900000 */
[----:B------:R-:W2:Y:S02]  /*eea0*/  @!P0 SYNCS.PHASECHK.TRANS64 P0, [R0+URZ+0x80], R34 ;  /* 0x00008022000085a7 */ /* 0x000ea400080010ff */
[----:B--2---:R-:W-:Y:S05]  /*eeb0*/  @!P0 BRA `(.L_x_232) ;  /* 0xfffffffc00f08947 */ /* 0x004fea000383ffff */
[----:B------:R-:W-:Y:S05]  /*eec0*/  BRA `(.L_x_233) ;  /* 0xffffff6800407947 */ /* 0x000fea000383ffff */
.L_x_91:
[----:B------:R-:W-:Y:S07]  /*eed0*/  MOV R0, UR5 ;  /* 0x0000000500007c02 */ /* 0x000fee0008000f00 */
.L_x_234:
[----:B-1----:R1:W2:Y:S02]  /*eee0*/  SYNCS.PHASECHK.TRANS64.TRYWAIT P0, [R0+URZ+0x88], R34 ;  /* 0x00008822000075a7 */ /* 0x0022a400080011ff */
[----:B--2---:R-:W-:Y:S05]  /*eef0*/  @!P0 NANOSLEEP.SYNCS 0x989680 ;  /* 0x009896800000895d */ /* 0x004fea0003900000 */
[----:B------:R-:W2:Y:S02]  /*ef00*/  @!P0 SYNCS.PHASECHK.TRANS64 P0, [R0+URZ+0x88], R34 ;  /* 0x00008822000085a7 */ /* 0x000ea400080010ff */
[----:B--2---:R-:W-:Y:S05]  /*ef10*/  @!P0 BRA `(.L_x_234) ;  /* 0xfffffffc00f08947 */ /* 0x004fea000383ffff */
[----:B------:R-:W-:Y:S05]  /*ef20*/  BRA `(.L_x_235) ;  /* 0xffffff6800dc7947 */ /* 0x000fea000383ffff */
.L_x_93:
[----:B------:R-:W-:-:S07]  /*ef30*/  MOV R0, UR5 ;  /* 0x0000000500007c02 */ /* 0x000fce0008000f00 */
.L_x_236:
[----:B-1----:R1:W3:Y:S02]  /*ef40*/  SYNCS.PHASECHK.TRANS64.TRYWAIT P0, [R0+URZ+0x70], R28 ;  /* 0x0000701c000075a7 */ /* 0x0022e400080011ff */
[----:B---3--:R-:W-:Y:S05]  /*ef50*/  @!P0 NANOSLEEP.SYNCS 0x989680 ;  /* 0x009896800000895d */ /* 0x008fea0003900000 */
[----:B------:R-:W3:Y:S02]  /*ef60*/  @!P0 SYNCS.PHASECHK.TRANS64 P0, [R0+URZ+0x70], R28 ;  /* 0x0000701c000085a7 */ /* 0x000ee400080010ff */
[----:B---3--:R-:W-:Y:S05]  /*ef70*/  @!P0 BRA `(.L_x_236) ;  /* 0xfffffffc00f08947 */ /* 0x008fea000383ffff */
[----:B------:R-:W-:Y:S05]  /*ef80*/  BRA `(.L_x_237) ;  /* 0xffffff6c005c7947 */ /* 0x000fea000383ffff */
.L_x_94:
[----:B-1----:R-:W-:-:S07]  /*ef90*/  MOV R0, UR5 ;  /* 0x0000000500007c02 */ /* 0x002fce0008000f00 */
.L_x_238:
[----:B-1----:R1:W3:Y:S02]  /*efa0*/  SYNCS.PHASECHK.TRANS64.TRYWAIT P0, [R0+URZ+0x78], R28 ;  /* 0x0000781c000075a7 */ /* 0x0022e400080011ff */
[----:B---3--:R-:W-:Y:S05]  /*efb0*/  @!P0 NANOSLEEP.SYNCS 0x989680 ;  /* 0x009896800000895d */ /* 0x008fea0003900000 */
[----:B------:R-:W3:Y:S02]  /*efc0*/  @!P0 SYNCS.PHASECHK.TRANS64 P0, [R0+URZ+0x78], R28 ;  /* 0x0000781c000085a7 */ /* 0x000ee400080010ff */
[----:B---3--:R-:W-:Y:S05]  /*efd0*/  @!P0 BRA `(.L_x_238) ;  /* 0xfffffffc00f08947 */ /* 0x008fea000383ffff */
[----:B------:R-:W-:Y:S05]  /*efe0*/  BRA `(.L_x_239) ;  /* 0xffffff6c004c7947 */ /* 0x000fea000383ffff */
.L_x_95:
[----:B------:R-:W-:-:S07]  /*eff0*/  MOV R2, UR5 ;  /* 0x0000000500027c02 */ /* 0x000fce0008000f00 */
.L_x_240:
[----:B-1----:R1:W3:Y:S02]  /*f000*/  SYNCS.PHASECHK.TRANS64.TRYWAIT P0, [R2+URZ+0x80], R28 ;  /* 0x0000801c020075a7 */ /* 0x0022e400080011ff */
[----:B---3--:R-:W-:Y:S05]  /*f010*/  @!P0 NANOSLEEP.SYNCS 0x989680 ;  /* 0x009896800000895d */ /* 0x008fea0003900000 */
[----:B------:R-:W3:Y:S02]  /*f020*/  @!P0 SYNCS.PHASECHK.TRANS64 P0, [R2+URZ+0x80], R28 ;  /* 0x0000801c020085a7 */ /* 0x000ee400080010ff */
[----:B---3--:R-:W-:Y:S05]  /*f030*/  @!P0 BRA `(.L_x_240) ;  /* 0xfffffffc00f08947 */ /* 0x008fea000383ffff */
[----:B------:R-:W-:Y:S05]  /*f040*/  BRA `(.L_x_241) ;  /* 0xffffff6c00407947 */ /* 0x000fea000383ffff */
.L_x_97:
[----:B--2---:R2:W4:Y:S02]  /*f050*/  SYNCS.PHASECHK.TRANS64.TRYWAIT P0, [R0+URZ+0xa0], R2 ;  /* 0x0000a002000075a7 */ /* 0x00452400080011ff */
[----:B----4-:R-:W-:Y:S05]  /*f060*/  @!P0 NANOSLEEP.SYNCS 0x989680 ;  /* 0x009896800000895d */ /* 0x010fea0003900000 */
[----:B------:R-:W4:Y:S02]  /*f070*/  @!P0 SYNCS.PHASECHK.TRANS64 P0, [R0+URZ+0xa0], R2 ;  /* 0x0000a002000085a7 */ /* 0x000f2400080010ff */
[----:B----4-:R-:W-:Y:S05]  /*f080*/  @!P0 BRA `(.L_x_97) ;  /* 0xfffffffc00f08947 */ /* 0x010fea000383ffff */
[----:B------:R-:W-:Y:S05]  /*f090*/  BRA `(.L_x_242) ;  /* 0xffffff7000007947 */ /* 0x000fea000383ffff */
.L_x_108:
[----:B-1----:R-:W-:Y:S04]  /*f0a0*/  MOV R4, UR50 ;  /* 0x0000003200047c02 */ /* 0x002fe80008000f00 */
[----:B------:R1:W2:Y:S03]  /*f0b0*/  SYNCS.PHASECHK.TRANS64.TRYWAIT P1, [R4+URZ+0x50], R5 ;  /* 0x00005005040075a7 */ /* 0x0002a600080211ff */
[----:B--2---:R-:W-:Y:S05]  /*f0c0*/  @!P1 NANOSLEEP.SYNCS 0x989680 ;  /* 0x009896800000995d */ /* 0x004fea0003900000 */
[----:B------:R-:W2:Y:S02]  /*f0d0*/  @!P1 SYNCS.PHASECHK.TRANS64 P1, [R4+URZ+0x50], R5 ;  /* 0x00005005040095a7 */ /* 0x000ea400080210ff */
[----:B--2---:R-:W-:Y:S05]  /*f0e0*/  @!P1 BRA `(.L_x_108) ;  /* 0xfffffffc00ec9947 */ /* 0x004fea000383ffff */
[----:B------:R-:W-:Y:S05]  /*f0f0*/  BRA `(.L_x_107) ;  /* 0xffffff7c001c7947 */ /* 0x000fea000383ffff */
.L_x_110:
[----:B------:R1:W1:Y:S02]  /*f100*/  SYNCS.PHASECHK.TRANS64.TRYWAIT P0, [R58+URZ+0xc0], R3 ;  /* 0x0000c0033a0075a7 */ /* 0x00026400080011ff */
[----:B-1----:R-:W-:Y:S05]  /*f110*/  @!P0 NANOSLEEP.SYNCS 0x989680 ;  /* 0x009896800000895d */ /* 0x002fea0003900000 */
[----:B------:R-:W1:Y:S02]  /*f120*/  @!P0 SYNCS.PHASECHK.TRANS64 P0, [R58+URZ+0xc0], R3 ;  /* 0x0000c0033a0085a7 */ /* 0x000e6400080010ff */
[----:B-1----:R-:W-:Y:S05]  /*f130*/  @!P0 BRA `(.L_x_110) ;  /* 0xfffffffc00f08947 */ /* 0x002fea000383ffff */
[----:B------:R-:W-:Y:S05]  /*f140*/  BRA `(.L_x_109) ;  /* 0xffffff7c00407947 */ /* 0x000fea000383ffff */
.L_x_121:
[----:B-1----:R1:W3:Y:S02]  /*f150*/  SYNCS.PHASECHK.TRANS64.TRYWAIT P0, [R2+URZ+0x50], R0 ;  /* 0x00005000020075a7 */ /* 0x0022e400080011ff */
[----:B---3--:R-:W-:Y:S05]  /*f160*/  @!P0 NANOSLEEP.SYNCS 0x989680 ;  /* 0x009896800000895d */ /* 0x008fea0003900000 */
[----:B------:R-:W3:Y:S02]  /*f170*/  @!P0 SYNCS.PHASECHK.TRANS64 P0, [R2+URZ+0x50], R0 ;  /* 0x00005000020085a7 */ /* 0x000ee400080010ff */
[----:B---3--:R-:W-:Y:S05]  /*f180*/  @!P0 BRA `(.L_x_121) ;  /* 0xfffffffc00f08947 */ /* 0x008fea000383ffff */
[----:B------:R-:W-:Y:S05]  /*f190*/  BRA `(.L_x_120) ;  /* 0xffffff8800dc7947 */ /* 0x000fea000383ffff */
.L_x_131:
[----:B-1----:R1:W3:Y:S02]  /*f1a0*/  SYNCS.PHASECHK.TRANS64.TRYWAIT P0, [R0+URZ+0x50], R20 ;  /* 0x00005014000075a7 */ /* 0x0022e400080011ff */
[----:B---3--:R-:W-:Y:S05]  /*f1b0*/  @!P0 NANOSLEEP.SYNCS 0x989680 ;  /* 0x009896800000895d */ /* 0x008fea0003900000 */
[----:B------:R-:W3:Y:S02]  /*f1c0*/  @!P0 SYNCS.PHASECHK.TRANS64 P0, [R0+URZ+0x50], R20 ;  /* 0x00005014000085a7 */ /* 0x000ee400080010ff */
[----:B---3--:R-:W-:Y:S05]  /*f1d0*/  @!P0 BRA `(.L_x_131) ;  /* 0xfffffffc00f08947 */ /* 0x008fea000383ffff */
[----:B------:R-:W-:Y:S05]  /*f1e0*/  BRA `(.L_x_130) ;  /* 0xffffff9800747947 */ /* 0x000fea000383ffff */
.L_x_141:
[----:B-1----:R1:W3:Y:S02]  /*f1f0*/  SYNCS.PHASECHK.TRANS64.TRYWAIT P0, [R0+URZ+0x50], R20 ;  /* 0x00005014000075a7 */ /* 0x0022e400080011ff */
[----:B---3--:R-:W-:Y:S05]  /*f200*/  @!P0 NANOSLEEP.SYNCS 0x989680 ;  /* 0x009896800000895d */ /* 0x008fea0003900000 */
[----:B------:R-:W3:Y:S02]  /*f210*/  @!P0 SYNCS.PHASECHK.TRANS64 P0, [R0+URZ+0x50], R20 ;  /* 0x00005014000085a7 */ /* 0x000ee400080010ff */
[----:B---3--:R-:W-:Y:S05]  /*f220*/  @!P0 BRA `(.L_x_141) ;  /* 0xfffffffc00f08947 */ /* 0x008fea000383ffff */
[----:B------:R-:W-:Y:S05]  /*f230*/  BRA `(.L_x_140) ;  /* 0xffffffa400f07947 */ /* 0x000fea000383ffff */
.L_x_151:
[----:B-1----:R1:W3:Y:S02]  /*f240*/  SYNCS.PHASECHK.TRANS64.TRYWAIT P0, [R0+URZ+0x50], R20 ;  /* 0x00005014000075a7 */ /* 0x0022e400080011ff */
[----:B---3--:R-:W-:Y:S05]  /*f250*/  @!P0 NANOSLEEP.SYNCS 0x989680 ;  /* 0x009896800000895d */ /* 0x008fea0003900000 */
[----:B------:R-:W3:Y:S02]  /*f260*/  @!P0 SYNCS.PHASECHK.TRANS64 P0, [R0+URZ+0x50], R20 ;  /* 0x00005014000085a7 */ /* 0x000ee400080010ff */
[----:B---3--:R-:W-:Y:S05]  /*f270*/  @!P0 BRA `(.L_x_151) ;  /* 0xfffffffc00f08947 */ /* 0x008fea000383ffff */
[----:B------:R-:W-:Y:S05]  /*f280*/  BRA `(.L_x_150) ;  /* 0xffffffb400947947 */ /* 0x000fea000383ffff */
.L_x_161:
[----:B-1----:R1:W2:Y:S02]  /*f290*/  SYNCS.PHASECHK.TRANS64.TRYWAIT P0, [R0+URZ+0x50], R20 ;  /* 0x00005014000075a7 */ /* 0x0022a400080011ff */
[----:B--2---:R-:W-:Y:S05]  /*f2a0*/  @!P0 NANOSLEEP.SYNCS 0x989680 ;  /* 0x009896800000895d */ /* 0x004fea0003900000 */
[----:B------:R-:W2:Y:S02]  /*f2b0*/  @!P0 SYNCS.PHASECHK.TRANS64 P0, [R0+URZ+0x50], R20 ;  /* 0x00005014000085a7 */ /* 0x000ea400080010ff */
[----:B--2---:R-:W-:Y:S05]  /*f2c0*/  @!P0 BRA `(.L_x_161) ;  /* 0xfffffffc00f08947 */ /* 0x004fea000383ffff */
[----:B------:R-:W-:Y:S05]  /*f2d0*/  BRA `(.L_x_160) ;  /* 0xffffffc400287947 */ /* 0x000fea000383ffff */
.L_x_171:
[----:B-1----:R1:W2:Y:S02]  /*f2e0*/  SYNCS.PHASECHK.TRANS64.TRYWAIT P0, [R0+URZ+0x50], R20 ;  /* 0x00005014000075a7 */ /* 0x0022a400080011ff */
[----:B--2---:R-:W-:Y:S05]  /*f2f0*/  @!P0 NANOSLEEP.SYNCS 0x989680 ;  /* 0x009896800000895d */ /* 0x004fea0003900000 */
[----:B------:R-:W2:Y:S02]  /*f300*/  @!P0 SYNCS.PHASECHK.TRANS64 P0, [R0+URZ+0x50], R20 ;  /* 0x00005014000085a7 */ /* 0x000ea400080010ff */
[----:B--2---:R-:W-:Y:S05]  /*f310*/  @!P0 BRA `(.L_x_171) ;  /* 0xfffffffc00f08947 */ /* 0x004fea000383ffff */
[----:B------:R-:W-:Y:S05]  /*f320*/  BRA `(.L_x_170) ;  /* 0xffffffd000d07947 */ /* 0x000fea000383ffff */
.L_x_181:
[----:B--2---:R2:W3:Y:S02]  /*f330*/  SYNCS.PHASECHK.TRANS64.TRYWAIT P0, [R0+URZ+0x50], R106 ;  /* 0x0000506a000075a7 */ /* 0x0044e400080011ff */
[----:B---3--:R-:W-:Y:S05]  /*f340*/  @!P0 NANOSLEEP.SYNCS 0x989680 ;  /* 0x009896800000895d */ /* 0x008fea0003900000 */
[----:B------:R-:W3:Y:S02]  /*f350*/  @!P0 SYNCS.PHASECHK.TRANS64 P0, [R0+URZ+0x50], R106 ;  /* 0x0000506a000085a7 */ /* 0x000ee400080010ff */
[----:B---3--:R-:W-:Y:S05]  /*f360*/  @!P0 BRA `(.L_x_181) ;  /* 0xfffffffc00f08947 */ /* 0x008fea000383ffff */
[----:B------:R-:W-:Y:S05]  /*f370*/  BRA `(.L_x_180) ;  /* 0xffffffe0005c7947 */ /* 0x000fea000383ffff */
        .weak           $__internal_0_$__cuda_sm10x_tcgen05_guardrail_trap_col_being_dealloced_not_returned_by_alloc
        .type           $__internal_0_$__cuda_sm10x_tcgen05_guardrail_trap_col_being_dealloced_not_returned_by_alloc,@function
        .size           $__internal_0_$__cuda_sm10x_tcgen05_guardrail_trap_col_being_dealloced_not_returned_by_alloc,($__internal_1_$__cuda_sm10x_tcgen05_guardrail_trap_phase_invalid_during_alloc - $__internal_0_$__cuda_sm10x_tcgen05_guardrail_trap_col_being_dealloced_not_returned_by_alloc)
$__internal_0_$__cuda_sm10x_tcgen05_guardrail_trap_col_being_dealloced_not_returned_by_alloc:
[----:B------:R-:W-:Y:S05]  /*f380*/  BPT.TRAP 0x1 ;  /* 0x000000040000795c */ /* 0x000fea0000300000 */
[----:B------:R-:W-:-:S04]  /*f390*/  HFMA2 R3, -RZ, RZ, 0, 0 ;  /* 0x00000000ff037431 */ /* 0x000fc800000001ff */
[----:B------:R-:W-:Y:S05]  /*f3a0*/  RET.REL.NODEC R2 `(_ZN7cutlass13device_kernelINS_4gemm6kernel13GemmUniversalIN4cute5tupleIJiiiiEEENS1_10collective13CollectiveMmaINS1_46MainloopSm100TmaUmmaWarpSpecializedBlockScaledILi5ELi2ELi2ENS5_IJNS4_1CILi2EEESB_NSA_ILi1EEEEEEEENS5_IJNSA_ILi128EEESF_NSA_ILi256EEEEEENS5_IJNS_12float_e2m1_tENS_13float_ue4m3_tEEEENS5_IJNS5_IJlSC_lEEENS4_6LayoutINS5_IJNS5_IJNS5_IJNSA_ILi32EEENSA_ILi4EEEEEEiEEENS5_IJNS5_IJNSA_ILi16EEESO_EEEiEEENS5_IJSC_iEEEEEENS5_IJST_NS5_IJNS5_IJNSA_ILi0EEESC_EEENSA_ILi512EEEEEENS5_IJSW_iEEEEEEEEEEESK_S13_NS4_8TiledMMAINS4_8MMA_AtomIJNS4_17SM100_MMA_MXF4_SSISI_SI_fSJ_Li128ELi128ELi16ELNS4_4UMMA5MajorE0ELS18_0ELNS17_7ScaleInE0ELS19_0EEEEEENSM_INS5_IJSC_SC_SC_EEENS5_IJSW_SW_SW_EEEEENS5_IJNS4_10UnderscoreES1F_S1F_EEEEENS5_IJNS4_23SM90_TMA_LOAD_MULTICASTES1I_EEENS5_IJNS4_14ComposedLayoutINS4_7SwizzleILi3ELi4ELi3EEENS4_18smem_ptr_flag_bitsILi4EEENSM_INS5_IJNSA_ILi8EEESG_EEENS5_IJSG_SC_EEEEEEENSM_INS5_IJNS5_IJNS5_IJSP_SC_EEESS_EEESC_NS5_IJSC_SO_EEEEEENS5_IJNS5_IJNS5_IJSS_SY_EEESX_EEESW_NS5_IJSO_SY_EEEEEEEEEEEvNS4_8identityES1J_S23_vS24_EENS_8epilogue10collective18CollectiveEpilogueINS26_23Sm100TmaWarpSpecializedILi4ELi2ELi16ELb1ELb0EEEJNS5_IJNSA_ILi64EEESF_SG_EEENS5_IJNSM_IS2B_SC_EENSM_INS5_IJSR_SB_EEENS5_IJSC_S2B_EEEEEEEENS_10bfloat16_tESL_S2I_SL_NS26_6fusion15FusionCallbacksIS2A_NS2J_17LinearCombinationIS2I_fS2I_fLNS_15FloatRoundStyleE2EEES2C_S2H_JEEENS4_5SM1004TMEM4LOAD26SM100_TMEM_LOAD_32dp32b16xENS4_13SM90_TMA_LOADENS1K_INS1L_ILi1ELi4ELi3EEENS1N_ILi16EEENSM_INS5_IJS1P_SR_EEENS5_IJSR_SC_EEEEEEENS4_39AutoVectorizingCopyWithAssumedAlignmentILi128EEENS4_14SM90_TMA_STOREES2Z_S31_S31_EEEvvEEEEvNT_6ParamsE) ;  /* 0xffffff0c02147950 */ /* 0x000fea0003c3ffff */
        .weak           $__internal_1_$__cuda_sm10x_tcgen05_guardrail_trap_phase_invalid_during_alloc
        .type           $__internal_1_$__cuda_sm10x_tcgen05_guardrail_trap_phase_invalid_during_alloc,@function
        .size           $__internal_1_$__cuda_sm10x_tcgen05_guardrail_trap_phase_invalid_during_alloc,($__internal_2_$__cuda_sm10x_tcgen05_guardrail_trap_unallocated_columns_being_dealloced - $__internal_1_$__cuda_sm10x_tcgen05_guardrail_trap_phase_invalid_during_alloc)
$__internal_1_$__cuda_sm10x_tcgen05_guardrail_trap_phase_invalid_during_alloc:
[----:B------:R-:W-:Y:S05]  /*f3b0*/  BPT.TRAP 0x1 ;  /* 0x000000040000795c */ /* 0x000fea0000300000 */
[----:B------:R-:W-:-:S04]  /*f3c0*/  MOV R3, 0x0 ;  /* 0x0000000000037802 */ /* 0x000fc80000000f00 */
[----:B------:R-:W-:Y:S05]  /*f3d0*/  RET.REL.NODEC R2 `(_ZN7cutlass13device_kernelINS_4gemm6kernel13GemmUniversalIN4cute5tupleIJiiiiEEENS1_10collective13CollectiveMmaINS1_46MainloopSm100TmaUmmaWarpSpecializedBlockScaledILi5ELi2ELi2ENS5_IJNS4_1CILi2EEESB_NSA_ILi1EEEEEEEENS5_IJNSA_ILi128EEESF_NSA_ILi256EEEEEENS5_IJNS_12float_e2m1_tENS_13float_ue4m3_tEEEENS5_IJNS5_IJlSC_lEEENS4_6LayoutINS5_IJNS5_IJNS5_IJNSA_ILi32EEENSA_ILi4EEEEEEiEEENS5_IJNS5_IJNSA_ILi16EEESO_EEEiEEENS5_IJSC_iEEEEEENS5_IJST_NS5_IJNS5_IJNSA_ILi0EEESC_EEENSA_ILi512EEEEEENS5_IJSW_iEEEEEEEEEEESK_S13_NS4_8TiledMMAINS4_8MMA_AtomIJNS4_17SM100_MMA_MXF4_SSISI_SI_fSJ_Li128ELi128ELi16ELNS4_4UMMA5MajorE0ELS18_0ELNS17_7ScaleInE0ELS19_0EEEEEENSM_INS5_IJSC_SC_SC_EEENS5_IJSW_SW_SW_EEEEENS5_IJNS4_10UnderscoreES1F_S1F_EEEEENS5_IJNS4_23SM90_TMA_LOAD_MULTICASTES1I_EEENS5_IJNS4_14ComposedLayoutINS4_7SwizzleILi3ELi4ELi3EEENS4_18smem_ptr_flag_bitsILi4EEENSM_INS5_IJNSA_ILi8EEESG_EEENS5_IJSG_SC_EEEEEEENSM_INS5_IJNS5_IJNS5_IJSP_SC_EEESS_EEESC_NS5_IJSC_SO_EEEEEENS5_IJNS5_IJNS5_IJSS_SY_EEESX_EEESW_NS5_IJSO_SY_EEEEEEEEEEEvNS4_8identityES1J_S23_vS24_EENS_8epilogue10collective18CollectiveEpilogueINS26_23Sm100TmaWarpSpecializedILi4ELi2ELi16ELb1ELb0EEEJNS5_IJNSA_ILi64EEESF_SG_EEENS5_IJNSM_IS2B_SC_EENSM_INS5_IJSR_SB_EEENS5_IJSC_S2B_EEEEEEEENS_10bfloat16_tESL_S2I_SL_NS26_6fusion15FusionCallbacksIS2A_NS2J_17LinearCombinationIS2I_fS2I_fLNS_15FloatRoundStyleE2EEES2C_S2H_JEEENS4_5SM1004TMEM4LOAD26SM100_TMEM_LOAD_32dp32b16xENS4_13SM90_TMA_LOADENS1K_INS1L_ILi1ELi4ELi3EEENS1N_ILi16EEENSM_INS5_IJS1P_SR_EEENS5_IJSR_SC_EEEEEEENS4_39AutoVectorizingCopyWithAssumedAlignmentILi128EEENS4_14SM90_TMA_STOREES2Z_S31_S31_EEEvvEEEEvNT_6ParamsE) ;  /* 0xffffff0c02087950 */ /* 0x000fea0003c3ffff */
        .weak           $__internal_2_$__cuda_sm10x_tcgen05_guardrail_trap_unallocated_columns_being_dealloced
        .type           $__internal_2_$__cuda_sm10x_tcgen05_guardrail_trap_unallocated_columns_being_dealloced,@function
        .size           $__internal_2_$__cuda_sm10x_tcgen05_guardrail_trap_unallocated_columns_being_dealloced,(.L_x_244 - $__internal_2_$__cuda_sm10x_tcgen05_guardrail_trap_unallocated_columns_being_dealloced)
$__internal_2_$__cuda_sm10x_tcgen05_guardrail_trap_unallocated_columns_being_dealloced:
[----:B------:R-:W-:Y:S05]  /*f3e0*/  BPT.TRAP 0x1 ;  /* 0x000000040000795c */ /* 0x000fea0000300000 */
[----:B------:R-:W-:-:S04]  /*f3f0*/  HFMA2 R3, -RZ, RZ, 0, 0 ;  /* 0x00000000ff037431 */ /* 0x000fc800000001ff */
[----:B------:R-:W-:Y:S05]  /*f400*/  RET.REL.NODEC R2 `(_ZN7cutlass13device_kernelINS_4gemm6kernel13GemmUniversalIN4cute5tupleIJiiiiEEENS1_10collective13CollectiveMmaINS1_46MainloopSm100TmaUmmaWarpSpecializedBlockScaledILi5ELi2ELi2ENS5_IJNS4_1CILi2EEESB_NSA_ILi1EEEEEEEENS5_IJNSA_ILi128EEESF_NSA_ILi256EEEEEENS5_IJNS_12float_e2m1_tENS_13float_ue4m3_tEEEENS5_IJNS5_IJlSC_lEEENS4_6LayoutINS5_IJNS5_IJNS5_IJNSA_ILi32EEENSA_ILi4EEEEEEiEEENS5_IJNS5_IJNSA_ILi16EEESO_EEEiEEENS5_IJSC_iEEEEEENS5_IJST_NS5_IJNS5_IJNSA_ILi0EEESC_EEENSA_ILi512EEEEEENS5_IJSW_iEEEEEEEEEEESK_S13_NS4_8TiledMMAINS4_8MMA_AtomIJNS4_17SM100_MMA_MXF4_SSISI_SI_fSJ_Li128ELi128ELi16ELNS4_4UMMA5MajorE0ELS18_0ELNS17_7ScaleInE0ELS19_0EEEEEENSM_INS5_IJSC_SC_SC_EEENS5_IJSW_SW_SW_EEEEENS5_IJNS4_10UnderscoreES1F_S1F_EEEEENS5_IJNS4_23SM90_TMA_LOAD_MULTICASTES1I_EEENS5_IJNS4_14ComposedLayoutINS4_7SwizzleILi3ELi4ELi3EEENS4_18smem_ptr_flag_bitsILi4EEENSM_INS5_IJNSA_ILi8EEESG_EEENS5_IJSG_SC_EEEEEEENSM_INS5_IJNS5_IJNS5_IJSP_SC_EEESS_EEESC_NS5_IJSC_SO_EEEEEENS5_IJNS5_IJNS5_IJSS_SY_EEESX_EEESW_NS5_IJSO_SY_EEEEEEEEEEEvNS4_8identityES1J_S23_vS24_EENS_8epilogue10collective18CollectiveEpilogueINS26_23Sm100TmaWarpSpecializedILi4ELi2ELi16ELb1ELb0EEEJNS5_IJNSA_ILi64EEESF_SG_EEENS5_IJNSM_IS2B_SC_EENSM_INS5_IJSR_SB_EEENS5_IJSC_S2B_EEEEEEEENS_10bfloat16_tESL_S2I_SL_NS26_6fusion15FusionCallbacksIS2A_NS2J_17LinearCombinationIS2I_fS2I_fLNS_15FloatRoundStyleE2EEES2C_S2H_JEEENS4_5SM1004TMEM4LOAD26SM100_TMEM_LOAD_32dp32b16xENS4_13SM90_TMA_LOADENS1K_INS1L_ILi1ELi4ELi3EEENS1N_ILi16EEENSM_INS5_IJS1P_SR_EEENS5_IJSR_SC_EEEEEEENS4_39AutoVectorizingCopyWithAssumedAlignmentILi128EEENS4_14SM90_TMA_STOREES2Z_S31_S31_EEEvvEEEEvNT_6ParamsE) ;  /* 0xffffff0802fc7950 */ /* 0x000fea0003c3ffff */
.L_x_243:
[----:B------:R-:W-:-:S00]  /*f410*/  BRA `(.L_x_243) ;  /* 0xfffffffc00fc7947 */ /* 0x000fc0000383ffff */
[----:B------:R-:W-:-:S00]  /*f420*/  NOP ;  /* 0x0000000000007918 */ /* 0x000fc00000000000 */
        /* <DEDUP_REMOVED lines=13> */
.L_x_244:


//--------------------- .nv.global.init           --------------------------
	.section	.nv.global.init,"aw",@progbits
.nv.global.init:
	.type		$str$29,@object
	.size		$str$29,($str$30 - $str$29)
$str$29:
        /*0000*/ 	.byte	0x28, 0x61, 0x64, 0x64, 0x72, 0x65, 0x73, 0x73, 0x20, 0x26, 0x20, 0x6d, 0x61, 0x73, 0x6b, 0x29
        /*0010*/ 	.byte	0x20, 0x3d, 0x3d, 0x20, 0x30, 0x00
	.type		$str$30,@object
	.size		$str$30,($str$26 - $str$30)
$str$30:
        /*0016*/ 	.byte	0x2f, 0x74, 0x6d, 0x70, 0x2f, 0x63, 0x75, 0x74, 0x6c, 0x61, 0x73, 0x73, 0x5f, 0x73, 0x77, 0x65
        /*0026*/ 	.byte	0x65, 0x70, 0x5f, 0x73, 0x72, 0x63, 0x2f, 0x69, 0x6e, 0x63, 0x6c, 0x75, 0x64, 0x65, 0x2f, 0x63
        /*0036*/ 	.byte	0x75, 0x74, 0x65, 0x2f, 0x70, 0x6f, 0x69, 0x6e, 0x74, 0x65, 0x72, 0x5f, 0x66, 0x6c, 0x61, 0x67
        /*0046*/ 	.byte	0x67, 0x65, 0x64, 0x2e, 0x68, 0x70, 0x70, 0x00
	.type		$str$26,@object
	.size		$str$26,($str$25 - $str$26)
$str$26:
        /*004e*/ 	.byte	0x2f, 0x74, 0x6d, 0x70, 0x2f, 0x63, 0x75, 0x74, 0x6c, 0x61, 0x73, 0x73, 0x5f, 0x73, 0x77, 0x65
        /*005e*/ 	.byte	0x65, 0x70, 0x5f, 0x73, 0x72, 0x63, 0x2f, 0x69, 0x6e, 0x63, 0x6c, 0x75, 0x64, 0x65, 0x2f, 0x63
        /*006e*/ 	.byte	0x75, 0x74, 0x65, 0x2f, 0x61, 0x74, 0x6f, 0x6d, 0x2f, 0x63, 0x6f, 0x70, 0x79, 0x5f, 0x74, 0x72
        /*007e*/ 	.byte	0x61, 0x69, 0x74, 0x73, 0x5f, 0x73, 0x6d, 0x31, 0x30, 0x30, 0x2e, 0x68, 0x70, 0x70, 0x00
	.type		$str$25,@object
	.size		$str$25,(__unnamed_1 - $str$25)
$str$25:
        /*008d*/ 	.byte	0x28, 0x28, 0x75, 0x69, 0x6e, 0x74, 0x33, 0x32, 0x5f, 0x74, 0x28, 0x74, 0x68, 0x72, 0x65, 0x61
        /*009d*/ 	.byte	0x64, 0x49, 0x64, 0x78, 0x2e, 0x78, 0x29, 0x20, 0x2f, 0x20, 0x33, 0x32, 0x29, 0x20, 0x25, 0x20
        /*00ad*/ 	.byte	0x34, 0x29, 0x20, 0x3d, 0x3d, 0x20, 0x28, 0x28, 0x28, 0x74, 0x6d, 0x65, 0x6d, 0x5f, 0x61, 0x64
        /*00bd*/ 	.byte	0x64, 0x72, 0x20, 0x3e, 0x3e, 0x20, 0x31, 0x36, 0x29, 0x20, 0x2f, 0x20, 0x33, 0x32, 0x29, 0x20
        /*00cd*/ 	.byte	0x25, 0x20, 0x34, 0x29, 0x00
	.type		__unnamed_1,@object
	.size		__unnamed_1,(__unnamed_2 - __unnamed_1)
__unnamed_1:
        /*00d2*/ 	.byte	0x61, 0x75, 0x74, 0x6f, 0x20, 0x63, 0x75, 0x74, 0x65, 0x3a, 0x3a, 0x61, 0x73, 0x5f, 0x70, 0x6f
        /* <DEDUP_REMOVED lines=24> */
        /*0262*/ 	.byte	0x43, 0x3c, 0x32, 0x30, 0x34, 0x38, 0x3e, 0x3e, 0x3e, 0x3e, 0x5d, 0x00
	.type		__unnamed_2,@object
	.size		__unnamed_2,(.L_2 - __unnamed_2)
__unnamed_2:
        /* <DEDUP_REMOVED lines=40> */
        /*04ee*/ 	.byte	0x3a, 0x3a, 0x43, 0x3c, 0x30, 0x3e, 0x3e, 0x3e, 0x3e, 0x5d, 0x00
.L_2:


//--------------------- .nv.shared._ZN7cutlass13device_kernelINS_4gemm6kernel13GemmUniversalIN4cute5tupleIJiiiiEEENS1_10collective13CollectiveMmaINS1_46MainloopSm100TmaUmmaWarpSpecializedBlockScaledILi5ELi2ELi2ENS5_IJNS4_1CILi2EEESB_NSA_ILi1EEEEEEEENS5_IJNSA_ILi128EEESF_NSA_ILi256EEEEEENS5_IJNS_12float_e2m1_tENS_13float_ue4m3_tEEEENS5_IJNS5_IJlSC_lEEENS4_6LayoutINS5_IJNS5_IJNS5_IJNSA_ILi32EEENSA_ILi4EEEEEEiEEENS5_IJNS5_IJNSA_ILi16EEESO_EEEiEEENS5_IJSC_iEEEEEENS5_IJST_NS5_IJNS5_IJNSA_ILi0EEESC_EEENSA_ILi512EEEEEENS5_IJSW_iEEEEEEEEEEESK_S13_NS4_8TiledMMAINS4_8MMA_AtomIJNS4_17SM100_MMA_MXF4_SSISI_SI_fSJ_Li128ELi128ELi16ELNS4_4UMMA5MajorE0ELS18_0ELNS17_7ScaleInE0ELS19_0EEEEEENSM_INS5_IJSC_SC_SC_EEENS5_IJSW_SW_SW_EEEEENS5_IJNS4_10UnderscoreES1F_S1F_EEEEENS5_IJNS4_23SM90_TMA_LOAD_MULTICASTES1I_EEENS5_IJNS4_14ComposedLayoutINS4_7SwizzleILi3ELi4ELi3EEENS4_18smem_ptr_flag_bitsILi4EEENSM_INS5_IJNSA_ILi8EEESG_EEENS5_IJSG_SC_EEEEEEENSM_INS5_IJNS5_IJNS5_IJSP_SC_EEESS_EEESC_NS5_IJSC_SO_EEEEEENS5_IJNS5_IJNS5_IJSS_SY_EEESX_EEESW_NS5_IJSO_SY_EEEEEEEEEEEvNS4_8identityES1J_S23_vS24_EENS_8epilogue10collective18CollectiveEpilogueINS26_23Sm100TmaWarpSpecializedILi4ELi2ELi16ELb1ELb0EEEJNS5_IJNSA_ILi64EEESF_SG_EEENS5_IJNSM_IS2B_SC_EENSM_INS5_IJSR_SB_EEENS5_IJSC_S2B_EEEEEEEENS_10bfloat16_tESL_S2I_SL_NS26_6fusion15FusionCallbacksIS2A_NS2J_17LinearCombinationIS2I_fS2I_fLNS_15FloatRoundStyleE2EEES2C_S2H_JEEENS4_5SM1004TMEM4LOAD26SM100_TMEM_LOAD_32dp32b16xENS4_13SM90_TMA_LOADENS1K_INS1L_ILi1ELi4ELi3EEENS1N_ILi16EEENSM_INS5_IJS1P_SR_EEENS5_IJSR_SC_EEEEEEENS4_39AutoVectorizingCopyWithAssumedAlignmentILi128EEENS4_14SM90_TMA_STOREES2Z_S31_S31_EEEvvEEEEvNT_6ParamsE --------------------------
	.section	.nv.shared._ZN7cutlass13device_kernelINS_4gemm6kernel13GemmUniversalIN4cute5tupleIJiiiiEEENS1_10collective13CollectiveMmaINS1_46MainloopSm100TmaUmmaWarpSpecializedBlockScaledILi5ELi2ELi2ENS5_IJNS4_1CILi2EEESB_NSA_ILi1EEEEEEEENS5_IJNSA_ILi128EEESF_NSA_ILi256EEEEEENS5_IJNS_12float_e2m1_tENS_13float_ue4m3_tEEEENS5_IJNS5_IJlSC_lEEENS4_6LayoutINS5_IJNS5_IJNS5_IJNSA_ILi32EEENSA_ILi4EEEEEEiEEENS5_IJNS5_IJNSA_ILi16EEESO_EEEiEEENS5_IJSC_iEEEEEENS5_IJST_NS5_IJNS5_IJNSA_ILi0EEESC_EEENSA_ILi512EEEEEENS5_IJSW_iEEEEEEEEEEESK_S13_NS4_8TiledMMAINS4_8MMA_AtomIJNS4_17SM100_MMA_MXF4_SSISI_SI_fSJ_Li128ELi128ELi16ELNS4_4UMMA5MajorE0ELS18_0ELNS17_7ScaleInE0ELS19_0EEEEEENSM_INS5_IJSC_SC_SC_EEENS5_IJSW_SW_SW_EEEEENS5_IJNS4_10UnderscoreES1F_S1F_EEEEENS5_IJNS4_23SM90_TMA_LOAD_MULTICASTES1I_EEENS5_IJNS4_14ComposedLayoutINS4_7SwizzleILi3ELi4ELi3EEENS4_18smem_ptr_flag_bitsILi4EEENSM_INS5_IJNSA_ILi8EEESG_EEENS5_IJSG_SC_EEEEEEENSM_INS5_IJNS5_IJNS5_IJSP_SC_EEESS_EEESC_NS5_IJSC_SO_EEEEEENS5_IJNS5_IJNS5_IJSS_SY_EEESX_EEESW_NS5_IJSO_SY_EEEEEEEEEEEvNS4_8identityES1J_S23_vS24_EENS_8epilogue10collective18CollectiveEpilogueINS26_23Sm100TmaWarpSpecializedILi4ELi2ELi16ELb1ELb0EEEJNS5_IJNSA_ILi64EEESF_SG_EEENS5_IJNSM_IS2B_SC_EENSM_INS5_IJSR_SB_EEENS5_IJSC_S2B_EEEEEEEENS_10bfloat16_tESL_S2I_SL_NS26_6fusion15FusionCallbacksIS2A_NS2J_17LinearCombinationIS2I_fS2I_fLNS_15FloatRoundStyleE2EEES2C_S2H_JEEENS4_5SM1004TMEM4LOAD26SM100_TMEM_LOAD_32dp32b16xENS4_13SM90_TMA_LOADENS1K_INS1L_ILi1ELi4ELi3EEENS1N_ILi16EEENSM_INS5_IJS1P_SR_EEENS5_IJSR_SC_EEEEEEENS4_39AutoVectorizingCopyWithAssumedAlignmentILi128EEENS4_14SM90_TMA_STOREES2Z_S31_S31_EEEvvEEEEvNT_6ParamsE,"aw",@nobits
	.sectionflags	@""
	.align	16
	.zero		1024


//--------------------- .nv.shared.reserved.0     --------------------------
	.section	.nv.shared.reserved.0,"aw",@nobits
	.weak		__nv_reservedSMEM_offset_0_alias
	.size		__nv_reservedSMEM_offset_0_alias, 0, 64
	.other		__nv_reservedSMEM_offset_0_alias,@"STO_CUDA_RESERVED_SHARED STV_DEFAULT"
__nv_reservedSMEM_offset_0_alias:
	.zero		0
.nv.shared.reserved.0:
	.zero		64
	.weak		__nv_reservedSMEM_tcgen05_partition
	.type		__nv_reservedSMEM_tcgen05_partition,@object
	.size		__nv_reservedSMEM_tcgen05_partition,(.L_0 - __nv_reservedSMEM_tcgen05_partition)
__nv_reservedSMEM_tcgen05_partition:
	.zero		32
.L_0:


//--------------------- .nv.global                --------------------------
	.section	.nv.global,"aw",@nobits
.nv.global:
	.type		_ZN40_INTERNAL_10a81f98_4_k_cu_86a220b9_193314cute1_E,@object
	.size		_ZN40_INTERNAL_10a81f98_4_k_cu_86a220b9_193314cute1_E,(_ZN40_INTERNAL_10a81f98_4_k_cu_86a220b9_193314cuda3std3__45__cpo6cbeginE - _ZN40_INTERNAL_10a81f98_4_k_cu_86a220b9_193314cute1_E)
_ZN40_INTERNAL_10a81f98_4_k_cu_86a220b9_193314cute1_E:
	.zero		1
	.type		_ZN40_INTERNAL_10a81f98_4_k_cu_86a220b9_193314cuda3std3__45__cpo6cbeginE,@object
	.size		_ZN40_INTERNAL_10a81f98_4_k_cu_86a220b9_193314cuda3std3__45__cpo6cbeginE,(_ZN40_INTERNAL_10a81f98_4_k_cu_86a220b9_193314cuda3std3__48in_placeE - _ZN40_INTERNAL_10a81f98_4_k_cu_86a220b9_193314cuda3std3__45__cpo6cbeginE)
_ZN40_INTERNAL_10a81f98_4_k_cu_86a220b9_193314cuda3std3__45__cpo6cbeginE:
	.zero		1
	.type		_ZN40_INTERNAL_10a81f98_4_k_cu_86a220b9_193314cuda3std3__48in_placeE,@object
	.size		_ZN40_INTERNAL_10a81f98_4_k_cu_86a220b9_193314cuda3std3__48in_placeE,(_ZN40_INTERNAL_10a81f98_4_k_cu_86a220b9_193314cuda3std6ranges3__45__cpo9iter_moveE - _ZN40_INTERNAL_10a81f98_4_k_cu_86a220b9_193314cuda3std3__48in_placeE)
_ZN40_INTERNAL_10a81f98_4_k_cu_86a220b9_193314cuda3std3__48in_placeE:
	.zero		1
	.type		_ZN40_INTERNAL_10a81f98_4_k_cu_86a220b9_193314cuda3std6ranges3__45__cpo9iter_moveE,@object
	.size		_ZN40_INTERNAL_10a81f98_4_k_cu_86a220b9_193314cuda3std6ranges3__45__cpo9iter_moveE,(_ZN40_INTERNAL_10a81f98_4_k_cu_86a220b9_193314cuda3std3__45__cpo5beginE - _ZN40_INTERNAL_10a81f98_4_k_cu_86a220b9_193314cuda3std6ranges3__45__cpo9iter_moveE)
_ZN40_INTERNAL_10a81f98_4_k_cu_86a220b9_193314cuda3std6ranges3__45__cpo9iter_moveE:
	.zero		1
	.type		_ZN40_INTERNAL_10a81f98_4_k_cu_86a220b9_193314cuda3std3__45__cpo5beginE,@object
	.size		_ZN40_INTERNAL_10a81f98_4_k_cu_86a220b9_193314cuda3std3__45__cpo5beginE,(_ZN40_INTERNAL_10a81f98_4_k_cu_86a220b9_193314cuda3std3__442_GLOBAL__N__10a81f98_4_k_cu_86a220b9_193316ignoreE - _ZN40_INTERNAL_10a81f98_4_k_cu_86a220b9_193314cuda3std3__45__cpo5beginE)
_ZN40_INTERNAL_10a81f98_4_k_cu_86a220b9_193314cuda3std3__45__cpo5beginE:
	.zero		1
	.type		_ZN40_INTERNAL_10a81f98_4_k_cu_86a220b9_193314cuda3std3__442_GLOBAL__N__10a81f98_4_k_cu_86a220b9_193316ignoreE,@object
	.size		_ZN40_INTERNAL_10a81f98_4_k_cu_86a220b9_193314cuda3std3__442_GLOBAL__N__10a81f98_4_k_cu_86a220b9_193316ignoreE,(_ZN40_INTERNAL_10a81f98_4_k_cu_86a220b9_193314cute7productE - _ZN40_INTERNAL_10a81f98_4_k_cu_86a220b9_193314cuda3std3__442_GLOBAL__N__10a81f98_4_k_cu_86a220b9_193316ignoreE)
_ZN40_INTERNAL_10a81f98_4_k_cu_86a220b9_193314cuda3std3__442_GLOBAL__N__10a81f98_4_k_cu_86a220b9_193316ignoreE:
	.zero		1
	.type		_ZN40_INTERNAL_10a81f98_4_k_cu_86a220b9_193314cute7productE,@object
	.size		_ZN40_INTERNAL_10a81f98_4_k_cu_86a220b9_193314cute7productE,(_ZN40_INTERNAL_10a81f98_4_k_cu_86a220b9_193314cuda3std3__45__cpo3endE - _ZN40_INTERNAL_10a81f98_4_k_cu_86a220b9_193314cute7productE)
_ZN40_INTERNAL_10a81f98_4_k_cu_86a220b9_193314cute7productE:
	.zero		1
	.type		_ZN40_INTERNAL_10a81f98_4_k_cu_86a220b9_193314cuda3std3__45__cpo3endE,@object
	.size		_ZN40_INTERNAL_10a81f98_4_k_cu_86a220b9_193314cuda3std3__45__cpo3endE,(_ZN40_INTERNAL_10a81f98_4_k_cu_86a220b9_193314cuda3std3__419piecewise_constructE - _ZN40_INTERNAL_10a81f98_4_k_cu_86a220b9_193314cuda3std3__45__cpo3endE)
_ZN40_INTERNAL_10a81f98_4_k_cu_86a220b9_193314cuda3std3__45__cpo3endE:
	.zero		1
	.type		_ZN40_INTERNAL_10a81f98_4_k_cu_86a220b9_193314cuda3std3__419piecewise_constructE,@object
	.size		_ZN40_INTERNAL_10a81f98_4_k_cu_86a220b9_193314cuda3std3__419piecewise_constructE,(_ZN40_INTERNAL_10a81f98_4_k_cu_86a220b9_193314cuda3std3__45__cpo4cendE - _ZN40_INTERNAL_10a81f98_4_k_cu_86a220b9_193314cuda3std3__419piecewise_constructE)
_ZN40_INTERNAL_10a81f98_4_k_cu_86a220b9_193314cuda3std3__419piecewise_constructE:
	.zero		1
	.type		_ZN40_INTERNAL_10a81f98_4_k_cu_86a220b9_193314cuda3std3__45__cpo4cendE,@object
	.size		_ZN40_INTERNAL_10a81f98_4_k_cu_86a220b9_193314cuda3std3__45__cpo4cendE,(_ZN40_INTERNAL_10a81f98_4_k_cu_86a220b9_193314cuda3std6ranges3__45__cpo4swapE - _ZN40_INTERNAL_10a81f98_4_k_cu_86a220b9_193314cuda3std3__45__cpo4cendE)
_ZN40_INTERNAL_10a81f98_4_k_cu_86a220b9_193314cuda3std3__45__cpo4cendE:
	.zero		1
	.type		_ZN40_INTERNAL_10a81f98_4_k_cu_86a220b9_193314cuda3std6ranges3__45__cpo4swapE,@object
	.size		_ZN40_INTERNAL_10a81f98_4_k_cu_86a220b9_193314cuda3std6ranges3__45__cpo4swapE,(.L_10 - _ZN40_INTERNAL_10a81f98_4_k_cu_86a220b9_193314cuda3std6ranges3__45__cpo4swapE)
_ZN40_INTERNAL_10a81f98_4_k_cu_86a220b9_193314cuda3std6ranges3__45__cpo4swapE:
	.zero		1
.L_10:


//--------------------- .nv.constant0._ZN7cutlass13device_kernelINS_4gemm6kernel13GemmUniversalIN4cute5tupleIJiiiiEEENS1_10collective13CollectiveMmaINS1_46MainloopSm100TmaUmmaWarpSpecializedBlockScaledILi5ELi2ELi2ENS5_IJNS4_1CILi2EEESB_NSA_ILi1EEEEEEEENS5_IJNSA_ILi128EEESF_NSA_ILi256EEEEEENS5_IJNS_12float_e2m1_tENS_13float_ue4m3_tEEEENS5_IJNS5_IJlSC_lEEENS4_6LayoutINS5_IJNS5_IJNS5_IJNSA_ILi32EEENSA_ILi4EEEEEEiEEENS5_IJNS5_IJNSA_ILi16EEESO_EEEiEEENS5_IJSC_iEEEEEENS5_IJST_NS5_IJNS5_IJNSA_ILi0EEESC_EEENSA_ILi512EEEEEENS5_IJSW_iEEEEEEEEEEESK_S13_NS4_8TiledMMAINS4_8MMA_AtomIJNS4_17SM100_MMA_MXF4_SSISI_SI_fSJ_Li128ELi128ELi16ELNS4_4UMMA5MajorE0ELS18_0ELNS17_7ScaleInE0ELS19_0EEEEEENSM_INS5_IJSC_SC_SC_EEENS5_IJSW_SW_SW_EEEEENS5_IJNS4_10UnderscoreES1F_S1F_EEEEENS5_IJNS4_23SM90_TMA_LOAD_MULTICASTES1I_EEENS5_IJNS4_14ComposedLayoutINS4_7SwizzleILi3ELi4ELi3EEENS4_18smem_ptr_flag_bitsILi4EEENSM_INS5_IJNSA_ILi8EEESG_EEENS5_IJSG_SC_EEEEEEENSM_INS5_IJNS5_IJNS5_IJSP_SC_EEESS_EEESC_NS5_IJSC_SO_EEEEEENS5_IJNS5_IJNS5_IJSS_SY_EEESX_EEESW_NS5_IJSO_SY_EEEEEEEEEEEvNS4_8identityES1J_S23_vS24_EENS_8epilogue10collective18CollectiveEpilogueINS26_23Sm100TmaWarpSpecializedILi4ELi2ELi16ELb1ELb0EEEJNS5_IJNSA_ILi64EEESF_SG_EEENS5_IJNSM_IS2B_SC_EENSM_INS5_IJSR_SB_EEENS5_IJSC_S2B_EEEEEEEENS_10bfloat16_tESL_S2I_SL_NS26_6fusion15FusionCallbacksIS2A_NS2J_17LinearCombinationIS2I_fS2I_fLNS_15FloatRoundStyleE2EEES2C_S2H_JEEENS4_5SM1004TMEM4LOAD26SM100_TMEM_LOAD_32dp32b16xENS4_13SM90_TMA_LOADENS1K_INS1L_ILi1ELi4ELi3EEENS1N_ILi16EEENSM_INS5_IJS1P_SR_EEENS5_IJSR_SC_EEEEEEENS4_39AutoVectorizingCopyWithAssumedAlignmentILi128EEENS4_14SM90_TMA_STOREES2Z_S31_S31_EEEvvEEEEvNT_6ParamsE --------------------------
	.section	.nv.constant0._ZN7cutlass13device_kernelINS_4gemm6kernel13GemmUniversalIN4cute5tupleIJiiiiEEENS1_10collective13CollectiveMmaINS1_46MainloopSm100TmaUmmaWarpSpecializedBlockScaledILi5ELi2ELi2ENS5_IJNS4_1CILi2EEESB_NSA_ILi1EEEEEEEENS5_IJNSA_ILi128EEESF_NSA_ILi256EEEEEENS5_IJNS_12float_e2m1_tENS_13float_ue4m3_tEEEENS5_IJNS5_IJlSC_lEEENS4_6LayoutINS5_IJNS5_IJNS5_IJNSA_ILi32EEENSA_ILi4EEEEEEiEEENS5_IJNS5_IJNSA_ILi16EEESO_EEEiEEENS5_IJSC_iEEEEEENS5_IJST_NS5_IJNS5_IJNSA_ILi0EEESC_EEENSA_ILi512EEEEEENS5_IJSW_iEEEEEEEEEEESK_S13_NS4_8TiledMMAINS4_8MMA_AtomIJNS4_17SM100_MMA_MXF4_SSISI_SI_fSJ_Li128ELi128ELi16ELNS4_4UMMA5MajorE0ELS18_0ELNS17_7ScaleInE0ELS19_0EEEEEENSM_INS5_IJSC_SC_SC_EEENS5_IJSW_SW_SW_EEEEENS5_IJNS4_10UnderscoreES1F_S1F_EEEEENS5_IJNS4_23SM90_TMA_LOAD_MULTICASTES1I_EEENS5_IJNS4_14ComposedLayoutINS4_7SwizzleILi3ELi4ELi3EEENS4_18smem_ptr_flag_bitsILi4EEENSM_INS5_IJNSA_ILi8EEESG_EEENS5_IJSG_SC_EEEEEEENSM_INS5_IJNS5_IJNS5_IJSP_SC_EEESS_EEESC_NS5_IJSC_SO_EEEEEENS5_IJNS5_IJNS5_IJSS_SY_EEESX_EEESW_NS5_IJSO_SY_EEEEEEEEEEEvNS4_8identityES1J_S23_vS24_EENS_8epilogue10collective18CollectiveEpilogueINS26_23Sm100TmaWarpSpecializedILi4ELi2ELi16ELb1ELb0EEEJNS5_IJNSA_ILi64EEESF_SG_EEENS5_IJNSM_IS2B_SC_EENSM_INS5_IJSR_SB_EEENS5_IJSC_S2B_EEEEEEEENS_10bfloat16_tESL_S2I_SL_NS26_6fusion15FusionCallbacksIS2A_NS2J_17LinearCombinationIS2I_fS2I_fLNS_15FloatRoundStyleE2EEES2C_S2H_JEEENS4_5SM1004TMEM4LOAD26SM100_TMEM_LOAD_32dp32b16xENS4_13SM90_TMA_LOADENS1K_INS1L_ILi1ELi4ELi3EEENS1N_ILi16EEENSM_INS5_IJS1P_SR_EEENS5_IJSR_SC_EEEEEEENS4_39AutoVectorizingCopyWithAssumedAlignmentILi128EEENS4_14SM90_TMA_STOREES2Z_S31_S31_EEEvvEEEEvNT_6ParamsE,"a",@progbits
	.sectionflags	@""
	.align	4
.nv.constant0._ZN7cutlass13device_kernelINS_4gemm6kernel13GemmUniversalIN4cute5tupleIJiiiiEEENS1_10collective13CollectiveMmaINS1_46MainloopSm100TmaUmmaWarpSpecializedBlockScaledILi5ELi2ELi2ENS5_IJNS4_1CILi2EEESB_NSA_ILi1EEEEEEEENS5_IJNSA_ILi128EEESF_NSA_ILi256EEEEEENS5_IJNS_12float_e2m1_tENS_13float_ue4m3_tEEEENS5_IJNS5_IJlSC_lEEENS4_6LayoutINS5_IJNS5_IJNS5_IJNSA_ILi32EEENSA_ILi4EEEEEEiEEENS5_IJNS5_IJNSA_ILi16EEESO_EEEiEEENS5_IJSC_iEEEEEENS5_IJST_NS5_IJNS5_IJNSA_ILi0EEESC_EEENSA_ILi512EEEEEENS5_IJSW_iEEEEEEEEEEESK_S13_NS4_8TiledMMAINS4_8MMA_AtomIJNS4_17SM100_MMA_MXF4_SSISI_SI_fSJ_Li128ELi128ELi16ELNS4_4UMMA5MajorE0ELS18_0ELNS17_7ScaleInE0ELS19_0EEEEEENSM_INS5_IJSC_SC_SC_EEENS5_IJSW_SW_SW_EEEEENS5_IJNS4_10UnderscoreES1F_S1F_EEEEENS5_IJNS4_23SM90_TMA_LOAD_MULTICASTES1I_EEENS5_IJNS4_14ComposedLayoutINS4_7SwizzleILi3ELi4ELi3EEENS4_18smem_ptr_flag_bitsILi4EEENSM_INS5_IJNSA_ILi8EEESG_EEENS5_IJSG_SC_EEEEEEENSM_INS5_IJNS5_IJNS5_IJSP_SC_EEESS_EEESC_NS5_IJSC_SO_EEEEEENS5_IJNS5_IJNS5_IJSS_SY_EEESX_EEESW_NS5_IJSO_SY_EEEEEEEEEEEvNS4_8identityES1J_S23_vS24_EENS_8epilogue10collective18CollectiveEpilogueINS26_23Sm100TmaWarpSpecializedILi4ELi2ELi16ELb1ELb0EEEJNS5_IJNSA_ILi64EEESF_SG_EEENS5_IJNSM_IS2B_SC_EENSM_INS5_IJSR_SB_EEENS5_IJSC_S2B_EEEEEEEENS_10bfloat16_tESL_S2I_SL_NS26_6fusion15FusionCallbacksIS2A_NS2J_17LinearCombinationIS2I_fS2I_fLNS_15FloatRoundStyleE2EEES2C_S2H_JEEENS4_5SM1004TMEM4LOAD26SM100_TMEM_LOAD_32dp32b16xENS4_13SM90_TMA_LOADENS1K_INS1L_ILi1ELi4ELi3EEENS1N_ILi16EEENSM_INS5_IJS1P_SR_EEENS5_IJSR_SC_EEEEEEENS4_39AutoVectorizingCopyWithAssumedAlignmentILi128EEENS4_14SM90_TMA_STOREES2Z_S31_S31_EEEvvEEEEvNT_6ParamsE:
	.zero		3968


//--------------------- SYMBOLS --------------------------

	.type		.nv.reservedSmem.offset0,@object
	.size		.nv.reservedSmem.offset0,0x4
	.type		.nv.reservedSmem.cap,@object
	.size		.nv.reservedSmem.cap,0x4
	.type		__assertfail,@function
